// auto-generated by cutlass_sweep.epilogue — config: {"arch": "sm_90", "cluster_m": 1, "cluster_n": 1, "dtype": "fp16", "fusion": "gelu", "tile_k": 64, "tile_m": 256, "tile_n": 256}
#include "cutlass/cutlass.h"
#include "cutlass/gemm/collective/collective_builder.hpp"
#include "cutlass/gemm/device/gemm_universal_adapter.h"
#include "cutlass/gemm/kernel/gemm_universal.hpp"
#include "cutlass/epilogue/collective/collective_builder.hpp"
#include "cutlass/epilogue/fusion/operations.hpp"
#include "cutlass/epilogue/thread/activation.h"

using Elem = cutlass::half_t;
using Acc  = float;
using TileShape    = cute::Shape<cute::_256, cute::_256, cute::_64>;
using ClusterShape = cute::Shape<cute::_1, cute::_1, cute::_1>;
using FusionOp     = cutlass::epilogue::fusion::LinCombEltAct<cutlass::epilogue::thread::GELU, Elem, Acc>;

using CollectiveEpilogue = typename cutlass::epilogue::collective::CollectiveBuilder<
    cutlass::arch::Sm90, cutlass::arch::OpClassTensorOp,
    TileShape, ClusterShape,
    cutlass::epilogue::collective::EpilogueTileAuto,
    Acc, Acc,
    Elem, cutlass::layout::RowMajor, 128 / cutlass::sizeof_bits<Elem>::value,
    Elem, cutlass::layout::RowMajor, 128 / cutlass::sizeof_bits<Elem>::value,
    cutlass::epilogue::TmaWarpSpecializedCooperative,
    FusionOp
  >::CollectiveOp;

using CollectiveMainloop = typename cutlass::gemm::collective::CollectiveBuilder<
    cutlass::arch::Sm90, cutlass::arch::OpClassTensorOp,
    Elem, cutlass::layout::RowMajor, 128 / cutlass::sizeof_bits<Elem>::value,
    Elem, cutlass::layout::ColumnMajor, 128 / cutlass::sizeof_bits<Elem>::value,
    Acc,
    TileShape, ClusterShape,
    cutlass::gemm::collective::StageCountAutoCarveout<
        static_cast<int>(sizeof(typename CollectiveEpilogue::SharedStorage))>,
    cutlass::gemm::KernelTmaWarpSpecializedCooperative
  >::CollectiveOp;

using GemmKernel = cutlass::gemm::kernel::GemmUniversal<
    cute::Shape<int,int,int,int>, CollectiveMainloop, CollectiveEpilogue>;
using Gemm = cutlass::gemm::device::GemmUniversalAdapter<GemmKernel>;

auto* _anchor = &cutlass::device_kernel<GemmKernel>;


// ===== COMPILED SASS (sm_90a) =====

	.target	sm_90a

	.elftype	@"ET_EXEC"


//--------------------- .note.nv.tkinfo           --------------------------
	.section	.note.nv.tkinfo,"",@"SHT_NOTE"
	.sectionflags	@"SHF_NOTE_NV_TKINFO"
	.tkinfo
        /*0018*/ 	.word	0x00000002
        /*0030*/ 	.string	""
        /*0030*/ 	.string	"ptxas"
        /*0030*/ 	.string	"Cuda compilation tools, release 13.0, V13.0.88"
        /*0030*/ 	.string	"Build cuda_13.0.r13.0/compiler.36424714_0"
        /*0030*/ 	.string	"-arch sm_90a -m 64 "



//--------------------- .note.nv.cuinfo           --------------------------
	.section	.note.nv.cuinfo,"",@"SHT_NOTE"
	.sectionflags	@"SHF_NOTE_NV_CUINFO"
        /*0018*/ 	.short	0x0002
        /*001a*/ 	.short	0x005a
        /*001c*/ 	.short	0x0082
	.zero		2


//--------------------- .nv.info                  --------------------------
	.section	.nv.info,"",@"SHT_CUDA_INFO"
	.align	4


	//----- nvinfo : EIATTR_REGCOUNT
	.align		4
        /*0000*/ 	.byte	0x04, 0x2f
        /*0002*/ 	.short	(.L_18 - .L_17)
	.align		4
.L_17:
        /*0004*/ 	.word	index@(_ZN7cutlass13device_kernelINS_4gemm6kernel13GemmUniversalIN4cute5tupleIJiiiiEEENS1_10collective13CollectiveMmaINS1_34MainloopSm90TmaGmmaWarpSpecializedILi3ENS5_IJNS4_1CILi1EEESB_SB_EEENS1_35KernelTmaWarpSpecializedCooperativeEEENS5_IJNSA_ILi256EEESF_NSA_ILi64EEEEEENS_6half_tENS5_IJlSB_lEEESI_SJ_NS4_8TiledMMAINS4_8MMA_AtomIJNS4_4SM904GMMA26MMA_64x256x16_F32F16F16_SSILNSN_5MajorE0ELSP_0ELNSN_7ScaleInE1ELSQ_1EEEEEENS4_6LayoutINS5_IJNSA_ILi2EEESB_SB_EEENS5_IJSB_NSA_ILi0EEESW_EEEEENS5_IJNS4_10UnderscoreESZ_SZ_EEEEENS4_13SM90_TMA_LOADENS4_14ComposedLayoutINS4_7SwizzleILi3ELi4ELi3EEENS4_18smem_ptr_flag_bitsILi16EEENST_INS5_IJNSA_ILi8EEESG_EEENS5_IJSG_SB_EEEEEEEvNS4_8identityES12_S1C_vS1D_EENS_8epilogue10collective18CollectiveEpilogueINS1F_22Sm90TmaWarpSpecializedILi4ELi2ELi16ELb1ELb0EEEJSH_NS5_IJNSA_ILi128EEENSA_ILi32EEEEEESI_SJ_SI_SJ_NS1F_6fusion15FusionCallbacksIS1J_NS1N_13LinCombEltActINS1F_6thread4GELUESI_fSI_fLNS_15FloatRoundStyleE2EEESH_S1M_JEEES12_NS13_INS14_ILi2ELi4ELi3EEES17_NST_INS5_IJS18_S1L_EEENS5_IJS1L_SB_EEEEEEENS4_17SM75_U32x4_LDSM_NENS4_14SM90_TMA_STOREES1Z_NS4_17SM90_U32x4_STSM_NENS4_9Copy_AtomIJS22_SI_EEEvEEEvvEEEEvNT_6ParamsE)
        /*0008*/ 	.word	0x000000a8


	//----- nvinfo : EIATTR_FRAME_SIZE
	.align		4
.L_18:
        /*000c*/ 	.byte	0x04, 0x11
        /*000e*/ 	.short	(.L_20 - .L_19)
	.align		4
.L_19:
        /*0010*/ 	.word	index@(_ZN7cutlass13device_kernelINS_4gemm6kernel13GemmUniversalIN4cute5tupleIJiiiiEEENS1_10collective13CollectiveMmaINS1_34MainloopSm90TmaGmmaWarpSpecializedILi3ENS5_IJNS4_1CILi1EEESB_SB_EEENS1_35KernelTmaWarpSpecializedCooperativeEEENS5_IJNSA_ILi256EEESF_NSA_ILi64EEEEEENS_6half_tENS5_IJlSB_lEEESI_SJ_NS4_8TiledMMAINS4_8MMA_AtomIJNS4_4SM904GMMA26MMA_64x256x16_F32F16F16_SSILNSN_5MajorE0ELSP_0ELNSN_7ScaleInE1ELSQ_1EEEEEENS4_6LayoutINS5_IJNSA_ILi2EEESB_SB_EEENS5_IJSB_NSA_ILi0EEESW_EEEEENS5_IJNS4_10UnderscoreESZ_SZ_EEEEENS4_13SM90_TMA_LOADENS4_14ComposedLayoutINS4_7SwizzleILi3ELi4ELi3EEENS4_18smem_ptr_flag_bitsILi16EEENST_INS5_IJNSA_ILi8EEESG_EEENS5_IJSG_SB_EEEEEEEvNS4_8identityES12_S1C_vS1D_EENS_8epilogue10collective18CollectiveEpilogueINS1F_22Sm90TmaWarpSpecializedILi4ELi2ELi16ELb1ELb0EEEJSH_NS5_IJNSA_ILi128EEENSA_ILi32EEEEEESI_SJ_SI_SJ_NS1F_6fusion15FusionCallbacksIS1J_NS1N_13LinCombEltActINS1F_6thread4GELUESI_fSI_fLNS_15FloatRoundStyleE2EEESH_S1M_JEEES12_NS13_INS14_ILi2ELi4ELi3EEES17_NST_INS5_IJS18_S1L_EEENS5_IJS1L_SB_EEEEEEENS4_17SM75_U32x4_LDSM_NENS4_14SM90_TMA_STOREES1Z_NS4_17SM90_U32x4_STSM_NENS4_9Copy_AtomIJS22_SI_EEEvEEEvvEEEEvNT_6ParamsE)
        /*0014*/ 	.word	0x00000798


	//----- nvinfo : EIATTR_MIN_STACK_SIZE
	.align		4
.L_20:
        /*0018*/ 	.byte	0x04, 0x12
        /*001a*/ 	.short	(.L_22 - .L_21)
	.align		4
.L_21:
        /*001c*/ 	.word	index@(_ZN7cutlass13device_kernelINS_4gemm6kernel13GemmUniversalIN4cute5tupleIJiiiiEEENS1_10collective13CollectiveMmaINS1_34MainloopSm90TmaGmmaWarpSpecializedILi3ENS5_IJNS4_1CILi1EEESB_SB_EEENS1_35KernelTmaWarpSpecializedCooperativeEEENS5_IJNSA_ILi256EEESF_NSA_ILi64EEEEEENS_6half_tENS5_IJlSB_lEEESI_SJ_NS4_8TiledMMAINS4_8MMA_AtomIJNS4_4SM904GMMA26MMA_64x256x16_F32F16F16_SSILNSN_5MajorE0ELSP_0ELNSN_7ScaleInE1ELSQ_1EEEEEENS4_6LayoutINS5_IJNSA_ILi2EEESB_SB_EEENS5_IJSB_NSA_ILi0EEESW_EEEEENS5_IJNS4_10UnderscoreESZ_SZ_EEEEENS4_13SM90_TMA_LOADENS4_14ComposedLayoutINS4_7SwizzleILi3ELi4ELi3EEENS4_18smem_ptr_flag_bitsILi16EEENST_INS5_IJNSA_ILi8EEESG_EEENS5_IJSG_SB_EEEEEEEvNS4_8identityES12_S1C_vS1D_EENS_8epilogue10collective18CollectiveEpilogueINS1F_22Sm90TmaWarpSpecializedILi4ELi2ELi16ELb1ELb0EEEJSH_NS5_IJNSA_ILi128EEENSA_ILi32EEEEEESI_SJ_SI_SJ_NS1F_6fusion15FusionCallbacksIS1J_NS1N_13LinCombEltActINS1F_6thread4GELUESI_fSI_fLNS_15FloatRoundStyleE2EEESH_S1M_JEEES12_NS13_INS14_ILi2ELi4ELi3EEES17_NST_INS5_IJS18_S1L_EEENS5_IJS1L_SB_EEEEEEENS4_17SM75_U32x4_LDSM_NENS4_14SM90_TMA_STOREES1Z_NS4_17SM90_U32x4_STSM_NENS4_9Copy_AtomIJS22_SI_EEEvEEEvvEEEEvNT_6ParamsE)
        /*0020*/ 	.word	0x00000798
.L_22:


//--------------------- .nv.compat                --------------------------
	.section	.nv.compat,"",@"SHT_CUDA_COMPAT_INFO"
	.align	4
        /*0000*/ 	.byte	0x02, 0x09, 0x01, 0x00, 0x02, 0x02, 0x04, 0x00, 0x02, 0x05, 0x05, 0x00, 0x03, 0x07, 0x01, 0x01
        /*0010*/ 	.byte	0x02, 0x03, 0x01, 0x00, 0x02, 0x06, 0x01, 0x00, 0x04, 0x0b, 0x08, 0x00, 0x00, 0x00, 0x00, 0x00
        /*0020*/ 	.byte	0x00, 0x00, 0x00, 0x00


//--------------------- .nv.info._ZN7cutlass13device_kernelINS_4gemm6kernel13GemmUniversalIN4cute5tupleIJiiiiEEENS1_10collective13CollectiveMmaINS1_34MainloopSm90TmaGmmaWarpSpecializedILi3ENS5_IJNS4_1CILi1EEESB_SB_EEENS1_35KernelTmaWarpSpecializedCooperativeEEENS5_IJNSA_ILi256EEESF_NSA_ILi64EEEEEENS_6half_tENS5_IJlSB_lEEESI_SJ_NS4_8TiledMMAINS4_8MMA_AtomIJNS4_4SM904GMMA26MMA_64x256x16_F32F16F16_SSILNSN_5MajorE0ELSP_0ELNSN_7ScaleInE1ELSQ_1EEEEEENS4_6LayoutINS5_IJNSA_ILi2EEESB_SB_EEENS5_IJSB_NSA_ILi0EEESW_EEEEENS5_IJNS4_10UnderscoreESZ_SZ_EEEEENS4_13SM90_TMA_LOADENS4_14ComposedLayoutINS4_7SwizzleILi3ELi4ELi3EEENS4_18smem_ptr_flag_bitsILi16EEENST_INS5_IJNSA_ILi8EEESG_EEENS5_IJSG_SB_EEEEEEEvNS4_8identityES12_S1C_vS1D_EENS_8epilogue10collective18CollectiveEpilogueINS1F_22Sm90TmaWarpSpecializedILi4ELi2ELi16ELb1ELb0EEEJSH_NS5_IJNSA_ILi128EEENSA_ILi32EEEEEESI_SJ_SI_SJ_NS1F_6fusion15FusionCallbacksIS1J_NS1N_13LinCombEltActINS1F_6thread4GELUESI_fSI_fLNS_15FloatRoundStyleE2EEESH_S1M_JEEES12_NS13_INS14_ILi2ELi4ELi3EEES17_NST_INS5_IJS18_S1L_EEENS5_IJS1L_SB_EEEEEEENS4_17SM75_U32x4_LDSM_NENS4_14SM90_TMA_STOREES1Z_NS4_17SM90_U32x4_STSM_NENS4_9Copy_AtomIJS22_SI_EEEvEEEvvEEEEvNT_6ParamsE --------------------------
	.section	.nv.info._ZN7cutlass13device_kernelINS_4gemm6kernel13GemmUniversalIN4cute5tupleIJiiiiEEENS1_10collective13CollectiveMmaINS1_34MainloopSm90TmaGmmaWarpSpecializedILi3ENS5_IJNS4_1CILi1EEESB_SB_EEENS1_35KernelTmaWarpSpecializedCooperativeEEENS5_IJNSA_ILi256EEESF_NSA_ILi64EEEEEENS_6half_tENS5_IJlSB_lEEESI_SJ_NS4_8TiledMMAINS4_8MMA_AtomIJNS4_4SM904GMMA26MMA_64x256x16_F32F16F16_SSILNSN_5MajorE0ELSP_0ELNSN_7ScaleInE1ELSQ_1EEEEEENS4_6LayoutINS5_IJNSA_ILi2EEESB_SB_EEENS5_IJSB_NSA_ILi0EEESW_EEEEENS5_IJNS4_10UnderscoreESZ_SZ_EEEEENS4_13SM90_TMA_LOADENS4_14ComposedLayoutINS4_7SwizzleILi3ELi4ELi3EEENS4_18smem_ptr_flag_bitsILi16EEENST_INS5_IJNSA_ILi8EEESG_EEENS5_IJSG_SB_EEEEEEEvNS4_8identityES12_S1C_vS1D_EENS_8epilogue10collective18CollectiveEpilogueINS1F_22Sm90TmaWarpSpecializedILi4ELi2ELi16ELb1ELb0EEEJSH_NS5_IJNSA_ILi128EEENSA_ILi32EEEEEESI_SJ_SI_SJ_NS1F_6fusion15FusionCallbacksIS1J_NS1N_13LinCombEltActINS1F_6thread4GELUESI_fSI_fLNS_15FloatRoundStyleE2EEESH_S1M_JEEES12_NS13_INS14_ILi2ELi4ELi3EEES17_NST_INS5_IJS18_S1L_EEENS5_IJS1L_SB_EEEEEEENS4_17SM75_U32x4_LDSM_NENS4_14SM90_TMA_STOREES1Z_NS4_17SM90_U32x4_STSM_NENS4_9Copy_AtomIJS22_SI_EEEvEEEvvEEEEvNT_6ParamsE,"",@"SHT_CUDA_INFO"
	.sectionflags	@""
	.align	4


	//----- nvinfo : EIATTR_CUDA_API_VERSION
	.align		4
        /*0000*/ 	.byte	0x04, 0x37
        /*0002*/ 	.short	(.L_24 - .L_23)
.L_23:
        /*0004*/ 	.word	0x00000082


	//----- nvinfo : EIATTR_KPARAM_INFO
	.align		4
.L_24:
        /*0008*/ 	.byte	0x04, 0x17
        /*000a*/ 	.short	(.L_26 - .L_25)
.L_25:
        /*000c*/ 	.word	0x00000000
        /*0010*/ 	.short	0x0000
        /*0012*/ 	.short	0x0070
        /*0014*/ 	.byte	0x00, 0xf0, 0x01, 0x1c


	//----- nvinfo : EIATTR_SPARSE_MMA_MASK
	.align		4
.L_26:
        /*0018*/ 	.byte	0x03, 0x50
        /*001a*/ 	.short	0x0000


	//----- nvinfo : EIATTR_MAXREG_COUNT
	.align		4
        /*001c*/ 	.byte	0x03, 0x1b
        /*001e*/ 	.short	0x00a8


	//----- nvinfo : EIATTR_NUM_BARRIERS
	.align		4
        /*0020*/ 	.byte	0x02, 0x4c
        /*0022*/ 	.byte	0x02
	.zero		1


	//----- nvinfo : EIATTR_EXTERNS
	.align		4
        /*0024*/ 	.byte	0x04, 0x0f
        /*0026*/ 	.short	(.L_28 - .L_27)


	//   ....[0]....
	.align		4
.L_27:
        /*0028*/ 	.word	index@(__assertfail)


	//----- nvinfo : EIATTR_ANNOTATIONS
	.align		4
.L_28:
        /*002c*/ 	.byte	0x04, 0x55
        /*002e*/ 	.short	(.L_30 - .L_29)


	//   ....[0]....
.L_29:
        /*0030*/ 	.word	0x00000001
        /*0034*/ 	.byte	0xd0, 0x0a, 0x00, 0x00, 0x01, 0x00, 0x00, 0x00, 0x00, 0x0b, 0x00, 0x00, 0x01, 0x00, 0x00, 0x00
        /* <DEDUP_REMOVED lines=661> */
        /*2994*/ 	.byte	0x50, 0xe3, 0x02, 0x00, 0x01, 0x00, 0x00, 0x00, 0x70, 0xe3, 0x02, 0x00


	//----- nvinfo : EIATTR_MERCURY_ISA_VERSION
	.align		4
.L_30:
        /*29a0*/ 	.byte	0x03, 0x5f
        /*29a2*/ 	.short	0x0101


	//----- nvinfo : EIATTR_INT_WARP_WIDE_INSTR_OFFSETS
	.align		4
        /*29a4*/ 	.byte	0x04, 0x31
        /*29a6*/ 	.short	(.L_32 - .L_31)


	//   ....[0]....
.L_31:
        /*29a8*/ 	.word	0x000009a0


	//   ....[1]....
        /*29ac*/ 	.word	0x000009c0


	//   ....[2]....
        /*29b0*/ 	.word	0x000009d0


	//----- nvinfo : EIATTR_COOP_GROUP_MASK_REGIDS
	.align		4
.L_32:
        /*29b4*/ 	.byte	0x04, 0x29
        /*29b6*/ 	.short	(.L_34 - .L_33)


	//   ....[0]....
.L_33:
        /*29b8*/ 	.word	0xffffffff


	//   ....[1]....
        /*29bc*/ 	.word	0xffffffff


	//   ....[2]....
        /*29c0*/ 	.word	0xffffffff


	//   ....[3]....
        /*29c4*/ 	.word	0xffffffff


	//   ....[4]....
        /*29c8*/ 	.word	0xffffffff


	//   ....[5]....
        /*29cc*/ 	.word	0xffffffff


	//----- nvinfo : EIATTR_COOP_GROUP_INSTR_OFFSETS
	.align		4
.L_34:
        /*29d0*/ 	.byte	0x04, 0x28
        /*29d2*/ 	.short	(.L_36 - .L_35)


	//   ....[0]....
.L_35:
        /*29d4*/ 	.word	0x00000060


	//   ....[1]....
        /*29d8*/ 	.word	0x00000090


	//   ....[2]....
        /*29dc*/ 	.word	0x000004e0


	//   ....[3]....
        /*29e0*/ 	.word	0x000006b0


	//   ....[4]....
        /*29e4*/ 	.word	0x000008a0


	//   ....[5]....
        /*29e8*/ 	.word	0x00001610


	//----- nvinfo : EIATTR_REG_RECONFIG
	.align		4
.L_36:
        /*29ec*/ 	.byte	0x01, 0x54
	.zero		2


	//----- nvinfo : EIATTR_SYSCALL_OFFSETS
	.align		4
        /*29f0*/ 	.byte	0x04, 0x46
        /*29f2*/ 	.short	(.L_38 - .L_37)


	//   ....[0]....
.L_37:
        /*29f4*/ 	.word	0x000017d0


	//   ....[1]....
        /*29f8*/ 	.word	0x000093e0


	//   ....[2]....
        /*29fc*/ 	.word	0x000094d0


	//----- nvinfo : EIATTR_MBARRIER_INSTR_OFFSETS
	.align		4
.L_38:
        /*2a00*/ 	.byte	0x04, 0x39
        /*2a02*/ 	.short	(.L_40 - .L_39)


	//   ....[0]....
.L_39:
        /*2a04*/ 	.word	0x00000640
        /*2a08*/ 	.word	0x000000ff
        /*2a0c*/ 	.word	0x00000000
        /*2a10*/ 	.short	0x0100
        /*2a12*/ 	.byte	0x08
	.zero		1


	//   ....[1]....
        /*2a14*/ 	.word	0x00000650
        /*2a18*/ 	.word	0x000000ff
        /*2a1c*/ 	.word	0x00000018
        /*2a20*/ 	.short	0x0100
        /*2a22*/ 	.byte	0x08
	.zero		1


	//   ....[2]....
        /*2a24*/ 	.word	0x00000660
        /*2a28*/ 	.word	0x000000ff
        /*2a2c*/ 	.word	0x00000008
        /*2a30*/ 	.short	0x0100
        /*2a32*/ 	.byte	0x08
	.zero		1


	//   ....[3]....
        /*2a34*/ 	.word	0x00000670
        /*2a38*/ 	.word	0x000000ff
        /*2a3c*/ 	.word	0x00000020
        /*2a40*/ 	.short	0x0100
        /*2a42*/ 	.byte	0x08
	.zero		1


	//   ....[4]....
        /*2a44*/ 	.word	0x00000680
        /*2a48*/ 	.word	0x000000ff
        /*2a4c*/ 	.word	0x00000010
        /*2a50*/ 	.short	0x0100
        /*2a52*/ 	.byte	0x08
	.zero		1


	//   ....[5]....
        /*2a54*/ 	.word	0x00000690
        /*2a58*/ 	.word	0x000000ff
        /*2a5c*/ 	.word	0x00000028
        /*2a60*/ 	.short	0x0100
        /*2a62*/ 	.byte	0x08
	.zero		1


	//   ....[6]....
        /*2a64*/ 	.word	0x000007d0
        /*2a68*/ 	.word	0x000000ff
        /*2a6c*/ 	.word	0x00000030
        /*2a70*/ 	.short	0x0100
        /*2a72*/ 	.byte	0x08
	.zero		1


	//   ....[7]....
        /*2a74*/ 	.word	0x000007e0
        /*2a78*/ 	.word	0x000000ff
        /*2a7c*/ 	.word	0x00000050
        /*2a80*/ 	.short	0x0100
        /*2a82*/ 	.byte	0x08
	.zero		1


	//   ....[8]....
        /*2a84*/ 	.word	0x000007f0
        /*2a88*/ 	.word	0x000000ff
        /*2a8c*/ 	.word	0x00000038
        /*2a90*/ 	.short	0x0100
        /*2a92*/ 	.byte	0x08
	.zero		1


	//   ....[9]....
        /*2a94*/ 	.word	0x00000800
        /*2a98*/ 	.word	0x000000ff
        /*2a9c*/ 	.word	0x00000058
        /*2aa0*/ 	.short	0x0100
        /*2aa2*/ 	.byte	0x08
	.zero		1


	//   ....[10]....
        /*2aa4*/ 	.word	0x00000810
        /*2aa8*/ 	.word	0x000000ff
        /*2aac*/ 	.word	0x00000040
        /*2ab0*/ 	.short	0x0100
        /*2ab2*/ 	.byte	0x08
	.zero		1


	//   ....[11]....
        /*2ab4*/ 	.word	0x00000820
        /*2ab8*/ 	.word	0x000000ff
        /*2abc*/ 	.word	0x00000060
        /*2ac0*/ 	.short	0x0100
        /*2ac2*/ 	.byte	0x08
	.zero		1


	//   ....[12]....
        /*2ac4*/ 	.word	0x00000830
        /*2ac8*/ 	.word	0x000000ff
        /*2acc*/ 	.word	0x00000048
        /*2ad0*/ 	.short	0x0100
        /*2ad2*/ 	.byte	0x08
	.zero		1


	//   ....[13]....
        /*2ad4*/ 	.word	0x00000840
        /*2ad8*/ 	.word	0x000000ff
        /*2adc*/ 	.word	0x00000068
        /*2ae0*/ 	.short	0x0100
        /*2ae2*/ 	.byte	0x08
	.zero		1


	//   ....[14]....
        /*2ae4*/ 	.word	0x00000b20
        /*2ae8*/ 	.word	0x000000ff
        /*2aec*/ 	.word	0x00000070
        /*2af0*/ 	.short	0x0100
        /*2af2*/ 	.byte	0x08
	.zero		1


	//   ....[15]....
        /*2af4*/ 	.word	0x00000b30
        /*2af8*/ 	.word	0x000000ff
        /*2afc*/ 	.word	0x00000078
        /*2b00*/ 	.short	0x0100
        /*2b02*/ 	.byte	0x08
	.zero		1


	//   ....[16]....
        /*2b04*/ 	.word	0x00001870
        /*2b08*/ 	.word	0x00000003
        /*2b0c*/ 	.word	0x00000000
        /*2b10*/ 	.short	0x010a
        /*2b12*/ 	.byte	0x3f
	.zero		1


	//   ....[17]....
        /*2b14*/ 	.word	0x000018b0
        /*2b18*/ 	.word	0x00000003
        /*2b1c*/ 	.word	0x00000000
        /*2b20*/ 	.short	0x010a
        /*2b22*/ 	.byte	0x3f
	.zero		1


	//   ....[18]....
        /*2b24*/ 	.word	0x00004e90
        /*2b28*/ 	.word	0x000000ff
        /*2b2c*/ 	.word	0x00000000
        /*2b30*/ 	.short	0x010a
        /*2b32*/ 	.byte	0x07
	.zero		1


	//   ....[19]....
        /*2b34*/ 	.word	0x00004ed0
        /*2b38*/ 	.word	0x000000ff
        /*2b3c*/ 	.word	0x00000000
        /*2b40*/ 	.short	0x010a
        /*2b42*/ 	.byte	0x07
	.zero		1


	//   ....[20]....
        /*2b44*/ 	.word	0x00008fd0
        /*2b48*/ 	.word	0x000000ff
        /*2b4c*/ 	.word	0x00000000
        /*2b50*/ 	.short	0x0101
        /*2b52*/ 	.byte	0x07
	.zero		1


	//   ....[21]....
        /*2b54*/ 	.word	0x000091b0
        /*2b58*/ 	.word	0x000000ff
        /*2b5c*/ 	.word	0x00000000
        /*2b60*/ 	.short	0x0101
        /*2b62*/ 	.byte	0x06
	.zero		1


	//   ....[22]....
        /*2b64*/ 	.word	0x000099c0
        /*2b68*/ 	.word	0x000000ff
        /*2b6c*/ 	.word	0x00000030
        /*2b70*/ 	.short	0x010a
        /*2b72*/ 	.byte	0x2e
	.zero		1


	//   ....[23]....
        /*2b74*/ 	.word	0x0000bc50
        /*2b78*/ 	.word	0x000000ff
        /*2b7c*/ 	.word	0x00000000
        /*2b80*/ 	.short	0x0101
        /*2b82*/ 	.byte	0x04
	.zero		1


	//   ....[24]....
        /*2b84*/ 	.word	0x0000bd30
        /*2b88*/ 	.word	0x00000002
        /*2b8c*/ 	.word	0x00000030
        /*2b90*/ 	.short	0x010a
        /*2b92*/ 	.byte	0x3f
	.zero		1


	//   ....[25]....
        /*2b94*/ 	.word	0x0000dc70
        /*2b98*/ 	.word	0x000000ff
        /*2b9c*/ 	.word	0x00000000
        /*2ba0*/ 	.short	0x0101
        /*2ba2*/ 	.byte	0x04
	.zero		1


	//   ....[26]....
        /*2ba4*/ 	.word	0x0000dd60
        /*2ba8*/ 	.word	0x00000002
        /*2bac*/ 	.word	0x00000030
        /*2bb0*/ 	.short	0x010a
        /*2bb2*/ 	.byte	0x3f
	.zero		1


	//   ....[27]....
        /*2bb4*/ 	.word	0x0000fdd0
        /*2bb8*/ 	.word	0x000000ff
        /*2bbc*/ 	.word	0x00000000
        /*2bc0*/ 	.short	0x0101
        /*2bc2*/ 	.byte	0x04
	.zero		1


	//   ....[28]....
        /*2bc4*/ 	.word	0x0000feb0
        /*2bc8*/ 	.word	0x0000000c
        /*2bcc*/ 	.word	0x00000030
        /*2bd0*/ 	.short	0x010a
        /*2bd2*/ 	.byte	0x3f
	.zero		1


	//   ....[29]....
        /*2bd4*/ 	.word	0x00011e30
        /*2bd8*/ 	.word	0x000000ff
        /*2bdc*/ 	.word	0x00000000
        /*2be0*/ 	.short	0x0101
        /*2be2*/ 	.byte	0x04
	.zero		1


	//   ....[30]....
        /*2be4*/ 	.word	0x00011f10
        /*2be8*/ 	.word	0x0000000c
        /*2bec*/ 	.word	0x00000030
        /*2bf0*/ 	.short	0x010a
        /*2bf2*/ 	.byte	0x3f
	.zero		1


	//   ....[31]....
        /*2bf4*/ 	.word	0x00013f70
        /*2bf8*/ 	.word	0x000000ff
        /*2bfc*/ 	.word	0x00000000
        /*2c00*/ 	.short	0x0101
        /*2c02*/ 	.byte	0x04
	.zero		1


	//   ....[32]....
        /*2c04*/ 	.word	0x00014060
        /*2c08*/ 	.word	0x0000000c
        /*2c0c*/ 	.word	0x00000030
        /*2c10*/ 	.short	0x010a
        /*2c12*/ 	.byte	0x3f
	.zero		1


	//   ....[33]....
        /*2c14*/ 	.word	0x00015fb0
        /*2c18*/ 	.word	0x000000ff
        /*2c1c*/ 	.word	0x00000000
        /*2c20*/ 	.short	0x0101
        /*2c22*/ 	.byte	0x04
	.zero		1


	//   ....[34]....
        /*2c24*/ 	.word	0x000160a0
        /*2c28*/ 	.word	0x0000000c
        /*2c2c*/ 	.word	0x00000030
        /*2c30*/ 	.short	0x010a
        /*2c32*/ 	.byte	0x3f
	.zero		1


	//   ....[35]....
        /*2c34*/ 	.word	0x000180f0
        /*2c38*/ 	.word	0x000000ff
        /*2c3c*/ 	.word	0x00000000
        /*2c40*/ 	.short	0x0101
        /*2c42*/ 	.byte	0x04
	.zero		1


	//   ....[36]....
        /*2c44*/ 	.word	0x000181e0
        /*2c48*/ 	.word	0x0000000c
        /*2c4c*/ 	.word	0x00000030
        /*2c50*/ 	.short	0x010a
        /*2c52*/ 	.byte	0x3f
	.zero		1


	//   ....[37]....
        /*2c54*/ 	.word	0x0001a130
        /*2c58*/ 	.word	0x000000ff
        /*2c5c*/ 	.word	0x00000000
        /*2c60*/ 	.short	0x0101
        /*2c62*/ 	.byte	0x04
	.zero		1


	//   ....[38]....
        /*2c64*/ 	.word	0x0001a220
        /*2c68*/ 	.word	0x0000000c
        /*2c6c*/ 	.word	0x00000030
        /*2c70*/ 	.short	0x010a
        /*2c72*/ 	.byte	0x3f
	.zero		1


	//   ....[39]....
        /*2c74*/ 	.word	0x0001c270
        /*2c78*/ 	.word	0x000000ff
        /*2c7c*/ 	.word	0x00000000
        /*2c80*/ 	.short	0x0101
        /*2c82*/ 	.byte	0x04
	.zero		1


	//   ....[40]....
        /*2c84*/ 	.word	0x0001c360
        /*2c88*/ 	.word	0x0000000c
        /*2c8c*/ 	.word	0x00000030
        /*2c90*/ 	.short	0x010a
        /*2c92*/ 	.byte	0x3f
	.zero		1


	//   ....[41]....
        /*2c94*/ 	.word	0x0001e2b0
        /*2c98*/ 	.word	0x000000ff
        /*2c9c*/ 	.word	0x00000000
        /*2ca0*/ 	.short	0x0101
        /*2ca2*/ 	.byte	0x04
	.zero		1


	//   ....[42]....
        /*2ca4*/ 	.word	0x0001e3a0
        /*2ca8*/ 	.word	0x0000000c
        /*2cac*/ 	.word	0x00000030
        /*2cb0*/ 	.short	0x010a
        /*2cb2*/ 	.byte	0x3f
	.zero		1


	//   ....[43]....
        /*2cb4*/ 	.word	0x000203f0
        /*2cb8*/ 	.word	0x000000ff
        /*2cbc*/ 	.word	0x00000000
        /*2cc0*/ 	.short	0x0101
        /*2cc2*/ 	.byte	0x04
	.zero		1


	//   ....[44]....
        /*2cc4*/ 	.word	0x000204e0
        /*2cc8*/ 	.word	0x0000000c
        /*2ccc*/ 	.word	0x00000030
        /*2cd0*/ 	.short	0x010a
        /*2cd2*/ 	.byte	0x3f
	.zero		1


	//   ....[45]....
        /*2cd4*/ 	.word	0x00022430
        /*2cd8*/ 	.word	0x000000ff
        /*2cdc*/ 	.word	0x00000000
        /*2ce0*/ 	.short	0x0101
        /*2ce2*/ 	.byte	0x04
	.zero		1


	//   ....[46]....
        /*2ce4*/ 	.word	0x00022520
        /*2ce8*/ 	.word	0x0000000c
        /*2cec*/ 	.word	0x00000030
        /*2cf0*/ 	.short	0x010a
        /*2cf2*/ 	.byte	0x3f
	.zero		1


	//   ....[47]....
        /*2cf4*/ 	.word	0x00024570
        /*2cf8*/ 	.word	0x000000ff
        /*2cfc*/ 	.word	0x00000000
        /*2d00*/ 	.short	0x0101
        /*2d02*/ 	.byte	0x04
	.zero		1


	//   ....[48]....
        /*2d04*/ 	.word	0x00024660
        /*2d08*/ 	.word	0x0000000c
        /*2d0c*/ 	.word	0x00000030
        /*2d10*/ 	.short	0x010a
        /*2d12*/ 	.byte	0x3f
	.zero		1


	//   ....[49]....
        /*2d14*/ 	.word	0x000265b0
        /*2d18*/ 	.word	0x000000ff
        /*2d1c*/ 	.word	0x00000000
        /*2d20*/ 	.short	0x0101
        /*2d22*/ 	.byte	0x04
	.zero		1


	//   ....[50]....
        /*2d24*/ 	.word	0x000266a0
        /*2d28*/ 	.word	0x0000000c
        /*2d2c*/ 	.word	0x00000030
        /*2d30*/ 	.short	0x010a
        /*2d32*/ 	.byte	0x3f
	.zero		1


	//   ....[51]....
        /*2d34*/ 	.word	0x000286f0
        /*2d38*/ 	.word	0x000000ff
        /*2d3c*/ 	.word	0x00000000
        /*2d40*/ 	.short	0x0101
        /*2d42*/ 	.byte	0x04
	.zero		1


	//   ....[52]....
        /*2d44*/ 	.word	0x000287e0
        /*2d48*/ 	.word	0x0000000d
        /*2d4c*/ 	.word	0x00000030
        /*2d50*/ 	.short	0x010a
        /*2d52*/ 	.byte	0x3f
	.zero		1


	//   ....[53]....
        /*2d54*/ 	.word	0x0002a6e0
        /*2d58*/ 	.word	0x000000ff
        /*2d5c*/ 	.word	0x00000000
        /*2d60*/ 	.short	0x0101
        /*2d62*/ 	.byte	0x04
	.zero		1


	//   ....[54]....
        /*2d64*/ 	.word	0x0002b0a0
        /*2d68*/ 	.word	0x000000ff
        /*2d6c*/ 	.word	0x00000000
        /*2d70*/ 	.short	0x0101
        /*2d72*/ 	.byte	0x04
	.zero		1


	//   ....[55]....
        /*2d74*/ 	.word	0x0002b810
        /*2d78*/ 	.word	0x000000ff
        /*2d7c*/ 	.word	0x00000078
        /*2d80*/ 	.short	0x010a
        /*2d82*/ 	.byte	0x04
	.zero		1


	//   ....[56]....
        /*2d84*/ 	.word	0x0002bc50
        /*2d88*/ 	.word	0x000000ff
        /*2d8c*/ 	.word	0x00000050
        /*2d90*/ 	.short	0x010a
        /*2d92*/ 	.byte	0x04
	.zero		1


	//   ....[57]....
        /*2d94*/ 	.word	0x0002bd40
        /*2d98*/ 	.word	0x000000ff
        /*2d9c*/ 	.word	0x00000030
        /*2da0*/ 	.short	0x010b
        /*2da2*/ 	.byte	0x04
	.zero		1


	//   ....[58]....
        /*2da4*/ 	.word	0x0002bda0
        /*2da8*/ 	.word	0x000000ff
        /*2dac*/ 	.word	0x00000000
        /*2db0*/ 	.short	0x0101
        /*2db2*/ 	.byte	0x0e
	.zero		1


	//   ....[59]....
        /*2db4*/ 	.word	0x0002bdd0
        /*2db8*/ 	.word	0x000000ff
        /*2dbc*/ 	.word	0x00000058
        /*2dc0*/ 	.short	0x010a
        /*2dc2*/ 	.byte	0x04
	.zero		1


	//   ....[60]....
        /*2dc4*/ 	.word	0x0002bee0
        /*2dc8*/ 	.word	0x000000ff
        /*2dcc*/ 	.word	0x00000038
        /*2dd0*/ 	.short	0x010b
        /*2dd2*/ 	.byte	0x04
	.zero		1


	//   ....[61]....
        /*2dd4*/ 	.word	0x0002bf50
        /*2dd8*/ 	.word	0x000000ff
        /*2ddc*/ 	.word	0x00000000
        /*2de0*/ 	.short	0x0101
        /*2de2*/ 	.byte	0x0d
	.zero		1


	//   ....[62]....
        /*2de4*/ 	.word	0x0002bf80
        /*2de8*/ 	.word	0x000000ff
        /*2dec*/ 	.word	0x00000060
        /*2df0*/ 	.short	0x010a
        /*2df2*/ 	.byte	0x04
	.zero		1


	//   ....[63]....
        /*2df4*/ 	.word	0x0002c080
        /*2df8*/ 	.word	0x000000ff
        /*2dfc*/ 	.word	0x00000040
        /*2e00*/ 	.short	0x010b
        /*2e02*/ 	.byte	0x04
	.zero		1


	//   ....[64]....
        /*2e04*/ 	.word	0x0002c0e0
        /*2e08*/ 	.word	0x000000ff
        /*2e0c*/ 	.word	0x00000000
        /*2e10*/ 	.short	0x0101
        /*2e12*/ 	.byte	0x0f
	.zero		1


	//   ....[65]....
        /*2e14*/ 	.word	0x0002c110
        /*2e18*/ 	.word	0x000000ff
        /*2e1c*/ 	.word	0x00000068
        /*2e20*/ 	.short	0x010a
        /*2e22*/ 	.byte	0x04
	.zero		1


	//   ....[66]....
        /*2e24*/ 	.word	0x0002c210
        /*2e28*/ 	.word	0x000000ff
        /*2e2c*/ 	.word	0x00000048
        /*2e30*/ 	.short	0x010b
        /*2e32*/ 	.byte	0x04
	.zero		1


	//   ....[67]....
        /*2e34*/ 	.word	0x0002c280
        /*2e38*/ 	.word	0x000000ff
        /*2e3c*/ 	.word	0x00000000
        /*2e40*/ 	.short	0x0101
        /*2e42*/ 	.byte	0x05
	.zero		1


	//   ....[68]....
        /*2e44*/ 	.word	0x0002c2c0
        /*2e48*/ 	.word	0x000000ff
        /*2e4c*/ 	.word	0x00000050
        /*2e50*/ 	.short	0x010a
        /*2e52*/ 	.byte	0x04
	.zero		1


	//   ....[69]....
        /*2e54*/ 	.word	0x0002c3b0
        /*2e58*/ 	.word	0x000000ff
        /*2e5c*/ 	.word	0x00000030
        /*2e60*/ 	.short	0x010b
        /*2e62*/ 	.byte	0x04
	.zero		1


	//   ....[70]....
        /*2e64*/ 	.word	0x0002c3f0
        /*2e68*/ 	.word	0x000000ff
        /*2e6c*/ 	.word	0x00000000
        /*2e70*/ 	.short	0x0101
        /*2e72*/ 	.byte	0x0e
	.zero		1


	//   ....[71]....
        /*2e74*/ 	.word	0x0002c420
        /*2e78*/ 	.word	0x000000ff
        /*2e7c*/ 	.word	0x00000058
        /*2e80*/ 	.short	0x010a
        /*2e82*/ 	.byte	0x04
	.zero		1


	//   ....[72]....
        /*2e84*/ 	.word	0x0002c520
        /*2e88*/ 	.word	0x000000ff
        /*2e8c*/ 	.word	0x00000038
        /*2e90*/ 	.short	0x010b
        /*2e92*/ 	.byte	0x04
	.zero		1


	//   ....[73]....
        /*2e94*/ 	.word	0x0002c560
        /*2e98*/ 	.word	0x000000ff
        /*2e9c*/ 	.word	0x00000000
        /*2ea0*/ 	.short	0x0101
        /*2ea2*/ 	.byte	0x0d
	.zero		1


	//   ....[74]....
        /*2ea4*/ 	.word	0x0002c5a0
        /*2ea8*/ 	.word	0x000000ff
        /*2eac*/ 	.word	0x00000060
        /*2eb0*/ 	.short	0x010a
        /*2eb2*/ 	.byte	0x04
	.zero		1


	//   ....[75]....
        /*2eb4*/ 	.word	0x0002c690
        /*2eb8*/ 	.word	0x000000ff
        /*2ebc*/ 	.word	0x00000040
        /*2ec0*/ 	.short	0x010b
        /*2ec2*/ 	.byte	0x04
	.zero		1


	//   ....[76]....
        /*2ec4*/ 	.word	0x0002c6d0
        /*2ec8*/ 	.word	0x000000ff
        /*2ecc*/ 	.word	0x00000000
        /*2ed0*/ 	.short	0x0101
        /*2ed2*/ 	.byte	0x0f
	.zero		1


	//   ....[77]....
        /*2ed4*/ 	.word	0x0002c700
        /*2ed8*/ 	.word	0x000000ff
        /*2edc*/ 	.word	0x00000068
        /*2ee0*/ 	.short	0x010a
        /*2ee2*/ 	.byte	0x04
	.zero		1


	//   ....[78]....
        /*2ee4*/ 	.word	0x0002c800
        /*2ee8*/ 	.word	0x000000ff
        /*2eec*/ 	.word	0x00000048
        /*2ef0*/ 	.short	0x010b
        /*2ef2*/ 	.byte	0x04
	.zero		1


	//   ....[79]....
        /*2ef4*/ 	.word	0x0002c840
        /*2ef8*/ 	.word	0x000000ff
        /*2efc*/ 	.word	0x00000000
        /*2f00*/ 	.short	0x0101
        /*2f02*/ 	.byte	0x05
	.zero		1


	//   ....[80]....
        /*2f04*/ 	.word	0x0002c880
        /*2f08*/ 	.word	0x000000ff
        /*2f0c*/ 	.word	0x00000050
        /*2f10*/ 	.short	0x010a
        /*2f12*/ 	.byte	0x04
	.zero		1


	//   ....[81]....
        /*2f14*/ 	.word	0x0002c980
        /*2f18*/ 	.word	0x000000ff
        /*2f1c*/ 	.word	0x00000030
        /*2f20*/ 	.short	0x010b
        /*2f22*/ 	.byte	0x04
	.zero		1


	//   ....[82]....
        /*2f24*/ 	.word	0x0002c9c0
        /*2f28*/ 	.word	0x000000ff
        /*2f2c*/ 	.word	0x00000000
        /*2f30*/ 	.short	0x0101
        /*2f32*/ 	.byte	0x0e
	.zero		1


	//   ....[83]....
        /*2f34*/ 	.word	0x0002c9f0
        /*2f38*/ 	.word	0x000000ff
        /*2f3c*/ 	.word	0x00000058
        /*2f40*/ 	.short	0x010a
        /*2f42*/ 	.byte	0x04
	.zero		1


	//   ....[84]....
        /*2f44*/ 	.word	0x0002caf0
        /*2f48*/ 	.word	0x000000ff
        /*2f4c*/ 	.word	0x00000038
        /*2f50*/ 	.short	0x010b
        /*2f52*/ 	.byte	0x04
	.zero		1


	//   ....[85]....
        /*2f54*/ 	.word	0x0002cb30
        /*2f58*/ 	.word	0x000000ff
        /*2f5c*/ 	.word	0x00000000
        /*2f60*/ 	.short	0x0101
        /*2f62*/ 	.byte	0x0d
	.zero		1


	//   ....[86]....
        /*2f64*/ 	.word	0x0002cb70
        /*2f68*/ 	.word	0x000000ff
        /*2f6c*/ 	.word	0x00000060
        /*2f70*/ 	.short	0x010a
        /*2f72*/ 	.byte	0x04
	.zero		1


	//   ....[87]....
        /*2f74*/ 	.word	0x0002cc70
        /*2f78*/ 	.word	0x000000ff
        /*2f7c*/ 	.word	0x00000040
        /*2f80*/ 	.short	0x010b
        /*2f82*/ 	.byte	0x04
	.zero		1


	//   ....[88]....
        /*2f84*/ 	.word	0x0002ccb0
        /*2f88*/ 	.word	0x000000ff
        /*2f8c*/ 	.word	0x00000000
        /*2f90*/ 	.short	0x0101
        /*2f92*/ 	.byte	0x0f
	.zero		1


	//   ....[89]....
        /*2f94*/ 	.word	0x0002cce0
        /*2f98*/ 	.word	0x000000ff
        /*2f9c*/ 	.word	0x00000068
        /*2fa0*/ 	.short	0x010a
        /*2fa2*/ 	.byte	0x04
	.zero		1


	//   ....[90]....
        /*2fa4*/ 	.word	0x0002cde0
        /*2fa8*/ 	.word	0x000000ff
        /*2fac*/ 	.word	0x00000048
        /*2fb0*/ 	.short	0x010b
        /*2fb2*/ 	.byte	0x04
	.zero		1


	//   ....[91]....
        /*2fb4*/ 	.word	0x0002ce20
        /*2fb8*/ 	.word	0x000000ff
        /*2fbc*/ 	.word	0x00000000
        /*2fc0*/ 	.short	0x0101
        /*2fc2*/ 	.byte	0x05
	.zero		1


	//   ....[92]....
        /*2fc4*/ 	.word	0x0002ce60
        /*2fc8*/ 	.word	0x000000ff
        /*2fcc*/ 	.word	0x00000050
        /*2fd0*/ 	.short	0x010a
        /*2fd2*/ 	.byte	0x04
	.zero		1


	//   ....[93]....
        /*2fd4*/ 	.word	0x0002cf60
        /*2fd8*/ 	.word	0x000000ff
        /*2fdc*/ 	.word	0x00000030
        /*2fe0*/ 	.short	0x010b
        /*2fe2*/ 	.byte	0x04
	.zero		1


	//   ....[94]....
        /*2fe4*/ 	.word	0x0002cfa0
        /*2fe8*/ 	.word	0x000000ff
        /*2fec*/ 	.word	0x00000000
        /*2ff0*/ 	.short	0x0101
        /*2ff2*/ 	.byte	0x0e
	.zero		1


	//   ....[95]....
        /*2ff4*/ 	.word	0x0002cfd0
        /*2ff8*/ 	.word	0x000000ff
        /*2ffc*/ 	.word	0x00000058
        /*3000*/ 	.short	0x010a
        /*3002*/ 	.byte	0x04
	.zero		1


	//   ....[96]....
        /*3004*/ 	.word	0x0002d0d0
        /*3008*/ 	.word	0x000000ff
        /*300c*/ 	.word	0x00000038
        /*3010*/ 	.short	0x010b
        /*3012*/ 	.byte	0x04
	.zero		1


	//   ....[97]....
        /*3014*/ 	.word	0x0002d110
        /*3018*/ 	.word	0x000000ff
        /*301c*/ 	.word	0x00000000
        /*3020*/ 	.short	0x0101
        /*3022*/ 	.byte	0x0d
	.zero		1


	//   ....[98]....
        /*3024*/ 	.word	0x0002d150
        /*3028*/ 	.word	0x000000ff
        /*302c*/ 	.word	0x00000060
        /*3030*/ 	.short	0x010a
        /*3032*/ 	.byte	0x04
	.zero		1


	//   ....[99]....
        /*3034*/ 	.word	0x0002d250
        /*3038*/ 	.word	0x000000ff
        /*303c*/ 	.word	0x00000040
        /*3040*/ 	.short	0x010b
        /*3042*/ 	.byte	0x04
	.zero		1


	//   ....[100]....
        /*3044*/ 	.word	0x0002d290
        /*3048*/ 	.word	0x000000ff
        /*304c*/ 	.word	0x00000000
        /*3050*/ 	.short	0x0101
        /*3052*/ 	.byte	0x0f
	.zero		1


	//   ....[101]....
        /*3054*/ 	.word	0x0002d2c0
        /*3058*/ 	.word	0x000000ff
        /*305c*/ 	.word	0x00000068
        /*3060*/ 	.short	0x010a
        /*3062*/ 	.byte	0x04
	.zero		1


	//   ....[102]....
        /*3064*/ 	.word	0x0002d3c0
        /*3068*/ 	.word	0x000000ff
        /*306c*/ 	.word	0x00000048
        /*3070*/ 	.short	0x010b
        /*3072*/ 	.byte	0x04
	.zero		1


	//   ....[103]....
        /*3074*/ 	.word	0x0002d410
        /*3078*/ 	.word	0x000000ff
        /*307c*/ 	.word	0x00000000
        /*3080*/ 	.short	0x0101
        /*3082*/ 	.byte	0x05
	.zero		1


	//   ....[104]....
        /*3084*/ 	.word	0x0002db20
        /*3088*/ 	.word	0x00000000
        /*308c*/ 	.word	0x00000050
        /*3090*/ 	.short	0x010a
        /*3092*/ 	.byte	0x3f
	.zero		1


	//   ....[105]....
        /*3094*/ 	.word	0x0002db60
        /*3098*/ 	.word	0x00000000
        /*309c*/ 	.word	0x00000058
        /*30a0*/ 	.short	0x010a
        /*30a2*/ 	.byte	0x3f
	.zero		1


	//   ....[106]....
        /*30a4*/ 	.word	0x0002dba0
        /*30a8*/ 	.word	0x00000000
        /*30ac*/ 	.word	0x00000060
        /*30b0*/ 	.short	0x010a
        /*30b2*/ 	.byte	0x3f
	.zero		1


	//   ....[107]....
        /*30b4*/ 	.word	0x0002dc00
        /*30b8*/ 	.word	0x00000000
        /*30bc*/ 	.word	0x00000068
        /*30c0*/ 	.short	0x010a
        /*30c2*/ 	.byte	0x3f
	.zero		1


	//   ....[108]....
        /*30c4*/ 	.word	0x0002df40
        /*30c8*/ 	.word	0x0000000e
        /*30cc*/ 	.word	0x00000018
        /*30d0*/ 	.short	0x010a
        /*30d2*/ 	.byte	0x3f
	.zero		1


	//   ....[109]....
        /*30d4*/ 	.word	0x0002e270
        /*30d8*/ 	.word	0x00000002
        /*30dc*/ 	.word	0x00000078
        /*30e0*/ 	.short	0x0101
        /*30e2*/ 	.byte	0x3f
	.zero		1


	//   ....[110]....
        /*30e4*/ 	.word	0x0002ea30
        /*30e8*/ 	.word	0x00000004
        /*30ec*/ 	.word	0x00000000
        /*30f0*/ 	.short	0x010a
        /*30f2*/ 	.byte	0x3f
	.zero		1


	//   ....[111]....
        /*30f4*/ 	.word	0x0002eac0
        /*30f8*/ 	.word	0x00000003
        /*30fc*/ 	.word	0x00000000
        /*3100*/ 	.short	0x010a
        /*3102*/ 	.byte	0x3f
	.zero		1


	//   ....[112]....
        /*3104*/ 	.word	0x0002eb50
        /*3108*/ 	.word	0x00000003
        /*310c*/ 	.word	0x00000000
        /*3110*/ 	.short	0x010a
        /*3112*/ 	.byte	0x3f
	.zero		1


	//   ....[113]....
        /*3114*/ 	.word	0x0002ebb0
        /*3118*/ 	.word	0x00000003
        /*311c*/ 	.word	0x00000000
        /*3120*/ 	.short	0x010a
        /*3122*/ 	.byte	0x3f
	.zero		1


	//   ....[114]....
        /*3124*/ 	.word	0x0002ec10
        /*3128*/ 	.word	0x00000004
        /*312c*/ 	.word	0x00000000
        /*3130*/ 	.short	0x010a
        /*3132*/ 	.byte	0x3f
	.zero		1


	//   ....[115]....
        /*3134*/ 	.word	0x0002ec70
        /*3138*/ 	.word	0x00000003
        /*313c*/ 	.word	0x00000030
        /*3140*/ 	.short	0x010a
        /*3142*/ 	.byte	0x3f
	.zero		1


	//   ....[116]....
        /*3144*/ 	.word	0x0002ecc0
        /*3148*/ 	.word	0x00000002
        /*314c*/ 	.word	0x00000030
        /*3150*/ 	.short	0x010a
        /*3152*/ 	.byte	0x3f
	.zero		1


	//   ....[117]....
        /*3154*/ 	.word	0x0002ed10
        /*3158*/ 	.word	0x00000002
        /*315c*/ 	.word	0x00000030
        /*3160*/ 	.short	0x010a
        /*3162*/ 	.byte	0x3f
	.zero		1


	//   ....[118]....
        /*3164*/ 	.word	0x0002ed60
        /*3168*/ 	.word	0x0000000c
        /*316c*/ 	.word	0x00000030
        /*3170*/ 	.short	0x010a
        /*3172*/ 	.byte	0x3f
	.zero		1


	//   ....[119]....
        /*3174*/ 	.word	0x0002edb0
        /*3178*/ 	.word	0x0000000c
        /*317c*/ 	.word	0x00000030
        /*3180*/ 	.short	0x010a
        /*3182*/ 	.byte	0x3f
	.zero		1


	//   ....[120]....
        /*3184*/ 	.word	0x0002ee00
        /*3188*/ 	.word	0x0000000c
        /*318c*/ 	.word	0x00000030
        /*3190*/ 	.short	0x010a
        /*3192*/ 	.byte	0x3f
	.zero		1


	//   ....[121]....
        /*3194*/ 	.word	0x0002ee50
        /*3198*/ 	.word	0x0000000c
        /*319c*/ 	.word	0x00000030
        /*31a0*/ 	.short	0x010a
        /*31a2*/ 	.byte	0x3f
	.zero		1


	//   ....[122]....
        /*31a4*/ 	.word	0x0002eea0
        /*31a8*/ 	.word	0x0000000c
        /*31ac*/ 	.word	0x00000030
        /*31b0*/ 	.short	0x010a
        /*31b2*/ 	.byte	0x3f
	.zero		1


	//   ....[123]....
        /*31b4*/ 	.word	0x0002eef0
        /*31b8*/ 	.word	0x0000000c
        /*31bc*/ 	.word	0x00000030
        /*31c0*/ 	.short	0x010a
        /*31c2*/ 	.byte	0x3f
	.zero		1


	//   ....[124]....
        /*31c4*/ 	.word	0x0002ef40
        /*31c8*/ 	.word	0x0000000c
        /*31cc*/ 	.word	0x00000030
        /*31d0*/ 	.short	0x010a
        /*31d2*/ 	.byte	0x3f
	.zero		1


	//   ....[125]....
        /*31d4*/ 	.word	0x0002ef90
        /*31d8*/ 	.word	0x0000000c
        /*31dc*/ 	.word	0x00000030
        /*31e0*/ 	.short	0x010a
        /*31e2*/ 	.byte	0x3f
	.zero		1


	//   ....[126]....
        /*31e4*/ 	.word	0x0002efe0
        /*31e8*/ 	.word	0x0000000c
        /*31ec*/ 	.word	0x00000030
        /*31f0*/ 	.short	0x010a
        /*31f2*/ 	.byte	0x3f
	.zero		1


	//   ....[127]....
        /*31f4*/ 	.word	0x0002f030
        /*31f8*/ 	.word	0x0000000c
        /*31fc*/ 	.word	0x00000030
        /*3200*/ 	.short	0x010a
        /*3202*/ 	.byte	0x3f
	.zero		1


	//   ....[128]....
        /*3204*/ 	.word	0x0002f080
        /*3208*/ 	.word	0x0000000c
        /*320c*/ 	.word	0x00000030
        /*3210*/ 	.short	0x010a
        /*3212*/ 	.byte	0x3f
	.zero		1


	//   ....[129]....
        /*3214*/ 	.word	0x0002f0d0
        /*3218*/ 	.word	0x0000000c
        /*321c*/ 	.word	0x00000030
        /*3220*/ 	.short	0x010a
        /*3222*/ 	.byte	0x3f
	.zero		1


	//   ....[130]....
        /*3224*/ 	.word	0x0002f120
        /*3228*/ 	.word	0x0000000d
        /*322c*/ 	.word	0x00000030
        /*3230*/ 	.short	0x010a
        /*3232*/ 	.byte	0x3f
	.zero		1


	//   ....[131]....
        /*3234*/ 	.word	0x0002f180
        /*3238*/ 	.word	0x00000005
        /*323c*/ 	.word	0x00000078
        /*3240*/ 	.short	0x010a
        /*3242*/ 	.byte	0x3f
	.zero		1


	//   ....[132]....
        /*3244*/ 	.word	0x0002f1e0
        /*3248*/ 	.word	0x00000003
        /*324c*/ 	.word	0x00000050
        /*3250*/ 	.short	0x010a
        /*3252*/ 	.byte	0x3f
	.zero		1


	//   ....[133]....
        /*3254*/ 	.word	0x0002f240
        /*3258*/ 	.word	0x00000003
        /*325c*/ 	.word	0x00000058
        /*3260*/ 	.short	0x010a
        /*3262*/ 	.byte	0x3f
	.zero		1


	//   ....[134]....
        /*3264*/ 	.word	0x0002f2a0
        /*3268*/ 	.word	0x00000003
        /*326c*/ 	.word	0x00000060
        /*3270*/ 	.short	0x010a
        /*3272*/ 	.byte	0x3f
	.zero		1


	//   ....[135]....
        /*3274*/ 	.word	0x0002f300
        /*3278*/ 	.word	0x00000003
        /*327c*/ 	.word	0x00000068
        /*3280*/ 	.short	0x010a
        /*3282*/ 	.byte	0x3f
	.zero		1


	//   ....[136]....
        /*3284*/ 	.word	0x0002f360
        /*3288*/ 	.word	0x00000004
        /*328c*/ 	.word	0x00000050
        /*3290*/ 	.short	0x010a
        /*3292*/ 	.byte	0x3f
	.zero		1


	//   ....[137]....
        /*3294*/ 	.word	0x0002f3c0
        /*3298*/ 	.word	0x00000004
        /*329c*/ 	.word	0x00000058
        /*32a0*/ 	.short	0x010a
        /*32a2*/ 	.byte	0x3f
	.zero		1


	//   ....[138]....
        /*32a4*/ 	.word	0x0002f420
        /*32a8*/ 	.word	0x00000004
        /*32ac*/ 	.word	0x00000060
        /*32b0*/ 	.short	0x010a
        /*32b2*/ 	.byte	0x3f
	.zero		1


	//   ....[139]....
        /*32b4*/ 	.word	0x0002f480
        /*32b8*/ 	.word	0x00000004
        /*32bc*/ 	.word	0x00000068
        /*32c0*/ 	.short	0x010a
        /*32c2*/ 	.byte	0x3f
	.zero		1


	//   ....[140]....
        /*32c4*/ 	.word	0x0002f4e0
        /*32c8*/ 	.word	0x00000005
        /*32cc*/ 	.word	0x00000050
        /*32d0*/ 	.short	0x010a
        /*32d2*/ 	.byte	0x3f
	.zero		1


	//   ....[141]....
        /*32d4*/ 	.word	0x0002f540
        /*32d8*/ 	.word	0x00000005
        /*32dc*/ 	.word	0x00000058
        /*32e0*/ 	.short	0x010a
        /*32e2*/ 	.byte	0x3f
	.zero		1


	//   ....[142]....
        /*32e4*/ 	.word	0x0002f5a0
        /*32e8*/ 	.word	0x00000005
        /*32ec*/ 	.word	0x00000060
        /*32f0*/ 	.short	0x010a
        /*32f2*/ 	.byte	0x3f
	.zero		1


	//   ....[143]....
        /*32f4*/ 	.word	0x0002f600
        /*32f8*/ 	.word	0x00000005
        /*32fc*/ 	.word	0x00000068
        /*3300*/ 	.short	0x010a
        /*3302*/ 	.byte	0x3f
	.zero		1


	//   ....[144]....
        /*3304*/ 	.word	0x0002f660
        /*3308*/ 	.word	0x00000002
        /*330c*/ 	.word	0x00000050
        /*3310*/ 	.short	0x010a
        /*3312*/ 	.byte	0x3f
	.zero		1


	//   ....[145]....
        /*3314*/ 	.word	0x0002f6c0
        /*3318*/ 	.word	0x00000002
        /*331c*/ 	.word	0x00000058
        /*3320*/ 	.short	0x010a
        /*3322*/ 	.byte	0x3f
	.zero		1


	//   ....[146]....
        /*3324*/ 	.word	0x0002f720
        /*3328*/ 	.word	0x00000002
        /*332c*/ 	.word	0x00000060
        /*3330*/ 	.short	0x010a
        /*3332*/ 	.byte	0x3f
	.zero		1


	//   ....[147]....
        /*3334*/ 	.word	0x0002f780
        /*3338*/ 	.word	0x00000002
        /*333c*/ 	.word	0x00000068
        /*3340*/ 	.short	0x010a
        /*3342*/ 	.byte	0x3f
	.zero		1


	//   ....[148]....
        /*3344*/ 	.word	0x0002f7d0
        /*3348*/ 	.word	0x00000000
        /*334c*/ 	.word	0x00000050
        /*3350*/ 	.short	0x010a
        /*3352*/ 	.byte	0x3f
	.zero		1


	//   ....[149]....
        /*3354*/ 	.word	0x0002f820
        /*3358*/ 	.word	0x00000000
        /*335c*/ 	.word	0x00000058
        /*3360*/ 	.short	0x010a
        /*3362*/ 	.byte	0x3f
	.zero		1


	//   ....[150]....
        /*3364*/ 	.word	0x0002f870
        /*3368*/ 	.word	0x00000000
        /*336c*/ 	.word	0x00000060
        /*3370*/ 	.short	0x010a
        /*3372*/ 	.byte	0x3f
	.zero		1


	//   ....[151]....
        /*3374*/ 	.word	0x0002f940
        /*3378*/ 	.word	0x0000000e
        /*337c*/ 	.word	0x00000018
        /*3380*/ 	.short	0x010a
        /*3382*/ 	.byte	0x3f
	.zero		1


	//   ....[152]....
        /*3384*/ 	.word	0x0002fa10
        /*3388*/ 	.word	0x00000004
        /*338c*/ 	.word	0x00000000
        /*3390*/ 	.short	0x010a
        /*3392*/ 	.byte	0x3f
	.zero		1


	//   ....[153]....
        /*3394*/ 	.word	0x0002fa60
        /*3398*/ 	.word	0x00000003
        /*339c*/ 	.word	0x00000000
        /*33a0*/ 	.short	0x010a
        /*33a2*/ 	.byte	0x3f
	.zero		1


	//----- nvinfo : EIATTR_NUM_MBARRIERS
	.align		4
.L_40:
        /*33a4*/ 	.byte	0x03, 0x38
        /*33a6*/ 	.short	0x0010


	//----- nvinfo : EIATTR_EXIT_INSTR_OFFSETS
	.align		4
        /*33a8*/ 	.byte	0x04, 0x1c
        /*33aa*/ 	.short	(.L_42 - .L_41)


	//   ....[0]....
.L_41:
        /*33ac*/ 	.word	0x0002eba0


	//----- nvinfo : EIATTR_MAX_THREADS
	.align		4
.L_42:
        /*33b0*/ 	.byte	0x04, 0x05
        /*33b2*/ 	.short	(.L_44 - .L_43)
.L_43:
        /*33b4*/ 	.word	0x00000180
        /*33b8*/ 	.word	0x00000001
        /*33bc*/ 	.word	0x00000001


	//----- nvinfo : EIATTR_CRS_STACK_SIZE
	.align		4
.L_44:
        /*33c0*/ 	.byte	0x04, 0x1e
        /*33c2*/ 	.short	(.L_46 - .L_45)
.L_45:
        /*33c4*/ 	.word	0x00000000


	//----- nvinfo : EIATTR_CBANK_PARAM_SIZE
	.align		4
.L_46:
        /*33c8*/ 	.byte	0x03, 0x19
        /*33ca*/ 	.short	0x0770


	//----- nvinfo : EIATTR_PARAM_CBANK
	.align		4
        /*33cc*/ 	.byte	0x04, 0x0a
        /*33ce*/ 	.short	(.L_48 - .L_47)
	.align		4
.L_47:
        /*33d0*/ 	.word	index@(.nv.constant0._ZN7cutlass13device_kernelINS_4gemm6kernel13GemmUniversalIN4cute5tupleIJiiiiEEENS1_10collective13CollectiveMmaINS1_34MainloopSm90TmaGmmaWarpSpecializedILi3ENS5_IJNS4_1CILi1EEESB_SB_EEENS1_35KernelTmaWarpSpecializedCooperativeEEENS5_IJNSA_ILi256EEESF_NSA_ILi64EEEEEENS_6half_tENS5_IJlSB_lEEESI_SJ_NS4_8TiledMMAINS4_8MMA_AtomIJNS4_4SM904GMMA26MMA_64x256x16_F32F16F16_SSILNSN_5MajorE0ELSP_0ELNSN_7ScaleInE1ELSQ_1EEEEEENS4_6LayoutINS5_IJNSA_ILi2EEESB_SB_EEENS5_IJSB_NSA_ILi0EEESW_EEEEENS5_IJNS4_10UnderscoreESZ_SZ_EEEEENS4_13SM90_TMA_LOADENS4_14ComposedLayoutINS4_7SwizzleILi3ELi4ELi3EEENS4_18smem_ptr_flag_bitsILi16EEENST_INS5_IJNSA_ILi8EEESG_EEENS5_IJSG_SB_EEEEEEEvNS4_8identityES12_S1C_vS1D_EENS_8epilogue10collective18CollectiveEpilogueINS1F_22Sm90TmaWarpSpecializedILi4ELi2ELi16ELb1ELb0EEEJSH_NS5_IJNSA_ILi128EEENSA_ILi32EEEEEESI_SJ_SI_SJ_NS1F_6fusion15FusionCallbacksIS1J_NS1N_13LinCombEltActINS1F_6thread4GELUESI_fSI_fLNS_15FloatRoundStyleE2EEESH_S1M_JEEES12_NS13_INS14_ILi2ELi4ELi3EEES17_NST_INS5_IJS18_S1L_EEENS5_IJS1L_SB_EEEEEEENS4_17SM75_U32x4_LDSM_NENS4_14SM90_TMA_STOREES1Z_NS4_17SM90_U32x4_STSM_NENS4_9Copy_AtomIJS22_SI_EEEvEEEvvEEEEvNT_6ParamsE)
        /*33d4*/ 	.short	0x0210
        /*33d6*/ 	.short	0x0770


	//----- nvinfo : EIATTR_SW_WAR
	.align		4
.L_48:
        /*33d8*/ 	.byte	0x04, 0x36
        /*33da*/ 	.short	(.L_50 - .L_49)
.L_49:
        /*33dc*/ 	.word	0x00000008
.L_50:


//--------------------- .nv.callgraph             --------------------------
	.section	.nv.callgraph,"",@"SHT_CUDA_CALLGRAPH"
	.align	4
	.sectionentsize	8
	.align		4
        /*0000*/ 	.word	0x00000000
	.align		4
        /*0004*/ 	.word	0xffffffff
	.align		4
        /*0008*/ 	.word	index@(_ZN7cutlass13device_kernelINS_4gemm6kernel13GemmUniversalIN4cute5tupleIJiiiiEEENS1_10collective13CollectiveMmaINS1_34MainloopSm90TmaGmmaWarpSpecializedILi3ENS5_IJNS4_1CILi1EEESB_SB_EEENS1_35KernelTmaWarpSpecializedCooperativeEEENS5_IJNSA_ILi256EEESF_NSA_ILi64EEEEEENS_6half_tENS5_IJlSB_lEEESI_SJ_NS4_8TiledMMAINS4_8MMA_AtomIJNS4_4SM904GMMA26MMA_64x256x16_F32F16F16_SSILNSN_5MajorE0ELSP_0ELNSN_7ScaleInE1ELSQ_1EEEEEENS4_6LayoutINS5_IJNSA_ILi2EEESB_SB_EEENS5_IJSB_NSA_ILi0EEESW_EEEEENS5_IJNS4_10UnderscoreESZ_SZ_EEEEENS4_13SM90_TMA_LOADENS4_14ComposedLayoutINS4_7SwizzleILi3ELi4ELi3EEENS4_18smem_ptr_flag_bitsILi16EEENST_INS5_IJNSA_ILi8EEESG_EEENS5_IJSG_SB_EEEEEEEvNS4_8identityES12_S1C_vS1D_EENS_8epilogue10collective18CollectiveEpilogueINS1F_22Sm90TmaWarpSpecializedILi4ELi2ELi16ELb1ELb0EEEJSH_NS5_IJNSA_ILi128EEENSA_ILi32EEEEEESI_SJ_SI_SJ_NS1F_6fusion15FusionCallbacksIS1J_NS1N_13LinCombEltActINS1F_6thread4GELUESI_fSI_fLNS_15FloatRoundStyleE2EEESH_S1M_JEEES12_NS13_INS14_ILi2ELi4ELi3EEES17_NST_INS5_IJS18_S1L_EEENS5_IJS1L_SB_EEEEEEENS4_17SM75_U32x4_LDSM_NENS4_14SM90_TMA_STOREES1Z_NS4_17SM90_U32x4_STSM_NENS4_9Copy_AtomIJS22_SI_EEEvEEEvvEEEEvNT_6ParamsE)
	.align		4
        /*000c*/ 	.word	index@(__assertfail)
	.align		4
        /*0010*/ 	.word	0x00000000
	.align		4
        /*0014*/ 	.word	0xfffffffe
	.align		4
        /*0018*/ 	.word	0x00000000
	.align		4
        /*001c*/ 	.word	0xfffffffd
	.align		4
        /*0020*/ 	.word	0x00000000
	.align		4
        /*0024*/ 	.word	0xfffffffc


//--------------------- .nv.constant4             --------------------------
	.section	.nv.constant4,"a",@progbits
	.align	8
	.align		8
.nv.constant4:
        /*0000*/ 	.dword	__assertfail
	.align		8
        /*0008*/ 	.dword	__unnamed_1
	.align		8
        /*0010*/ 	.dword	__unnamed_2
	.align		8
        /*0018*/ 	.dword	_ZN39_INTERNAL_b52f8485_4_k_cu_87b32a35_30814cuda3std3__45__cpo5beginE
	.align		8
        /*0020*/ 	.dword	_ZN39_INTERNAL_b52f8485_4_k_cu_87b32a35_30814cuda3std3__45__cpo3endE
	.align		8
        /*0028*/ 	.dword	_ZN39_INTERNAL_b52f8485_4_k_cu_87b32a35_30814cuda3std3__45__cpo6cbeginE
	.align		8
        /*0030*/ 	.dword	_ZN39_INTERNAL_b52f8485_4_k_cu_87b32a35_30814cuda3std3__45__cpo4cendE
	.align		8
        /*0038*/ 	.dword	_ZN39_INTERNAL_b52f8485_4_k_cu_87b32a35_30814cuda3std3__441_GLOBAL__N__b52f8485_4_k_cu_87b32a35_30816ignoreE
	.align		8
        /*0040*/ 	.dword	_ZN39_INTERNAL_b52f8485_4_k_cu_87b32a35_30814cuda3std3__419piecewise_constructE
	.align		8
        /*0048*/ 	.dword	_ZN39_INTERNAL_b52f8485_4_k_cu_87b32a35_30814cuda3std3__48in_placeE
	.align		8
        /*0050*/ 	.dword	_ZN39_INTERNAL_b52f8485_4_k_cu_87b32a35_30814cuda3std6ranges3__45__cpo4swapE
	.align		8
        /*0058*/ 	.dword	_ZN39_INTERNAL_b52f8485_4_k_cu_87b32a35_30814cuda3std6ranges3__45__cpo9iter_moveE
	.align		8
        /*0060*/ 	.dword	_ZN39_INTERNAL_b52f8485_4_k_cu_87b32a35_30814cute7productE
	.align		8
        /*0068*/ 	.dword	_ZN39_INTERNAL_b52f8485_4_k_cu_87b32a35_30814cute1_E
	.align		8
        /*0070*/ 	.dword	$str$22
	.align		8
        /*0078*/ 	.dword	$str$23
	.align		8
        /*0080*/ 	.dword	$str$26
	.align		8
        /*0088*/ 	.dword	$str$27


//--------------------- .text._ZN7cutlass13device_kernelINS_4gemm6kernel13GemmUniversalIN4cute5tupleIJiiiiEEENS1_10collective13CollectiveMmaINS1_34MainloopSm90TmaGmmaWarpSpecializedILi3ENS5_IJNS4_1CILi1EEESB_SB_EEENS1_35KernelTmaWarpSpecializedCooperativeEEENS5_IJNSA_ILi256EEESF_NSA_ILi64EEEEEENS_6half_tENS5_IJlSB_lEEESI_SJ_NS4_8TiledMMAINS4_8MMA_AtomIJNS4_4SM904GMMA26MMA_64x256x16_F32F16F16_SSILNSN_5MajorE0ELSP_0ELNSN_7ScaleInE1ELSQ_1EEEEEENS4_6LayoutINS5_IJNSA_ILi2EEESB_SB_EEENS5_IJSB_NSA_ILi0EEESW_EEEEENS5_IJNS4_10UnderscoreESZ_SZ_EEEEENS4_13SM90_TMA_LOADENS4_14ComposedLayoutINS4_7SwizzleILi3ELi4ELi3EEENS4_18smem_ptr_flag_bitsILi16EEENST_INS5_IJNSA_ILi8EEESG_EEENS5_IJSG_SB_EEEEEEEvNS4_8identityES12_S1C_vS1D_EENS_8epilogue10collective18CollectiveEpilogueINS1F_22Sm90TmaWarpSpecializedILi4ELi2ELi16ELb1ELb0EEEJSH_NS5_IJNSA_ILi128EEENSA_ILi32EEEEEESI_SJ_SI_SJ_NS1F_6fusion15FusionCallbacksIS1J_NS1N_13LinCombEltActINS1F_6thread4GELUESI_fSI_fLNS_15FloatRoundStyleE2EEESH_S1M_JEEES12_NS13_INS14_ILi2ELi4ELi3EEES17_NST_INS5_IJS18_S1L_EEENS5_IJS1L_SB_EEEEEEENS4_17SM75_U32x4_LDSM_NENS4_14SM90_TMA_STOREES1Z_NS4_17SM90_U32x4_STSM_NENS4_9Copy_AtomIJS22_SI_EEEvEEEvvEEEEvNT_6ParamsE --------------------------
	.section	.text._ZN7cutlass13device_kernelINS_4gemm6kernel13GemmUniversalIN4cute5tupleIJiiiiEEENS1_10collective13CollectiveMmaINS1_34MainloopSm90TmaGmmaWarpSpecializedILi3ENS5_IJNS4_1CILi1EEESB_SB_EEENS1_35KernelTmaWarpSpecializedCooperativeEEENS5_IJNSA_ILi256EEESF_NSA_ILi64EEEEEENS_6half_tENS5_IJlSB_lEEESI_SJ_NS4_8TiledMMAINS4_8MMA_AtomIJNS4_4SM904GMMA26MMA_64x256x16_F32F16F16_SSILNSN_5MajorE0ELSP_0ELNSN_7ScaleInE1ELSQ_1EEEEEENS4_6LayoutINS5_IJNSA_ILi2EEESB_SB_EEENS5_IJSB_NSA_ILi0EEESW_EEEEENS5_IJNS4_10UnderscoreESZ_SZ_EEEEENS4_13SM90_TMA_LOADENS4_14ComposedLayoutINS4_7SwizzleILi3ELi4ELi3EEENS4_18smem_ptr_flag_bitsILi16EEENST_INS5_IJNSA_ILi8EEESG_EEENS5_IJSG_SB_EEEEEEEvNS4_8identityES12_S1C_vS1D_EENS_8epilogue10collective18CollectiveEpilogueINS1F_22Sm90TmaWarpSpecializedILi4ELi2ELi16ELb1ELb0EEEJSH_NS5_IJNSA_ILi128EEENSA_ILi32EEEEEESI_SJ_SI_SJ_NS1F_6fusion15FusionCallbacksIS1J_NS1N_13LinCombEltActINS1F_6thread4GELUESI_fSI_fLNS_15FloatRoundStyleE2EEESH_S1M_JEEES12_NS13_INS14_ILi2ELi4ELi3EEES17_NST_INS5_IJS18_S1L_EEENS5_IJS1L_SB_EEEEEEENS4_17SM75_U32x4_LDSM_NENS4_14SM90_TMA_STOREES1Z_NS4_17SM90_U32x4_STSM_NENS4_9Copy_AtomIJS22_SI_EEEvEEEvvEEEEvNT_6ParamsE,"ax",@progbits
	.align	128
.text._ZN7cutlass13device_kernelINS_4gemm6kernel13GemmUniversalIN4cute5tupleIJiiiiEEENS1_10collective13CollectiveMmaINS1_34MainloopSm90TmaGmmaWarpSpecializedILi3ENS5_IJNS4_1CILi1EEESB_SB_EEENS1_35KernelTmaWarpSpecializedCooperativeEEENS5_IJNSA_ILi256EEESF_NSA_ILi64EEEEEENS_6half_tENS5_IJlSB_lEEESI_SJ_NS4_8TiledMMAINS4_8MMA_AtomIJNS4_4SM904GMMA26MMA_64x256x16_F32F16F16_SSILNSN_5MajorE0ELSP_0ELNSN_7ScaleInE1ELSQ_1EEEEEENS4_6LayoutINS5_IJNSA_ILi2EEESB_SB_EEENS5_IJSB_NSA_ILi0EEESW_EEEEENS5_IJNS4_10UnderscoreESZ_SZ_EEEEENS4_13SM90_TMA_LOADENS4_14ComposedLayoutINS4_7SwizzleILi3ELi4ELi3EEENS4_18smem_ptr_flag_bitsILi16EEENST_INS5_IJNSA_ILi8EEESG_EEENS5_IJSG_SB_EEEEEEEvNS4_8identityES12_S1C_vS1D_EENS_8epilogue10collective18CollectiveEpilogueINS1F_22Sm90TmaWarpSpecializedILi4ELi2ELi16ELb1ELb0EEEJSH_NS5_IJNSA_ILi128EEENSA_ILi32EEEEEESI_SJ_SI_SJ_NS1F_6fusion15FusionCallbacksIS1J_NS1N_13LinCombEltActINS1F_6thread4GELUESI_fSI_fLNS_15FloatRoundStyleE2EEESH_S1M_JEEES12_NS13_INS14_ILi2ELi4ELi3EEES17_NST_INS5_IJS18_S1L_EEENS5_IJS1L_SB_EEEEEEENS4_17SM75_U32x4_LDSM_NENS4_14SM90_TMA_STOREES1Z_NS4_17SM90_U32x4_STSM_NENS4_9Copy_AtomIJS22_SI_EEEvEEEvvEEEEvNT_6ParamsE:
        .type           _ZN7cutlass13device_kernelINS_4gemm6kernel13GemmUniversalIN4cute5tupleIJiiiiEEENS1_10collective13CollectiveMmaINS1_34MainloopSm90TmaGmmaWarpSpecializedILi3ENS5_IJNS4_1CILi1EEESB_SB_EEENS1_35KernelTmaWarpSpecializedCooperativeEEENS5_IJNSA_ILi256EEESF_NSA_ILi64EEEEEENS_6half_tENS5_IJlSB_lEEESI_SJ_NS4_8TiledMMAINS4_8MMA_AtomIJNS4_4SM904GMMA26MMA_64x256x16_F32F16F16_SSILNSN_5MajorE0ELSP_0ELNSN_7ScaleInE1ELSQ_1EEEEEENS4_6LayoutINS5_IJNSA_ILi2EEESB_SB_EEENS5_IJSB_NSA_ILi0EEESW_EEEEENS5_IJNS4_10UnderscoreESZ_SZ_EEEEENS4_13SM90_TMA_LOADENS4_14ComposedLayoutINS4_7SwizzleILi3ELi4ELi3EEENS4_18smem_ptr_flag_bitsILi16EEENST_INS5_IJNSA_ILi8EEESG_EEENS5_IJSG_SB_EEEEEEEvNS4_8identityES12_S1C_vS1D_EENS_8epilogue10collective18CollectiveEpilogueINS1F_22Sm90TmaWarpSpecializedILi4ELi2ELi16ELb1ELb0EEEJSH_NS5_IJNSA_ILi128EEENSA_ILi32EEEEEESI_SJ_SI_SJ_NS1F_6fusion15FusionCallbacksIS1J_NS1N_13LinCombEltActINS1F_6thread4GELUESI_fSI_fLNS_15FloatRoundStyleE2EEESH_S1M_JEEES12_NS13_INS14_ILi2ELi4ELi3EEES17_NST_INS5_IJS18_S1L_EEENS5_IJS1L_SB_EEEEEEENS4_17SM75_U32x4_LDSM_NENS4_14SM90_TMA_STOREES1Z_NS4_17SM90_U32x4_STSM_NENS4_9Copy_AtomIJS22_SI_EEEvEEEvvEEEEvNT_6ParamsE,@function
        .size           _ZN7cutlass13device_kernelINS_4gemm6kernel13GemmUniversalIN4cute5tupleIJiiiiEEENS1_10collective13CollectiveMmaINS1_34MainloopSm90TmaGmmaWarpSpecializedILi3ENS5_IJNS4_1CILi1EEESB_SB_EEENS1_35KernelTmaWarpSpecializedCooperativeEEENS5_IJNSA_ILi256EEESF_NSA_ILi64EEEEEENS_6half_tENS5_IJlSB_lEEESI_SJ_NS4_8TiledMMAINS4_8MMA_AtomIJNS4_4SM904GMMA26MMA_64x256x16_F32F16F16_SSILNSN_5MajorE0ELSP_0ELNSN_7ScaleInE1ELSQ_1EEEEEENS4_6LayoutINS5_IJNSA_ILi2EEESB_SB_EEENS5_IJSB_NSA_ILi0EEESW_EEEEENS5_IJNS4_10UnderscoreESZ_SZ_EEEEENS4_13SM90_TMA_LOADENS4_14ComposedLayoutINS4_7SwizzleILi3ELi4ELi3EEENS4_18smem_ptr_flag_bitsILi16EEENST_INS5_IJNSA_ILi8EEESG_EEENS5_IJSG_SB_EEEEEEEvNS4_8identityES12_S1C_vS1D_EENS_8epilogue10collective18CollectiveEpilogueINS1F_22Sm90TmaWarpSpecializedILi4ELi2ELi16ELb1ELb0EEEJSH_NS5_IJNSA_ILi128EEENSA_ILi32EEEEEESI_SJ_SI_SJ_NS1F_6fusion15FusionCallbacksIS1J_NS1N_13LinCombEltActINS1F_6thread4GELUESI_fSI_fLNS_15FloatRoundStyleE2EEESH_S1M_JEEES12_NS13_INS14_ILi2ELi4ELi3EEES17_NST_INS5_IJS18_S1L_EEENS5_IJS1L_SB_EEEEEEENS4_17SM75_U32x4_LDSM_NENS4_14SM90_TMA_STOREES1Z_NS4_17SM90_U32x4_STSM_NENS4_9Copy_AtomIJS22_SI_EEEvEEEvvEEEEvNT_6ParamsE,(.L_x_399 - _ZN7cutlass13device_kernelINS_4gemm6kernel13GemmUniversalIN4cute5tupleIJiiiiEEENS1_10collective13CollectiveMmaINS1_34MainloopSm90TmaGmmaWarpSpecializedILi3ENS5_IJNS4_1CILi1EEESB_SB_EEENS1_35KernelTmaWarpSpecializedCooperativeEEENS5_IJNSA_ILi256EEESF_NSA_ILi64EEEEEENS_6half_tENS5_IJlSB_lEEESI_SJ_NS4_8TiledMMAINS4_8MMA_AtomIJNS4_4SM904GMMA26MMA_64x256x16_F32F16F16_SSILNSN_5MajorE0ELSP_0ELNSN_7ScaleInE1ELSQ_1EEEEEENS4_6LayoutINS5_IJNSA_ILi2EEESB_SB_EEENS5_IJSB_NSA_ILi0EEESW_EEEEENS5_IJNS4_10UnderscoreESZ_SZ_EEEEENS4_13SM90_TMA_LOADENS4_14ComposedLayoutINS4_7SwizzleILi3ELi4ELi3EEENS4_18smem_ptr_flag_bitsILi16EEENST_INS5_IJNSA_ILi8EEESG_EEENS5_IJSG_SB_EEEEEEEvNS4_8identityES12_S1C_vS1D_EENS_8epilogue10collective18CollectiveEpilogueINS1F_22Sm90TmaWarpSpecializedILi4ELi2ELi16ELb1ELb0EEEJSH_NS5_IJNSA_ILi128EEENSA_ILi32EEEEEESI_SJ_SI_SJ_NS1F_6fusion15FusionCallbacksIS1J_NS1N_13LinCombEltActINS1F_6thread4GELUESI_fSI_fLNS_15FloatRoundStyleE2EEESH_S1M_JEEES12_NS13_INS14_ILi2ELi4ELi3EEES17_NST_INS5_IJS18_S1L_EEENS5_IJS1L_SB_EEEEEEENS4_17SM75_U32x4_LDSM_NENS4_14SM90_TMA_STOREES1Z_NS4_17SM90_U32x4_STSM_NENS4_9Copy_AtomIJS22_SI_EEEvEEEvvEEEEvNT_6ParamsE)
        .other          _ZN7cutlass13device_kernelINS_4gemm6kernel13GemmUniversalIN4cute5tupleIJiiiiEEENS1_10collective13CollectiveMmaINS1_34MainloopSm90TmaGmmaWarpSpecializedILi3ENS5_IJNS4_1CILi1EEESB_SB_EEENS1_35KernelTmaWarpSpecializedCooperativeEEENS5_IJNSA_ILi256EEESF_NSA_ILi64EEEEEENS_6half_tENS5_IJlSB_lEEESI_SJ_NS4_8TiledMMAINS4_8MMA_AtomIJNS4_4SM904GMMA26MMA_64x256x16_F32F16F16_SSILNSN_5MajorE0ELSP_0ELNSN_7ScaleInE1ELSQ_1EEEEEENS4_6LayoutINS5_IJNSA_ILi2EEESB_SB_EEENS5_IJSB_NSA_ILi0EEESW_EEEEENS5_IJNS4_10UnderscoreESZ_SZ_EEEEENS4_13SM90_TMA_LOADENS4_14ComposedLayoutINS4_7SwizzleILi3ELi4ELi3EEENS4_18smem_ptr_flag_bitsILi16EEENST_INS5_IJNSA_ILi8EEESG_EEENS5_IJSG_SB_EEEEEEEvNS4_8identityES12_S1C_vS1D_EENS_8epilogue10collective18CollectiveEpilogueINS1F_22Sm90TmaWarpSpecializedILi4ELi2ELi16ELb1ELb0EEEJSH_NS5_IJNSA_ILi128EEENSA_ILi32EEEEEESI_SJ_SI_SJ_NS1F_6fusion15FusionCallbacksIS1J_NS1N_13LinCombEltActINS1F_6thread4GELUESI_fSI_fLNS_15FloatRoundStyleE2EEESH_S1M_JEEES12_NS13_INS14_ILi2ELi4ELi3EEES17_NST_INS5_IJS18_S1L_EEENS5_IJS1L_SB_EEEEEEENS4_17SM75_U32x4_LDSM_NENS4_14SM90_TMA_STOREES1Z_NS4_17SM90_U32x4_STSM_NENS4_9Copy_AtomIJS22_SI_EEEvEEEvvEEEEvNT_6ParamsE,@"STO_CUDA_ENTRY STV_DEFAULT"
_ZN7cutlass13device_kernelINS_4gemm6kernel13GemmUniversalIN4cute5tupleIJiiiiEEENS1_10collective13CollectiveMmaINS1_34MainloopSm90TmaGmmaWarpSpecializedILi3ENS5_IJNS4_1CILi1EEESB_SB_EEENS1_35KernelTmaWarpSpecializedCooperativeEEENS5_IJNSA_ILi256EEESF_NSA_ILi64EEEEEENS_6half_tENS5_IJlSB_lEEESI_SJ_NS4_8TiledMMAINS4_8MMA_AtomIJNS4_4SM904GMMA26MMA_64x256x16_F32F16F16_SSILNSN_5MajorE0ELSP_0ELNSN_7ScaleInE1ELSQ_1EEEEEENS4_6LayoutINS5_IJNSA_ILi2EEESB_SB_EEENS5_IJSB_NSA_ILi0EEESW_EEEEENS5_IJNS4_10UnderscoreESZ_SZ_EEEEENS4_13SM90_TMA_LOADENS4_14ComposedLayoutINS4_7SwizzleILi3ELi4ELi3EEENS4_18smem_ptr_flag_bitsILi16EEENST_INS5_IJNSA_ILi8EEESG_EEENS5_IJSG_SB_EEEEEEEvNS4_8identityES12_S1C_vS1D_EENS_8epilogue10collective18CollectiveEpilogueINS1F_22Sm90TmaWarpSpecializedILi4ELi2ELi16ELb1ELb0EEEJSH_NS5_IJNSA_ILi128EEENSA_ILi32EEEEEESI_SJ_SI_SJ_NS1F_6fusion15FusionCallbacksIS1J_NS1N_13LinCombEltActINS1F_6thread4GELUESI_fSI_fLNS_15FloatRoundStyleE2EEESH_S1M_JEEES12_NS13_INS14_ILi2ELi4ELi3EEES17_NST_INS5_IJS18_S1L_EEENS5_IJS1L_SB_EEEEEEENS4_17SM75_U32x4_LDSM_NENS4_14SM90_TMA_STOREES1Z_NS4_17SM90_U32x4_STSM_NENS4_9Copy_AtomIJS22_SI_EEEvEEEvvEEEEvNT_6ParamsE:
[----:B------:R-:W1:Y:S02]  /*0000*/  LDC R1, c[0x0][0x28] ;  /* 0x00000a00ff017b82 */ /* 0x000e640000000800 */
[----:B-1----:R-:W-:Y:S01]  /*0010*/  IADD3 R1, R1, -0x798, RZ ;  /* 0xfffff86801017810 */ /* 0x002fe20007ffe0ff */
[----:B------:R-:W1:Y:S01]  /*0020*/  S2R R3, SR_TID.X ;  /* 0x0000000000037919 */ /* 0x000e620000002100 */
[----:B------:R-:W-:Y:S01]  /*0030*/  ELECT P0, URZ, PT ;  /* 0x00000000003f782f */ /* 0x000fe20003800000 */
[----:B------:R-:W-:Y:S01]  /*0040*/  BSSY B0, `(.L_x_0) ;  /* 0x000001a000007945 */ /* 0x000fe20003800000 */
[----:B-1----:R-:W-:-:S05]  /*0050*/  SHF.R.U32.HI R0, RZ, 0x5, R3 ;  /* 0x00000005ff007819 */ /* 0x002fca0000011603 */
[----:B------:R-:W1:Y:S02]  /*0060*/  SHFL.IDX PT, R2, R0, RZ, 0x1f ;  /* 0x00001fff00027589 */ /* 0x000e6400000e0000 */
[----:B-1----:R-:W-:Y:S02]  /*0070*/  R2UR UR58, R2 ;  /* 0x00000000023a72ca */ /* 0x002fe400000e0000 */
[----:B------:R-:W-:-:S06]  /*0080*/  SHF.R.U32.HI R2, RZ, 0x7, R3 ;  /* 0x00000007ff027819 */ /* 0x000fcc0000011603 */
[----:B------:R-:W1:Y:S05]  /*0090*/  SHFL.IDX PT, R2, R2, RZ, 0x1f ;  /* 0x00001fff02027589 */ /* 0x000e6a00000e0000 */
[----:B------:R-:W-:Y:S02]  /*00a0*/  USHF.R.S32.HI UR4, URZ, 0x1f, UR58 ;  /* 0x0000001f3f047899 */ /* 0x000fe4000801143a */
[----:B------:R-:W-:Y:S02]  /*00b0*/  ISETP.NE.OR P0, PT, RZ, UR58, !P0 ;  /* 0x0000003aff007c0c */ /* 0x000fe4000c705670 */
[----:B------:R-:W-:-:S04]  /*00c0*/  ULEA.HI UR4, UR4, UR58, URZ, 0x2 ;  /* 0x0000003a04047291 */ /* 0x000fc8000f8f103f */
[----:B------:R-:W-:-:S04]  /*00d0*/  ULOP3.LUT UR4, UR4, 0xfffffffc, URZ, 0xc0, !UPT ;  /* 0xfffffffc04047892 */ /* 0x000fc8000f8ec03f */
[----:B------:R-:W-:-:S03]  /*00e0*/  UIADD3 UR58, UR58, -UR4, URZ ;  /* 0x800000043a3a7290 */ /* 0x000fc6000fffe03f */
[----:B------:R-:W-:Y:S09]  /*00f0*/  @P0 BRA `(.L_x_1) ;  /* 0x0000000000380947 */ /* 0x000ff20003800000 */
[----:B------:R-:W-:Y:S02]  /*0100*/  ULDC.64 UR4, c[0x0][0x198] ;  /* 0x0000660000047ab9 */ /* 0x000fe40000000a00 */
[----:B------:R-:W-:Y:S02]  /*0110*/  UIADD3 UR6, UP0, UR4, 0xf0, URZ ;  /* 0x000000f004067890 */ /* 0x000fe4000ff1e03f */
[----:B------:R-:W-:Y:S02]  /*0120*/  UIADD3 UR8, UP1, UR4, 0x1f0, URZ ;  /* 0x000001f004087890 */ /* 0x000fe4000ff3e03f */
[----:B------:R-:W-:Y:S02]  /*0130*/  UIADD3 UR10, UP2, UR4, 0x3f0, URZ ;  /* 0x000003f0040a7890 */ /* 0x000fe4000ff5e03f */
[----:B------:R-:W-:Y:S02]  /*0140*/  UIADD3 UR4, UP3, UR4, 0x4f0, URZ ;  /* 0x000004f004047890 */ /* 0x000fe4000ff7e03f */
[----:B------:R-:W-:-:S02]  /*0150*/  UIADD3.X UR7, URZ, UR5, URZ, UP0, !UPT ;  /* 0x000000053f077290 */ /* 0x000fc400087fe43f */
[----:B------:R-:W-:Y:S02]  /*0160*/  UIADD3.X UR9, URZ, UR5, URZ, UP1, !UPT ;  /* 0x000000053f097290 */ /* 0x000fe40008ffe43f */
[----:B------:R-:W-:Y:S02]  /*0170*/  UIADD3.X UR11, URZ, UR5, URZ, UP2, !UPT ;  /* 0x000000053f0b7290 */ /* 0x000fe400097fe43f */
[----:B------:R-:W-:-:S03]  /*0180*/  UIADD3.X UR5, URZ, UR5, URZ, UP3, !UPT ;  /* 0x000000053f057290 */ /* 0x000fc60009ffe43f */
[----:B------:R2:W-:Y:S02]  /*0190*/  UTMACCTL.PF [UR6] ;  /* 0x00000000060079b9 */ /* 0x0005e40008040000 */
[----:B------:R2:W-:Y:S02]  /*01a0*/  UTMACCTL.PF [UR8] ;  /* 0x00000000080079b9 */ /* 0x0005e40008040000 */
[----:B------:R2:W-:Y:S02]  /*01b0*/  UTMACCTL.PF [UR10] ;  /* 0x000000000a0079b9 */ /* 0x0005e40008040000 */
[----:B------:R2:W-:Y:S02]  /*01c0*/  UTMACCTL.PF [UR4] ;  /* 0x00000000040079b9 */ /* 0x0005e40008040000 */
[----:B--2---:R-:W-:Y:S01]  /*01d0*/  NOP ;  /* 0x0000000000007918 */ /* 0x004fe20000000000 */
.L_x_1:
[----:B------:R-:W-:Y:S05]  /*01e0*/  BSYNC B0 ;  /* 0x0000000000007941 */ /* 0x000fea0003800000 */
.L_x_0:
[----:B------:R-:W-:Y:S01]  /*01f0*/  ULDC.64 UR8, c[0x0][0x590] ;  /* 0x0001640000087ab9 */ /* 0x000fe20000000a00 */
[----:B-1----:R-:W-:Y:S01]  /*0200*/  R2UR UR6, R2 ;  /* 0x00000000020672ca */ /* 0x002fe200000e0000 */
[----:B------:R-:W-:Y:S01]  /*0210*/  ULDC.64 UR4, c[0x0][0x588] ;  /* 0x0001620000047ab9 */ /* 0x000fe20000000a00 */
[----:B------:R-:W-:Y:S01]  /*0220*/  ISETP.NE.U32.AND P2, PT, RZ, UR8, PT ;  /* 0x00000008ff007c0c */ /* 0x000fe2000bf45070 */
[----:B------:R-:W-:Y:S01]  /*0230*/  ULDC.64 UR56, c[0x0][0x208] ;  /* 0x0000820000387ab9 */ /* 0x000fe20000000a00 */
[----:B------:R-:W-:Y:S02]  /*0240*/  PRMT R4, RZ, 0x7610, R4 ;  /* 0x00007610ff047816 */ /* 0x000fe40000000004 */
[----:B------:R-:W-:-:S13]  /*0250*/  ISETP.NE.AND.EX P1, PT, RZ, UR9, PT, P2 ;  /* 0x00000009ff007c0c */ /* 0x000fda000bf25320 */
[----:B------:R-:W-:Y:S05]  /*0260*/  @P1 BRA `(.L_x_2) ;  /* 0x0000000000441947 */ /* 0x000fea0003800000 */
[----:B------:R-:W-:Y:S02]  /*0270*/  ULDC.64 UR10, c[0x0][0x588] ;  /* 0x00016200000a7ab9 */ /* 0x000fe40000000a00 */
[----:B------:R-:W-:-:S04]  /*0280*/  ISETP.NE.U32.AND P0, PT, RZ, UR10, PT ;  /* 0x0000000aff007c0c */ /* 0x000fc8000bf05070 */
[----:B------:R-:W-:-:S13]  /*0290*/  ISETP.NE.AND.EX P0, PT, RZ, UR11, PT, P0 ;  /* 0x0000000bff007c0c */ /* 0x000fda000bf05300 */
[----:B------:R-:W-:Y:S05]  /*02a0*/  @!P0 BRA `(.L_x_3) ;  /* 0x00000000001c8947 */ /* 0x000fea0003800000 */
[----:B------:R-:W-:Y:S02]  /*02b0*/  MOV R2, UR4 ;  /* 0x0000000400027c02 */ /* 0x000fe40008000f00 */
[----:B------:R-:W-:-:S05]  /*02c0*/  MOV R3, UR5 ;  /* 0x0000000500037c02 */ /* 0x000fca0008000f00 */
[----:B------:R-:W2:Y:S01]  /*02d0*/  LDG.E R2, desc[UR56][R2.64] ;  /* 0x0000003802027981 */ /* 0x000ea2000c1e1900 */
[----:B------:R-:W-:Y:S02]  /*02e0*/  MOV R4, 0x1 ;  /* 0x0000000100047802 */ /* 0x000fe40000000f00 */
[----:B--2---:R-:W-:-:S13]  /*02f0*/  FSETP.NEU.AND P0, PT, R2, RZ, PT ;  /* 0x000000ff0200720b */ /* 0x004fda0003f0d000 */
[----:B------:R-:W-:Y:S01]  /*0300*/  VOTEU.ANY UP0, P0 ;  /* 0x00000000003f7886 */ /* 0x000fe20000000100 */
[----:B------:R-:W-:Y:S05]  /*0310*/  BRA `(.L_x_2) ;  /* 0x0000000000187947 */ /* 0x000fea0003800000 */
.L_x_3:
[----:B------:R-:W-:Y:S01]  /*0320*/  ULDC UR4, c[0x0][0x580] ;  /* 0x0001600000047ab9 */ /* 0x000fe20000000800 */
[----:B------:R-:W-:Y:S01]  /*0330*/  MOV R4, 0x1 ;  /* 0x0000000100047802 */ /* 0x000fe20000000f00 */
[----:B------:R-:W-:Y:S01]  /*0340*/  UMOV UR5, URZ ;  /* 0x0000003f00057c82 */ /* 0x000fe20008000000 */
[----:B------:R-:W-:Y:S01]  /*0350*/  FSETP.NEU.AND P0, PT, RZ, UR4, PT ;  /* 0x00000004ff007c0b */ /* 0x000fe2000bf0d000 */
[----:B------:R-:W-:-:S12]  /*0360*/  UMOV UR4, URZ ;  /* 0x0000003f00047c82 */ /* 0x000fd80008000000 */
[----:B------:R-:W-:-:S05]  /*0370*/  VOTEU.ANY UP0, P0 ;  /* 0x00000000003f7886 */ /* 0x000fca0000000100 */
.L_x_2:
[----:B------:R-:W-:Y:S01]  /*0380*/  ISETP.NE.U32.AND P0, PT, RZ, UR4, PT ;  /* 0x00000004ff007c0c */ /* 0x000fe2000bf05070 */
[----:B------:R-:W-:Y:S01]  /*0390*/  UPLOP3.LUT UP1, UPT, UPT, UPT, UPT, 0x40, 0x0 ;  /* 0x000000000000789c */ /* 0x000fe20003f2e870 */
[----:B------:R-:W-:Y:S02]  /*03a0*/  ISETP.NE.AND.EX P2, PT, RZ, UR9, PT, P2 ;  /* 0x00000009ff007c0c */ /* 0x000fe4000bf45320 */
[----:B------:R-:W-:Y:S01]  /*03b0*/  ISETP.NE.AND.EX P0, PT, RZ, UR5, PT, P0 ;  /* 0x00000005ff007c0c */ /* 0x000fe2000bf05300 */
[----:B------:R-:W-:-:S12]  /*03c0*/  UP2UR UR60, UPR, URZ, 0x2 ;  /* 0x000000023f3c7883 */ /* 0x000fd80008000000 */
[----:B------:R-:W-:Y:S05]  /*03d0*/  @P0 BRA P2, `(.L_x_4) ;  /* 0x0000000000400947 */ /* 0x000fea0001000000 */
[----:B------:R-:W-:-:S04]  /*03e0*/  ISETP.NE.U32.AND P0, PT, RZ, UR8, PT ;  /* 0x00000008ff007c0c */ /* 0x000fc8000bf05070 */
[----:B------:R-:W-:-:S13]  /*03f0*/  ISETP.NE.AND.EX P0, PT, RZ, UR9, PT, P0 ;  /* 0x00000009ff007c0c */ /* 0x000fda000bf05300 */
[----:B------:R-:W-:Y:S05]  /*0400*/  @!P0 BRA `(.L_x_5) ;  /* 0x00000000002c8947 */ /* 0x000fea0003800000 */
[----:B------:R-:W-:Y:S01]  /*0410*/  PRMT R2, R4, 0x9910, RZ ;  /* 0x0000991004027816 */ /* 0x000fe200000000ff */
[----:B------:R-:W-:Y:S02]  /*0420*/  UISETP.NE.U32.AND UP1, UPT, UR4, URZ, UPT ;  /* 0x0000003f0400728c */ /* 0x000fe4000bf25070 */
[----:B------:R-:W-:Y:S01]  /*0430*/  USEL UR4, URZ, 0xffffffff, UP0 ;  /* 0xffffffff3f047887 */ /* 0x000fe20008000000 */
[----:B------:R-:W-:Y:S01]  /*0440*/  R2UR UR7, R2 ;  /* 0x00000000020772ca */ /* 0x000fe200000e0000 */
[----:B------:R-:W-:-:S12]  /*0450*/  UISETP.NE.AND.EX UP0, UPT, UR5, URZ, UPT, UP1 ;  /* 0x0000003f0500728c */ /* 0x000fd8000bf05310 */
[----:B------:R-:W-:-:S11]  /*0460*/  UISETP.NE.AND UP2, UPT, UR7, URZ, UPT ;  /* 0x0000003f0700728c */ /* 0x000fd6000bf45270 */
[----:B------:R-:W-:-:S04]  /*0470*/  @!UP2 USEL UR4, URZ, 0xffffffff, UP0 ;  /* 0xffffffff3f04a887 */ /* 0x000fc80008000000 */
[----:B------:R-:W-:-:S04]  /*0480*/  ULOP3.LUT UR4, UR4, 0x1, URZ, 0xc0, !UPT ;  /* 0x0000000104047892 */ /* 0x000fc8000f8ec03f */
[----:B------:R-:W-:-:S04]  /*0490*/  UISETP.EQ.U32.AND UP0, UPT, UR4, 0x1, UPT ;  /* 0x000000010400788c */ /* 0x000fc8000bf02070 */
[----:B------:R-:W-:Y:S01]  /*04a0*/  UP2UR UR60, UPR, URZ, 0x1 ;  /* 0x000000013f3c7883 */ /* 0x000fe20008000000 */
[----:B------:R-:W-:Y:S11]  /*04b0*/  BRA `(.L_x_4) ;  /* 0x0000000000087947 */ /* 0x000ff60003800000 */
.L_x_5:
[----:B------:R-:W-:-:S04]  /*04c0*/  UPLOP3.LUT UP0, UPT, UPT, UPT, UP0, 0x40, 0x0 ;  /* 0x000000000000789c */ /* 0x000fc80003f0e800 */
[----:B------:R-:W-:-:S12]  /*04d0*/  UP2UR UR60, UPR, URZ, 0x1 ;  /* 0x000000013f3c7883 */ /* 0x000fd80008000000 */
.L_x_4:
[----:B------:R-:W1:Y:S01]  /*04e0*/  SHFL.IDX PT, R2, R0, RZ, 0x1f ;  /* 0x00001fff00027589 */ /* 0x000e6200000e0000 */
[----:B------:R-:W-:Y:S02]  /*04f0*/  UISETP.NE.AND UP0, UPT, UR58, URZ, UPT ;  /* 0x0000003f3a00728c */ /* 0x000fe4000bf05270 */
[----:B------:R-:W-:Y:S02]  /*0500*/  UISETP.NE.AND UP1, UPT, UR6, URZ, UPT ;  /* 0x0000003f0600728c */ /* 0x000fe4000bf25270 */
[----:B------:R-:W-:Y:S02]  /*0510*/  UP2UR UR61, UPR, URZ, 0x1 ;  /* 0x000000013f3d7883 */ /* 0x000fe40008000000 */
[----:B------:R-:W-:Y:S02]  /*0520*/  UISETP.EQ.OR UP0, UPT, UR58, 0x3, !UP0 ;  /* 0x000000033a00788c */ /* 0x000fe4000c702670 */
[----:B------:R-:W-:Y:S02]  /*0530*/  UIADD3 UR9, UR6, -0x1, URZ ;  /* 0xffffffff06097890 */ /* 0x000fe4000fffe03f */
[----:B------:R-:W-:Y:S01]  /*0540*/  UISETP.EQ.AND UP0, UPT, UR6, URZ, UP0 ;  /* 0x0000003f0600728c */ /* 0x000fe20008702270 */
[----:B-1----:R-:W-:-:S13]  /*0550*/  ISETP.NE.AND P0, PT, R2, RZ, PT ;  /* 0x000000ff0200720c */ /* 0x002fda0003f05270 */
[----:B------:R-:W-:Y:S05]  /*0560*/  @P0 BRA `(.L_x_6) ;  /* 0x0000000000500947 */ /* 0x000fea0003800000 */
[----:B------:R-:W1:Y:S01]  /*0570*/  S2UR UR8, SR_CgaCtaId ;  /* 0x00000000000879c3 */ /* 0x000e620000008800 */
[----:B------:R-:W-:Y:S01]  /*0580*/  UMOV UR4, 0x400 ;  /* 0x0000040000047882 */ /* 0x000fe20000000000 */
[----:B------:R-:W-:Y:S01]  /*0590*/  UMOV UR5, 0x1 ;  /* 0x0000000100057882 */ /* 0x000fe20000000000 */
[----:B------:R-:W-:Y:S01]  /*05a0*/  UMOV UR6, 0x100 ;  /* 0x0000010000067882 */ /* 0x000fe20000000000 */
[----:B------:R-:W-:Y:S01]  /*05b0*/  ELECT P0, URZ, PT ;  /* 0x00000000003f782f */ /* 0x000fe20003800000 */
[----:B------:R-:W-:-:S04]  /*05c0*/  UIADD3 UR6, -UR6, 0x100000, URZ ;  /* 0x0010000006067890 */ /* 0x000fc8000fffe13f */
[----:B------:R-:W-:Y:S02]  /*05d0*/  USHF.L.U32 UR7, UR6, 0xb, URZ ;  /* 0x0000000b06077899 */ /* 0x000fe4000800063f */
[----:B------:R-:W-:Y:S02]  /*05e0*/  USHF.L.U32 UR6, UR6, 0x1, URZ ;  /* 0x0000000106067899 */ /* 0x000fe4000800063f */
[----:B-1----:R-:W-:Y:S02]  /*05f0*/  ULEA UR8, UR8, UR4, 0x18 ;  /* 0x0000000408087291 */ /* 0x002fe4000f8ec03f */
[----:B------:R-:W-:-:S04]  /*0600*/  UIADD3 UR4, -UR5, 0x100000, URZ ;  /* 0x0010000005047890 */ /* 0x000fc8000fffe13f */
[----:B------:R-:W-:Y:S02]  /*0610*/  USHF.L.U32 UR5, UR4, 0xb, URZ ;  /* 0x0000000b04057899 */ /* 0x000fe4000800063f */
[----:B------:R-:W-:Y:S01]  /*0620*/  USHF.L.U32 UR4, UR4, 0x1, URZ ;  /* 0x0000000104047899 */ /* 0x000fe2000800063f */
[----:B------:R-:W1:Y:S11]  /*0630*/  FENCE.VIEW.ASYNC.S ;  /* 0x00000000000073c6 */ /* 0x000e760000000000 */
[----:B-1----:R1:W2:Y:S01]  /*0640*/  SYNCS.EXCH.64 URZ, [UR8], UR4 ;  /* 0x00000004083f75b2 */ /* 0x0022a20008000100 */
[----:B------:R1:W3:Y:S01]  /*0650*/  SYNCS.EXCH.64 URZ, [UR8+0x18], UR6 ;  /* 0x00001806083f75b2 */ /* 0x0002e20008000100 */
[----:B------:R1:W4:Y:S01]  /*0660*/  SYNCS.EXCH.64 URZ, [UR8+0x8], UR4 ;  /* 0x00000804083f75b2 */ /* 0x0003220008000100 */
[----:B------:R1:W1:Y:S01]  /*0670*/  SYNCS.EXCH.64 URZ, [UR8+0x20], UR6 ;  /* 0x00002006083f75b2 */ /* 0x0002620008000100 */
[----:B------:R1:W1:Y:S01]  /*0680*/  SYNCS.EXCH.64 URZ, [UR8+0x10], UR4 ;  /* 0x00001004083f75b2 */ /* 0x0002620008000100 */
[----:B------:R1:W1:Y:S01]  /*0690*/  SYNCS.EXCH.64 URZ, [UR8+0x28], UR6 ;  /* 0x00002806083f75b2 */ /* 0x0002620008000100 */
[----:B------:R-:W-:Y:S01]  /*06a0*/  NOP ;  /* 0x0000000000007918 */ /* 0x000fe20000000000 */
.L_x_6:
[----:B------:R-:W5:Y:S01]  /*06b0*/  SHFL.IDX PT, R2, R0, RZ, 0x1f ;  /* 0x00001fff00027589 */ /* 0x000f6200000e0000 */
[----:B------:R-:W1:Y:S01]  /*06c0*/  LDC R3, c[0x0][0x904] ;  /* 0x00024100ff037b82 */ /* 0x000e620000000800 */
[----:B------:R-:W-:Y:S01]  /*06d0*/  NOP ;  /* 0x0000000000007918 */ /* 0x000fe20000000000 */
[----:B-----5:R-:W-:-:S13]  /*06e0*/  ISETP.NE.AND P0, PT, R2, RZ, PT ;  /* 0x000000ff0200720c */ /* 0x020fda0003f05270 */
[----:B------:R-:W-:Y:S05]  /*06f0*/  @P0 BRA `(.L_x_7) ;  /* 0x0000000000580947 */ /* 0x000fea0003800000 */
[----:B-1----:R-:W1:Y:S01]  /*0700*/  S2UR UR5, SR_CgaCtaId ;  /* 0x00000000000579c3 */ /* 0x002e620000008800 */
[----:B------:R-:W-:Y:S01]  /*0710*/  UMOV UR4, 0x400 ;  /* 0x0000040000047882 */ /* 0x000fe20000000000 */
[----:B------:R-:W-:Y:S01]  /*0720*/  UMOV UR6, 0x20 ;  /* 0x0000002000067882 */ /* 0x000fe20000000000 */
[----:B------:R-:W-:Y:S01]  /*0730*/  UMOV UR7, 0x100 ;  /* 0x0000010000077882 */ /* 0x000fe20000000000 */
[----:B------:R-:W-:Y:S01]  /*0740*/  ELECT P0, URZ, PT ;  /* 0x00000000003f782f */ /* 0x000fe20003800000 */
[----:B-1----:R-:W-:Y:S02]  /*0750*/  ULEA UR8, UR5, UR4, 0x18 ;  /* 0x0000000405087291 */ /* 0x002fe4000f8ec03f */
[----:B------:R-:W-:-:S04]  /*0760*/  UIADD3 UR4, -UR6, 0x100000, URZ ;  /* 0x0010000006047890 */ /* 0x000fc8000fffe13f */
[----:B------:R-:W-:Y:S02]  /*0770*/  USHF.L.U32 UR5, UR4, 0xb, URZ ;  /* 0x0000000b04057899 */ /* 0x000fe4000800063f */
[----:B------:R-:W-:Y:S02]  /*0780*/  USHF.L.U32 UR4, UR4, 0x1, URZ ;  /* 0x0000000104047899 */ /* 0x000fe4000800063f */
[----:B------:R-:W-:-:S04]  /*0790*/  UIADD3 UR6, -UR7, 0x100000, URZ ;  /* 0x0010000007067890 */ /* 0x000fc8000fffe13f */
[----:B------:R-:W-:Y:S02]  /*07a0*/  USHF.L.U32 UR7, UR6, 0xb, URZ ;  /* 0x0000000b06077899 */ /* 0x000fe4000800063f */
[----:B------:R-:W-:Y:S01]  /*07b0*/  USHF.L.U32 UR6, UR6, 0x1, URZ ;  /* 0x0000000106067899 */ /* 0x000fe2000800063f */
[----:B------:R-:W1:Y:S03]  /*07c0*/  FENCE.VIEW.ASYNC.S ;  /* 0x00000000000073c6 */ /* 0x000e660000000000 */
[----:B-1----:R1:W1:Y:S08]  /*07d0*/  SYNCS.EXCH.64 URZ, [UR8+0x30], UR4 ;  /* 0x00003004083f75b2 */ /* 0x0022700008000100 */
[----:B------:R1:W1:Y:S01]  /*07e0*/  SYNCS.EXCH.64 URZ, [UR8+0x50], UR6 ;  /* 0x00005006083f75b2 */ /* 0x0002620008000100 */
[----:B------:R1:W1:Y:S01]  /*07f0*/  SYNCS.EXCH.64 URZ, [UR8+0x38], UR4 ;  /* 0x00003804083f75b2 */ /* 0x0002620008000100 */
[----:B------:R1:W1:Y:S01]  /*0800*/  SYNCS.EXCH.64 URZ, [UR8+0x58], UR6 ;  /* 0x00005806083f75b2 */ /* 0x0002620008000100 */
[----:B------:R1:W1:Y:S01]  /*0810*/  SYNCS.EXCH.64 URZ, [UR8+0x40], UR4 ;  /* 0x00004004083f75b2 */ /* 0x0002620008000100 */
[----:B------:R1:W1:Y:S01]  /*0820*/  SYNCS.EXCH.64 URZ, [UR8+0x60], UR6 ;  /* 0x00006006083f75b2 */ /* 0x0002620008000100 */
[----:B------:R1:W1:Y:S01]  /*0830*/  SYNCS.EXCH.64 URZ, [UR8+0x48], UR4 ;  /* 0x00004804083f75b2 */ /* 0x0002620008000100 */
[----:B------:R1:W1:Y:S01]  /*0840*/  SYNCS.EXCH.64 URZ, [UR8+0x68], UR6 ;  /* 0x00006806083f75b2 */ /* 0x0002620008000100 */
[----:B------:R-:W-:Y:S01]  /*0850*/  NOP ;  /* 0x0000000000007918 */ /* 0x000fe20000000000 */
.L_x_7:
[----:B------:R-:W5:Y:S01]  /*0860*/  S2R R5, SR_CTAID.Y ;  /* 0x0000000000057919 */ /* 0x000f620000002600 */
[----:B-1----:R-:W-:Y:S01]  /*0870*/  ISETP.NE.AND P2, PT, R3, 0x1, PT ;  /* 0x000000010300780c */ /* 0x002fe20003f45270 */
[----:B------:R-:W1:Y:S01]  /*0880*/  S2UR UR45, SR_CgaCtaId ;  /* 0x00000000002d79c3 */ /* 0x000e620000008800 */
[----:B------:R-:W-:Y:S01]  /*0890*/  ELECT P0, URZ, PT ;  /* 0x00000000003f782f */ /* 0x000fe20003800000 */
[----:B------:R-:W2:Y:S01]  /*08a0*/  SHFL.IDX PT, R0, R0, RZ, 0x1f ;  /* 0x00001fff00007589 */ /* 0x000ea200000e0000 */
[----:B------:R-:W-:Y:S01]  /*08b0*/  UMOV UR4, 0x20 ;  /* 0x0000002000047882 */ /* 0x000fe20000000000 */
[----:B------:R-:W-:Y:S01]  /*08c0*/  UISETP.EQ.AND UP2, UPT, UR58, 0x2, !UP1 ;  /* 0x000000023a00788c */ /* 0x000fe2000cf42270 */
[----:B------:R-:W-:Y:S01]  /*08d0*/  NOP ;  /* 0x0000000000007918 */ /* 0x000fe20000000000 */
[----:B------:R-:W3:Y:S01]  /*08e0*/  S2R R4, SR_CTAID.X ;  /* 0x0000000000047919 */ /* 0x000ee20000002500 */
[----:B------:R-:W-:Y:S01]  /*08f0*/  USEL UR37, URZ, 0x1, !UP0 ;  /* 0x000000013f257887 */ /* 0x000fe2000c000000 */
[----:B------:R-:W-:Y:S01]  /*0900*/  BSSY B6, `(.L_x_8) ;  /* 0x0002e29000067945 */ /* 0x000fe20003800000 */
[----:B------:R-:W-:-:S03]  /*0910*/  USEL UR59, URZ, 0x1, !UP2 ;  /* 0x000000013f3b7887 */ /* 0x000fc6000d000000 */
[----:B------:R-:W3:Y:S01]  /*0920*/  @P2 LDC R7, c[0x0][0x10] ;  /* 0x00000400ff072b82 */ /* 0x000ee20000000800 */
[----:B------:R-:W-:-:S07]  /*0930*/  @P2 MOV R3, RZ ;  /* 0x000000ff00032202 */ /* 0x000fce0000000f00 */
[----:B------:R-:W4:Y:S01]  /*0940*/  @!P2 LDC R9, c[0x0][0xc] ;  /* 0x00000300ff09ab82 */ /* 0x000f220000000800 */
[----:B--2---:R-:W-:Y:S02]  /*0950*/  ISETP.NE.OR P0, PT, R0, RZ, !P0 ;  /* 0x000000ff0000720c */ /* 0x004fe40004705670 */
[----:B-----5:R-:W-:-:S04]  /*0960*/  @P2 MOV R0, R5 ;  /* 0x0000000500002202 */ /* 0x020fc80000000f00 */
[----:B------:R-:W-:Y:S02]  /*0970*/  @P2 MOV R2, R0 ;  /* 0x0000000000022202 */ /* 0x000fe40000000f00 */
[----:B------:R-:W-:Y:S02]  /*0980*/  @!P2 MOV R0, R5 ;  /* 0x000000050000a202 */ /* 0x000fe40000000f00 */
[----:B------:R-:W-:-:S03]  /*0990*/  MOV R5, RZ ;  /* 0x000000ff00057202 */ /* 0x000fc60000000f00 */
[----:B------:R-:W-:Y:S01]  /*09a0*/  VOTEU.ALL UP3, P0 ;  /* 0x00000000003f7886 */ /* 0x000fe20000060000 */
[----:B---3--:R-:W-:Y:S01]  /*09b0*/  @P2 IMAD.WIDE.U32 R6, R4, R7, R2 ;  /* 0x0000000704062225 */ /* 0x008fe200078e0002 */
[----:B------:R-:W-:Y:S01]  /*09c0*/  VOTEU.ALL UP0, P0 ;  /* 0x00000000003f7886 */ /* 0x000fe20000000000 */
[----:B------:R-:W-:Y:S01]  /*09d0*/  VOTEU.ALL UP2, P0 ;  /* 0x00000000003f7886 */ /* 0x000fe20000040000 */
[----:B------:R-:W-:Y:S01]  /*09e0*/  PLOP3.LUT P0, PT, PT, PT, UP1, 0x80, 0x0 ;  /* 0x000000000000781c */ /* 0x000fe20003f0f018 */
[----:B----4-:R-:W-:Y:S01]  /*09f0*/  @!P2 IMAD.WIDE.U32 R2, R9, R0, R4 ;  /* 0x000000000902a225 */ /* 0x010fe200078e0004 */
[----:B------:R-:W-:Y:S01]  /*0a00*/  @P2 MOV R9, RZ ;  /* 0x000000ff00092202 */ /* 0x000fe20000000f00 */
[----:B------:R-:W-:Y:S01]  /*0a10*/  @!UP3 UMOV UR6, 0x400 ;  /* 0x000004000006b882 */ /* 0x000fe20000000000 */
[----:B------:R-:W-:-:S04]  /*0a20*/  @!UP3 UIADD3 UR4, -UR4, 0x100000, URZ ;  /* 0x001000000404b890 */ /* 0x000fc8000fffe13f */
[----:B------:R-:W-:Y:S02]  /*0a30*/  @!UP3 USHF.L.U32 UR5, UR4, 0xb, URZ ;  /* 0x0000000b0405b899 */ /* 0x000fe4000800063f */
[----:B------:R-:W-:Y:S01]  /*0a40*/  @!UP3 USHF.L.U32 UR4, UR4, 0x1, URZ ;  /* 0x000000010404b899 */ /* 0x000fe2000800063f */
[----:B------:R-:W-:Y:S01]  /*0a50*/  @P2 IMAD.MOV.U32 R16, RZ, RZ, R6 ;  /* 0x000000ffff102224 */ /* 0x000fe200078e0006 */
[----:B------:R-:W-:Y:S01]  /*0a60*/  @P2 IADD3 R17, R7, R9, RZ ;  /* 0x0000000907112210 */ /* 0x000fe20007ffe0ff */
[----:B-1----:R-:W-:Y:S01]  /*0a70*/  @!UP3 ULEA UR8, UR45, UR6, 0x18 ;  /* 0x000000062d08b291 */ /* 0x002fe2000f8ec03f */
[----:B------:R-:W-:Y:S01]  /*0a80*/  @!P2 MOV R16, R2 ;  /* 0x000000020010a202 */ /* 0x000fe20000000f00 */
[----:B------:R-:W-:Y:S01]  /*0a90*/  UISETP.GE.U32.AND UP3, UPT, UR9, 0x2, UPT ;  /* 0x000000020900788c */ /* 0x000fe2000bf66070 */
[----:B------:R-:W-:Y:S01]  /*0aa0*/  @!P2 MOV R17, R3 ;  /* 0x000000030011a202 */ /* 0x000fe20000000f00 */
[----:B------:R-:W-:Y:S01]  /*0ab0*/  ULDC UR6, c[0x0][0xc] ;  /* 0x0000030000067ab9 */ /* 0x000fe20000000800 */
[----:B------:R-:W-:Y:S01]  /*0ac0*/  ULDC UR7, c[0x0][0x10] ;  /* 0x0000040000077ab9 */ /* 0x000fe20000000800 */
[----:B------:R1:W-:Y:S01]  /*0ad0*/  STL [R1+0x200], R16 ;  /* 0x0002001001007387 */ /* 0x0003e20000100800 */
[----:B------:R-:W-:-:S02]  /*0ae0*/  USEL UR59, UR59, 0x2, UP3 ;  /* 0x000000023b3b7887 */ /* 0x000fc40009800000 */
[----:B------:R-:W-:Y:S01]  /*0af0*/  USEL UR37, UR37, 0x2, UP3 ;  /* 0x0000000225257887 */ /* 0x000fe20009800000 */
[----:B------:R1:W-:Y:S04]  /*0b00*/  STL [R1+0x204], R17 ;  /* 0x0002041101007387 */ /* 0x0003e80000100800 */
[----:B------:R-:W2:Y:S02]  /*0b10*/  FENCE.VIEW.ASYNC.S ;  /* 0x00000000000073c6 */ /* 0x000ea40000000000 */
[----:B--2---:R-:W2:Y:S01]  /*0b20*/  @!UP0 SYNCS.EXCH.64 URZ, [UR8+0x70], UR4 ;  /* 0x00007004083f85b2 */ /* 0x004ea20008000100 */
[----:B------:R3:W2:Y:S01]  /*0b30*/  @!UP2 SYNCS.EXCH.64 URZ, [UR8+0x78], UR4 ;  /* 0x00007804083fa5b2 */ /* 0x0006a20008000100 */
[----:B------:R-:W-:Y:S01]  /*0b40*/  NOP ;  /* 0x0000000000007918 */ /* 0x000fe20000000000 */
[----:B---3--:R-:W-:-:S03]  /*0b50*/  UIMAD.WIDE.U32 UR4, UR6, UR7, URZ ;  /* 0x00000007060472a5 */ /* 0x008fc6000f8e003f */
[----:B------:R-:W-:Y:S02]  /*0b60*/  ULDC UR6, c[0x0][0x14] ;  /* 0x0000050000067ab9 */ /* 0x000fe40000000800 */
[----:B------:R-:W-:Y:S02]  /*0b70*/  UIMAD.WIDE.U32 UR54, UR4, UR6, URZ ;  /* 0x00000006043672a5 */ /* 0x000fe4000f8e003f */
[----:B------:R-:W-:-:S04]  /*0b80*/  UIMAD UR53, UR5, UR6, URZ ;  /* 0x00000006053572a4 */ /* 0x000fc8000f8e023f */
[----:B------:R-:W-:Y:S01]  /*0b90*/  UIADD3 UR53, UR55, UR53, URZ ;  /* 0x0000003537357290 */ /* 0x000fe2000fffe03f */
[----:B--2---:R-:W-:Y:S06]  /*0ba0*/  BAR.SYNC.DEFER_BLOCKING 0x0 ;  /* 0x0000000000007b1d */ /* 0x004fec0000010000 */
[----:B-1----:R-:W-:Y:S05]  /*0bb0*/  @!P0 BRA `(.L_x_9) ;  /* 0x000002a400408947 */ /* 0x002fea0003800000 */
[----:B------:R-:W-:-:S06]  /*0bc0*/  UISETP.GT.U32.AND UP0, UPT, UR9, 0x1, UPT ;  /* 0x000000010900788c */ /* 0x000fcc000bf04070 */
[----:B------:R-:W-:-:S13]  /*0bd0*/  PLOP3.LUT P0, PT, PT, PT, UP0, 0x80, 0x0 ;  /* 0x000000000000781c */ /* 0x000fda0003f0f008 */
[----:B------:R-:W-:Y:S05]  /*0be0*/  @P0 BRA `(.L_x_10) ;  /* 0x000002dc00e80947 */ /* 0x000fea0003800000 */
[----:B------:R-:W-:Y:S01]  /*0bf0*/  PRMT R2, RZ, 0x7610, R2 ;  /* 0x00007610ff027816 */ /* 0x000fe20000000002 */
[----:B------:R-:W-:Y:S01]  /*0c00*/  ULDC.64 UR4, c[0x0][0x8f8] ;  /* 0x00023e0000047ab9 */ /* 0x000fe20000000a00 */
[----:B------:R-:W-:Y:S01]  /*0c10*/  UMOV UR51, 0xffffffff ;  /* 0xffffffff00337882 */ /* 0x000fe20000000000 */
[----:B------:R-:W-:Y:S02]  /*0c20*/  ISETP.GE.U32.AND P0, PT, R16, UR4, PT ;  /* 0x0000000410007c0c */ /* 0x000fe4000bf06070 */
[----:B------:R1:W-:Y:S01]  /*0c30*/  STL.S16 [R1+0x208], R2 ;  /* 0x0002080201007387 */ /* 0x0003e20000100600 */
[----:B------:R-:W-:Y:S02]  /*0c40*/  MOV R22, 0xffffffff ;  /* 0xffffffff00167802 */ /* 0x000fe40000000f00 */
[----:B------:R-:W-:Y:S02]  /*0c50*/  ISETP.GE.U32.AND.EX P0, PT, R17, UR5, PT, P0 ;  /* 0x0000000511007c0c */ /* 0x000fe4000bf06100 */
[----:B------:R-:W-:-:S02]  /*0c60*/  MOV R19, 0xffffffff ;  /* 0xffffffff00137802 */ /* 0x000fc40000000f00 */
[----:B------:R-:W-:-:S09]  /*0c70*/  PRMT R6, RZ, 0x7610, R6 ;  /* 0x00007610ff067816 */ /* 0x000fd20000000006 */
[----:B-1----:R-:W-:Y:S05]  /*0c80*/  @P0 BRA `(.L_x_11) ;  /* 0x0000000400640947 */ /* 0x002fea0003800000 */
[----:B------:R-:W1:Y:S01]  /*0c90*/  LDC.64 R12, c[0x0][0x8d0] ;  /* 0x00023400ff0c7b82 */ /* 0x000e620000000a00 */
[----:B------:R-:W-:Y:S02]  /*0ca0*/  MOV R2, R16 ;  /* 0x0000001000027202 */ /* 0x000fe40000000f00 */
[----:B------:R-:W-:-:S05]  /*0cb0*/  MOV R3, R17 ;  /* 0x0000001100037202 */ /* 0x000fca0000000f00 */
[----:B------:R-:W2:Y:S08]  /*0cc0*/  LDC R10, c[0x0][0x8d8] ;  /* 0x00023600ff0a7b82 */ /* 0x000eb00000000800 */
[----:B------:R-:W3:Y:S01]  /*0cd0*/  LDC.64 R14, c[0x0][0x8c8] ;  /* 0x00023200ff0e7b82 */ /* 0x000ee20000000a00 */
[----:B-1----:R-:W-:-:S04]  /*0ce0*/  ISETP.NE.U32.AND P0, PT, R12, RZ, PT ;  /* 0x000000ff0c00720c */ /* 0x002fc80003f05070 */
[----:B------:R-:W-:-:S13]  /*0cf0*/  ISETP.NE.AND.EX P0, PT, R13, RZ, PT, P0 ;  /* 0x000000ff0d00720c */ /* 0x000fda0003f05300 */
[----:B--23--:R-:W-:Y:S05]  /*0d00*/  @!P0 BRA `(.L_x_12) ;  /* 0x0000000000288947 */ /* 0x00cfea0003800000 */
[----:B------:R-:W1:Y:S02]  /*0d10*/  LDC R9, c[0x0][0x8dc] ;  /* 0x00023700ff097b82 */ /* 0x000e640000000800 */
[----:B-1----:R-:W-:-:S04]  /*0d20*/  IADD3 R9, P0, R16, R9, RZ ;  /* 0x0000000910097210 */ /* 0x002fc80007f1e0ff */
[----:B------:R-:W-:-:S05]  /*0d30*/  IADD3.X R11, RZ, R17, RZ, P0, !PT ;  /* 0x00000011ff0b7210 */ /* 0x000fca00007fe4ff */
[----:B------:R-:W-:-:S04]  /*0d40*/  IMAD.WIDE.U32 R2, R11, R12, RZ ;  /* 0x0000000c0b027225 */ /* 0x000fc800078e00ff */
[----:B------:R-:W-:-:S04]  /*0d50*/  IMAD.WIDE.U32 R6, P0, R9, R13, R2 ;  /* 0x0000000d09067225 */ /* 0x000fc80007800002 */
[----:B------:R-:W-:Y:S01]  /*0d60*/  IMAD.WIDE.U32 R2, R9, R12, RZ ;  /* 0x0000000c09027225 */ /* 0x000fe200078e00ff */
[----:B------:R-:W-:Y:S02]  /*0d70*/  IADD3.X R9, RZ, RZ, RZ, P0, !PT ;  /* 0x000000ffff097210 */ /* 0x000fe400007fe4ff */
[----:B------:R-:W-:Y:S02]  /*0d80*/  MOV R8, R7 ;  /* 0x0000000700087202 */ /* 0x000fe40000000f00 */
[----:B------:R-:W-:-:S05]  /*0d90*/  IADD3 RZ, P0, R3, R6, RZ ;  /* 0x0000000603ff7210 */ /* 0x000fca0007f1e0ff */
[----:B------:R-:W-:-:S08]  /*0da0*/  IMAD.WIDE.U32.X R2, R11, R13, R8, P0 ;  /* 0x0000000d0b027225 */ /* 0x000fd000000e0408 */
.L_x_12:
[-CC-:B------:R-:W-:Y:S01]  /*0db0*/  SHF.R.U64 R22, R2, R10.reuse, R3.reuse ;  /* 0x0000000a02167219 */ /* 0x180fe20000001203 */
[----:B------:R-:W1:Y:S01]  /*0dc0*/  LDC.64 R18, c[0x0][0x8e8] ;  /* 0x00023a00ff127b82 */ /* 0x000e620000000a00 */
[----:B------:R-:W-:Y:S01]  /*0dd0*/  SHF.R.U32.HI R2, RZ, R10, R3 ;  /* 0x0000000aff027219 */ /* 0x000fe20000011603 */
[----:B------:R-:W-:Y:S01]  /*0de0*/  ULDC UR4, c[0x0][0x150] ;  /* 0x0000540000047ab9 */ /* 0x000fe20000000800 */
[----:B------:R-:W-:Y:S02]  /*0df0*/  IADD3 R9, P0, RZ, -R22, RZ ;  /* 0x80000016ff097210 */ /* 0x000fe40007f1e0ff */
[----:B------:R-:W-:Y:S02]  /*0e00*/  I2FP.F32.U32 R5, R4 ;  /* 0x0000000400057245 */ /* 0x000fe40000201000 */
[----:B------:R-:W-:Y:S01]  /*0e10*/  IADD3.X R11, RZ, ~R2, RZ, P0, !PT ;  /* 0x80000002ff0b7210 */ /* 0x000fe200007fe4ff */
[----:B------:R-:W2:Y:S01]  /*0e20*/  LDC R8, c[0x0][0x8c0] ;  /* 0x00023000ff087b82 */ /* 0x000ea20000000800 */
[----:B------:R-:W-:Y:S01]  /*0e30*/  MOV R3, R17 ;  /* 0x0000001100037202 */ /* 0x000fe20000000f00 */
[----:B------:R-:W-:Y:S01]  /*0e40*/  FMUL R5, R5, UR4 ;  /* 0x0000000405057c20 */ /* 0x000fe20008400000 */
[----:B------:R-:W-:Y:S01]  /*0e50*/  IMAD.MOV.U32 R2, RZ, RZ, R16 ;  /* 0x000000ffff027224 */ /* 0x000fe200078e0010 */
[----:B------:R-:W-:Y:S01]  /*0e60*/  ULDC UR4, c[0x0][0x154] ;  /* 0x0000550000047ab9 */ /* 0x000fe20000000800 */
[----:B------:R-:W-:-:S02]  /*0e70*/  IMAD R6, R11, R14, RZ ;  /* 0x0000000e0b067224 */ /* 0x000fc400078e02ff */
[C---:B------:R-:W-:Y:S01]  /*0e80*/  IMAD.WIDE.U32 R2, R9.reuse, R14, R2 ;  /* 0x0000000e09027225 */ /* 0x040fe200078e0002 */
[----:B------:R-:W3:Y:S01]  /*0e90*/  LDC R7, c[0x0][0x144] ;  /* 0x00005100ff077b82 */ /* 0x000ee20000000800 */
[----:B------:R-:W4:Y:S02]  /*0ea0*/  F2I.U32.TRUNC.NTZ R5, R5 ;  /* 0x0000000500057305 */ /* 0x000f24000020f000 */
[----:B------:R-:W-:-:S05]  /*0eb0*/  IMAD R9, R9, R15, R6 ;  /* 0x0000000f09097224 */ /* 0x000fca00078e0206 */
[----:B------:R-:W5:Y:S01]  /*0ec0*/  LDC R10, c[0x0][0x8b0] ;  /* 0x00022c00ff0a7b82 */ /* 0x000f620000000800 */
[----:B------:R-:W-:Y:S02]  /*0ed0*/  IADD3 R3, R3, R9, RZ ;  /* 0x0000000903037210 */ /* 0x000fe40007ffe0ff */
[----:B-1----:R-:W-:-:S04]  /*0ee0*/  ISETP.NE.U32.AND P0, PT, R18, RZ, PT ;  /* 0x000000ff1200720c */ /* 0x002fc80003f05070 */
[----:B------:R-:W-:Y:S01]  /*0ef0*/  ISETP.NE.AND.EX P0, PT, R19, RZ, PT, P0 ;  /* 0x000000ff1300720c */ /* 0x000fe20003f05300 */
[----:B------:R-:W1:Y:S01]  /*0f00*/  LDC R15, c[0x0][0x900] ;  /* 0x00024000ff0f7b82 */ /* 0x000e620000000800 */
[--C-:B--2---:R-:W-:Y:S02]  /*0f10*/  SHF.R.U64 R12, R2, R8, R3.reuse ;  /* 0x00000008020c7219 */ /* 0x104fe40000001203 */
[----:B------:R-:W-:Y:S02]  /*0f20*/  I2FP.F32.U32 R2, R0 ;  /* 0x0000000000027245 */ /* 0x000fe40000201000 */
[----:B----4-:R-:W-:Y:S02]  /*0f30*/  IADD3 R6, -R5, RZ, RZ ;  /* 0x000000ff05067210 */ /* 0x010fe40007ffe1ff */
[----:B------:R-:W-:Y:S01]  /*0f40*/  SHF.R.U32.HI R5, RZ, R8, R3 ;  /* 0x00000008ff057219 */ /* 0x000fe20000011603 */
[----:B------:R-:W2:Y:S01]  /*0f50*/  LDC R13, c[0x0][0x148] ;  /* 0x00005200ff0d7b82 */ /* 0x000ea20000000800 */
[----:B------:R-:W-:Y:S01]  /*0f60*/  FMUL R3, R2, UR4 ;  /* 0x0000000402037c20 */ /* 0x000fe20008400000 */
[----:B---3--:R-:W-:Y:S01]  /*0f70*/  IMAD R8, R7, R6, R4 ;  /* 0x0000000607087224 */ /* 0x008fe200078e0204 */
[----:B------:R-:W-:-:S02]  /*0f80*/  MOV R2, 0xffffffff ;  /* 0xffffffff00027802 */ /* 0x000fc40000000f00 */
[----:B------:R-:W-:Y:S01]  /*0f90*/  MOV R6, 0x1 ;  /* 0x0000000100067802 */ /* 0x000fe20000000f00 */
[----:B------:R3:W4:Y:S02]  /*0fa0*/  F2I.U32.TRUNC.NTZ R11, R3 ;  /* 0x00000003000b7305 */ /* 0x000724000020f000 */
[----:B------:R-:W2:Y:S01]  /*0fb0*/  LDC R17, c[0x0][0x8a8] ;  /* 0x00022a00ff117b82 */ /* 0x000ea20000000800 */
[-CC-:B-----5:R-:W-:Y:S02]  /*0fc0*/  SHF.R.U64 R23, R12, R10.reuse, R5.reuse ;  /* 0x0000000a0c177219 */ /* 0x1a0fe40000001205 */
[----:B------:R-:W-:-:S05]  /*0fd0*/  SHF.R.U32.HI R4, RZ, R10, R5 ;  /* 0x0000000aff047219 */ /* 0x000fca0000011605 */
[----:B------:R-:W2:Y:S01]  /*0fe0*/  LDC R14, c[0x0][0x8f0] ;  /* 0x00023c00ff0e7b82 */ /* 0x000ea20000000800 */
[-C--:B-1----:R-:W-:Y:S02]  /*0ff0*/  SHF.L.U32 R2, R2, R15.reuse, RZ ;  /* 0x0000000f02027219 */ /* 0x082fe400000006ff */
[-CC-:B------:R-:W-:Y:S02]  /*1000*/  SHF.R.U64 R20, R23, R15.reuse, R4.reuse ;  /* 0x0000000f17147219 */ /* 0x180fe40000001204 */
[-C--:B------:R-:W-:Y:S02]  /*1010*/  SHF.R.U32.HI R4, RZ, R15.reuse, R4 ;  /* 0x0000000fff047219 */ /* 0x080fe40000011604 */
[----:B------:R-:W-:Y:S01]  /*1020*/  LOP3.LUT R10, RZ, R2, RZ, 0x33, !PT ;  /* 0x00000002ff0a7212 */ /* 0x000fe200078e33ff */
[----:B------:R-:W1:Y:S01]  /*1030*/  LDC R21, c[0x0][0x8e0] ;  /* 0x00023800ff157b82 */ /* 0x000e620000000800 */
[----:B------:R-:W-:Y:S02]  /*1040*/  SHF.L.U32 R9, R6, R15, RZ ;  /* 0x0000000f06097219 */ /* 0x000fe400000006ff */
[----:B------:R-:W-:-:S02]  /*1050*/  MOV R2, R20 ;  /* 0x0000001400027202 */ /* 0x000fc40000000f00 */
[----:B---3--:R-:W-:-:S03]  /*1060*/  MOV R3, R4 ;  /* 0x0000000400037202 */ /* 0x008fc60000000f00 */
[----:B------:R-:W3:Y:S01]  /*1070*/  LDC R16, c[0x0][0x8b8] ;  /* 0x00022e00ff107b82 */ /* 0x000ee20000000800 */
[----:B----4-:R-:W-:Y:S05]  /*1080*/  @!P0 BRA `(.L_x_13) ;  /* 0x0000000000288947 */ /* 0x010fea0003800000 */
[----:B------:R-:W4:Y:S02]  /*1090*/  LDC R7, c[0x0][0x8f4] ;  /* 0x00023d00ff077b82 */ /* 0x000f240000000800 */
[----:B----4-:R-:W-:-:S04]  /*10a0*/  IADD3 R7, P0, R20, R7, RZ ;  /* 0x0000000714077210 */ /* 0x010fc80007f1e0ff */
        /* <DEDUP_REMOVED lines=8> */
.L_x_13:
[----:B--2---:R-:W-:Y:S01]  /*1130*/  SHF.R.U64 R2, R2, R14, R3 ;  /* 0x0000000e02027219 */ /* 0x004fe20000001203 */
[----:B------:R-:W-:Y:S01]  /*1140*/  VIADD R3, R17, 0xffffffff ;  /* 0xffffffff11037836 */ /* 0x000fe20000000000 */
[----:B------:R-:W-:Y:S02]  /*1150*/  IADD3 R11, -R11, RZ, RZ ;  /* 0x000000ff0b0b7210 */ /* 0x000fe40007ffe1ff */
[----:B------:R-:W-:Y:S02]  /*1160*/  LOP3.LUT R10, R23, R10, RZ, 0xc0, !PT ;  /* 0x0000000a170a7212 */ /* 0x000fe400078ec0ff */
[----:B------:R-:W-:Y:S01]  /*1170*/  IADD3 R4, -R2, RZ, RZ ;  /* 0x000000ff02047210 */ /* 0x000fe20007ffe1ff */
[----:B------:R-:W-:Y:S01]  /*1180*/  @P2 IMAD R8, R13, R11, R0 ;  /* 0x0000000b0d082224 */ /* 0x000fe200078e0200 */
[----:B------:R-:W-:Y:S01]  /*1190*/  LOP3.LUT R3, R12, R3, RZ, 0xc0, !PT ;  /* 0x000000030c037212 */ /* 0x000fe200078ec0ff */
[----:B------:R-:W-:Y:S01]  /*11a0*/  IMAD R9, R9, R2, R10 ;  /* 0x0000000209097224 */ /* 0x000fe200078e020a */
[----:B------:R-:W-:Y:S01]  /*11b0*/  R2UR UR51, R22 ;  /* 0x00000000163372ca */ /* 0x000fe200000e0000 */
[----:B-1----:R-:W-:Y:S01]  /*11c0*/  IMAD R0, R4, R21, R20 ;  /* 0x0000001504007224 */ /* 0x002fe200078e0214 */
[----:B------:R-:W-:Y:S01]  /*11d0*/  MOV R6, 0x1 ;  /* 0x0000000100067802 */ /* 0x000fe20000000f00 */
[----:B---3--:R-:W-:-:S02]  /*11e0*/  IMAD R8, R9, R16, R8 ;  /* 0x0000001009087224 */ /* 0x008fc400078e0208 */
[----:B------:R-:W-:-:S05]  /*11f0*/  IMAD R3, R0, R17, R3 ;  /* 0x0000001100037224 */ /* 0x000fca00078e0203 */
[----:B------:R-:W-:Y:S02]  /*1200*/  SEL R19, R3, R8, !P2 ;  /* 0x0000000803137207 */ /* 0x000fe40005000000 */
[----:B------:R-:W-:-:S07]  /*1210*/  SEL R22, R8, R3, !P2 ;  /* 0x0000000308167207 */ /* 0x000fce0005000000 */
.L_x_11:
[----:B------:R-:W-:-:S08]  /*1220*/  NOP ;  /* 0x0000000000007918 */ /* 0x000fd00000000000 */
[----:B------:R-:W1:Y:S02]  /*1230*/  USETMAXREG.TRY_ALLOC.CTAPOOL UP0, 0xf0 ;  /* 0x000000f0000079c8 */ /* 0x000e640008000600 */
[----:B-1----:R-:W-:-:S13]  /*1240*/  PLOP3.LUT P0, PT, PT, PT, UP0, 0x80, 0x0 ;  /* 0x000000000000781c */ /* 0x002fda0003f0f008 */
[----:B------:R-:W-:Y:S05]  /*1250*/  @!P0 BRA `(.L_x_11) ;  /* 0xfffffffc00f08947 */ /* 0x000fea000383ffff */
[----:B------:R-:W-:Y:S02]  /*1260*/  ULDC.64 UR4, c[0x0][0x590] ;  /* 0x0001640000047ab9 */ /* 0x000fe40000000a00 */
[----:B------:R-:W-:Y:S02]  /*1270*/  MOV R169, UR4 ;  /* 0x0000000400a97c02 */ /* 0x000fe40008000f00 */
[----:B------:R-:W-:Y:S02]  /*1280*/  MOV R170, UR5 ;  /* 0x0000000500aa7c02 */ /* 0x000fe40008000f00 */
[----:B------:R-:W-:-:S04]  /*1290*/  ISETP.NE.U32.AND P1, PT, R169, RZ, PT ;  /* 0x000000ffa900720c */ /* 0x000fc80003f25070 */
[----:B------:R-:W-:-:S13]  /*12a0*/  ISETP.NE.AND.EX P0, PT, R170, RZ, PT, P1 ;  /* 0x000000ffaa00720c */ /* 0x000fda0003f05310 */
[----:B------:R-:W-:Y:S05]  /*12b0*/  @P0 BRA `(.L_x_14) ;  /* 0x0000000000340947 */ /* 0x000fea0003800000 */
[----:B------:R-:W-:Y:S02]  /*12c0*/  ULDC.64 UR4, c[0x0][0x588] ;  /* 0x0001620000047ab9 */ /* 0x000fe40000000a00 */
[----:B------:R-:W-:-:S04]  /*12d0*/  ISETP.NE.U32.AND P0, PT, RZ, UR4, PT ;  /* 0x00000004ff007c0c */ /* 0x000fc8000bf05070 */
[----:B------:R-:W-:-:S13]  /*12e0*/  ISETP.NE.AND.EX P0, PT, RZ, UR5, PT, P0 ;  /* 0x00000005ff007c0c */ /* 0x000fda000bf05300 */
[----:B------:R-:W-:Y:S05]  /*12f0*/  @!P0 BRA `(.L_x_15) ;  /* 0x0000000000148947 */ /* 0x000fea0003800000 */
[----:B------:R-:W1:Y:S02]  /*1300*/  LDC.64 R16, c[0x0][0x588] ;  /* 0x00016200ff107b82 */ /* 0x000e640000000a00 */
[----:B-1----:R1:W5:Y:S01]  /*1310*/  LDG.E R16, desc[UR56][R16.64] ;  /* 0x0000003810107981 */ /* 0x002362000c1e1900 */
[----:B------:R-:W-:-:S05]  /*1320*/  MOV R0, 0x1 ;  /* 0x0000000100007802 */ /* 0x000fca0000000f00 */
[----:B------:R1:W-:Y:S01]  /*1330*/  STL.S16 [R1+0x208], R0 ;  /* 0x0002080001007387 */ /* 0x0003e20000100600 */
[----:B------:R-:W-:Y:S05]  /*1340*/  BRA `(.L_x_14) ;  /* 0x0000000000107947 */ /* 0x000fea0003800000 */
.L_x_15:
[----:B------:R-:W-:Y:S01]  /*1350*/  MOV R0, 0x1 ;  /* 0x0000000100007802 */ /* 0x000fe20000000f00 */
[----:B------:R-:W-:Y:S02]  /*1360*/  ULDC UR4, c[0x0][0x580] ;  /* 0x0001600000047ab9 */ /* 0x000fe40000000800 */
[----:B------:R-:W-:Y:S02]  /*1370*/  MOV R16, UR4 ;  /* 0x0000000400107c02 */ /* 0x000fe40008000f00 */
[----:B------:R2:W-:Y:S05]  /*1380*/  STL.S16 [R1+0x208], R0 ;  /* 0x0002080001007387 */ /* 0x0005ea0000100600 */
.L_x_14:
[----:B------:R-:W-:Y:S02]  /*1390*/  ULDC.64 UR4, c[0x0][0x5b0] ;  /* 0x00016c0000047ab9 */ /* 0x000fe40000000a00 */
[----:B------:R-:W-:-:S04]  /*13a0*/  ISETP.NE.U32.AND P0, PT, RZ, UR4, PT ;  /* 0x00000004ff007c0c */ /* 0x000fc8000bf05070 */
[----:B------:R-:W-:-:S13]  /*13b0*/  ISETP.NE.AND.EX P0, PT, RZ, UR5, PT, P0 ;  /* 0x00000005ff007c0c */ /* 0x000fda000bf05300 */
[----:B------:R-:W-:Y:S05]  /*13c0*/  @P0 BRA `(.L_x_16) ;  /* 0x0000000000240947 */ /* 0x000fea0003800000 */
[----:B------:R-:W-:Y:S02]  /*13d0*/  ULDC.64 UR4, c[0x0][0x5a8] ;  /* 0x00016a0000047ab9 */ /* 0x000fe40000000a00 */
[----:B------:R-:W-:-:S04]  /*13e0*/  ISETP.NE.U32.AND P0, PT, RZ, UR4, PT ;  /* 0x00000004ff007c0c */ /* 0x000fc8000bf05070 */
[----:B------:R-:W-:-:S13]  /*13f0*/  ISETP.NE.AND.EX P0, PT, RZ, UR5, PT, P0 ;  /* 0x00000005ff007c0c */ /* 0x000fda000bf05300 */
[----:B------:R-:W-:Y:S05]  /*1400*/  @!P0 BRA `(.L_x_17) ;  /* 0x00000000000c8947 */ /* 0x000fea0003800000 */
[----:B------:R-:W1:Y:S02]  /*1410*/  LDC.64 R2, c[0x0][0x5a8] ;  /* 0x00016a00ff027b82 */ /* 0x000e640000000a00 */
[----:B-1----:R3:W5:Y:S01]  /*1420*/  LDG.E R17, desc[UR56][R2.64] ;  /* 0x0000003802117981 */ /* 0x002762000c1e1900 */
[----:B------:R-:W-:Y:S05]  /*1430*/  BRA `(.L_x_16) ;  /* 0x0000000000087947 */ /* 0x000fea0003800000 */
.L_x_17:
[----:B------:R-:W-:Y:S02]  /*1440*/  ULDC UR4, c[0x0][0x5a0] ;  /* 0x0001680000047ab9 */ /* 0x000fe40000000800 */
[----:B-1----:R-:W-:-:S07]  /*1450*/  MOV R17, UR4 ;  /* 0x0000000400117c02 */ /* 0x002fce0008000f00 */
.L_x_16:
[----:B------:R-:W-:Y:S01]  /*1460*/  LOP3.LUT P2, RZ, R6, 0xff, RZ, 0xc0, !PT ;  /* 0x000000ff06ff7812 */ /* 0x000fe2000784c0ff */
[----:B------:R-:W-:Y:S01]  /*1470*/  UMOV UR36, URZ ;  /* 0x0000003f00247c82 */ /* 0x000fe20008000000 */
[----:B------:R-:W-:-:S11]  /*1480*/  PLOP3.LUT P0, PT, PT, PT, PT, 0x80, 0x0 ;  /* 0x000000000000781c */ /* 0x000fd60003f0f070 */
[----:B------:R-:W-:Y:S05]  /*1490*/  @!P2 BRA `(.L_x_18) ;  /* 0x000002980068a947 */ /* 0x000fea0003800000 */
[----:B-12---:R-:W1:Y:S01]  /*14a0*/  S2R R0, SR_TID.X ;  /* 0x0000000000007919 */ /* 0x006e620000002100 */
[----:B------:R-:W-:Y:S01]  /*14b0*/  ULDC UR4, c[0x0][0x28c] ;  /* 0x0000a30000047ab9 */ /* 0x000fe20000000800 */
[----:B------:R-:W-:Y:S01]  /*14c0*/  MOV R18, 0x10 ;  /* 0x0000001000127802 */ /* 0x000fe20000000f00 */
[----:B------:R-:W-:Y:S02]  /*14d0*/  UIADD3 UR4, UR4, 0x3f, URZ ;  /* 0x0000003f04047890 */ /* 0x000fe4000fffe03f */
[----:B------:R-:W-:Y:S02]  /*14e0*/  ULOP3.LUT UR43, UR59, 0x1, URZ, 0xfc, !UPT ;  /* 0x000000013b2b7892 */ /* 0x000fe4000f8efc3f */
[----:B------:R-:W-:Y:S01]  /*14f0*/  USHF.R.S32.HI UR5, URZ, 0x1f, UR4 ;  /* 0x0000001f3f057899 */ /* 0x000fe20008011404 */
[----:B------:R-:W-:Y:S01]  /*1500*/  ULDC.64 UR38, c[0x0][0x198] ;  /* 0x0000660000267ab9 */ /* 0x000fe20000000a00 */
[----:B------:R-:W-:Y:S02]  /*1510*/  UMOV UR40, URZ ;  /* 0x0000003f00287c82 */ /* 0x000fe40008000000 */
[----:B------:R-:W-:Y:S01]  /*1520*/  ULEA.HI UR5, UR5, UR4, URZ, 0x6 ;  /* 0x0000000405057291 */ /* 0x000fe2000f8f303f */
[----:B------:R-:W-:Y:S01]  /*1530*/  UMOV UR41, URZ ;  /* 0x0000003f00297c82 */ /* 0x000fe20008000000 */
[----:B------:R-:W-:-:S02]  /*1540*/  UMOV UR42, URZ ;  /* 0x0000003f002a7c82 */ /* 0x000fc40008000000 */
[----:B------:R-:W-:Y:S01]  /*1550*/  USHF.R.S32.HI UR44, URZ, 0x6, UR5 ;  /* 0x000000063f2c7899 */ /* 0x000fe20008011405 */
[----:B------:R-:W-:Y:S01]  /*1560*/  UMOV UR36, URZ ;  /* 0x0000003f00247c82 */ /* 0x000fe20008000000 */
[C---:B-1----:R-:W-:Y:S02]  /*1570*/  LOP3.LUT P0, RZ, R0.reuse, 0x4, RZ, 0xc0, !PT ;  /* 0x0000000400ff7812 */ /* 0x042fe4000780c0ff */
[----:B------:R-:W-:Y:S02]  /*1580*/  LOP3.LUT R171, R0, 0xff, RZ, 0xc0, !PT ;  /* 0x000000ff00ab7812 */ /* 0x000fe400078ec0ff */
[----:B------:R-:W-:Y:S02]  /*1590*/  SEL R18, R18, 0xfffffff0, !P0 ;  /* 0xfffffff012127807 */ /* 0x000fe40004000000 */
[----:B------:R-:W-:-:S07]  /*15a0*/  IADD3 R171, R171, 0x1f, RZ ;  /* 0x0000001fabab7810 */ /* 0x000fce0007ffe0ff */
.L_x_209:
[----:B-1----:R-:W1:Y:S01]  /*15b0*/  S2R R0, SR_TID.X ;  /* 0x0000000000007919 */ /* 0x002e620000002100 */
[----:B------:R-:W2:Y:S01]  /*15c0*/  S2UR UR52, SR_CgaCtaId ;  /* 0x00000000003479c3 */ /* 0x000ea20000008800 */
[----:B------:R-:W-:Y:S02]  /*15d0*/  UMOV UR46, 0x400 ;  /* 0x00000400002e7882 */ /* 0x000fe40000000000 */
[----:B--2---:R-:W-:Y:S01]  /*15e0*/  ULEA UR46, UR52, UR46, 0x18 ;  /* 0x0000002e342e7291 */ /* 0x004fe2000f8ec03f */
[----:B-1----:R-:W-:-:S04]  /*15f0*/  LOP3.LUT R0, R0, 0x80, RZ, 0xc0, !PT ;  /* 0x0000008000007812 */ /* 0x002fc800078ec0ff */
[----:B------:R-:W-:-:S06]  /*1600*/  SHF.R.U32.HI R0, RZ, 0x7, R0 ;  /* 0x00000007ff007819 */ /* 0x000fcc0000011600 */
[----:B------:R-:W1:Y:S02]  /*1610*/  SHFL.IDX PT, R0, R0, RZ, 0x1f ;  /* 0x00001fff00007589 */ /* 0x000e6400000e0000 */
[----:B-1----:R-:W-:-:S13]  /*1620*/  R2UR UR4, R0 ;  /* 0x00000000000472ca */ /* 0x002fda00000e0000 */
[----:B------:R-:W-:-:S04]  /*1630*/  ULEA.HI UR5, UR4, UR4, URZ, 0x1 ;  /* 0x0000000404057291 */ /* 0x000fc8000f8f083f */
[----:B------:R-:W-:-:S04]  /*1640*/  ULOP3.LUT UR5, UR5, 0x7fffe, URZ, 0xc0, !UPT ;  /* 0x0007fffe05057892 */ /* 0x000fc8000f8ec03f */
[----:B------:R-:W-:-:S03]  /*1650*/  UIADD3 UR5, UR4, -UR5, URZ ;  /* 0x8000000504057290 */ /* 0x000fc6000fffe03f */
[----:B------:R-:W-:Y:S01]  /*1660*/  ULDC UR4, c[0x0][0x28c] ;  /* 0x0000a30000047ab9 */ /* 0x000fe20000000800 */
[----:B------:R-:W-:Y:S01]  /*1670*/  ULEA UR5, UR5, UR46, 0xd ;  /* 0x0000002e05057291 */ /* 0x000fe2000f8e683f */
[----:B------:R-:W-:-:S03]  /*1680*/  ISETP.LT.AND P0, PT, RZ, UR4, PT ;  /* 0x00000004ff007c0c */ /* 0x000fc6000bf01270 */
[----:B------:R-:W-:-:S04]  /*1690*/  UIADD3 UR5, UR5, 0x8400, URZ ;  /* 0x0000840005057890 */ /* 0x000fc8000fffe03f */
[----:B------:R-:W-:-:S04]  /*16a0*/  USHF.R.U32.HI UR5, URZ, 0x4, UR5 ;  /* 0x000000043f057899 */ /* 0x000fc80008011605 */
[----:B------:R-:W-:-:S04]  /*16b0*/  ULOP3.LUT UR5, UR5, 0x3fff, URZ, 0xc0, !UPT ;  /* 0x00003fff05057892 */ /* 0x000fc8000f8ec03f */
[----:B------:R-:W-:Y:S01]  /*16c0*/  ULOP3.LUT UR47, UR5, 0x10000, URZ, 0xfc, !UPT ;  /* 0x00010000052f7892 */ /* 0x000fe2000f8efc3f */
[----:B------:R-:W-:Y:S11]  /*16d0*/  @P0 BRA `(.L_x_19) ;  /* 0x0000000000400947 */ /* 0x000ff60003800000 */
[----:B------:R-:W-:Y:S01]  /*16e0*/  MOV R0, 0x0 ;  /* 0x0000000000007802 */ /* 0x000fe20000000f00 */
[----:B------:R-:W-:Y:S01]  /*16f0*/  ULDC.64 UR4, c[0x4][0x70] ;  /* 0x01001c0000047ab9 */ /* 0x000fe20000000a00 */
[----:B------:R-:W-:Y:S01]  /*1700*/  ULDC.64 UR6, c[0x4][0x8] ;  /* 0x0100020000067ab9 */ /* 0x000fe20000000a00 */
[----:B------:R-:W-:Y:S01]  /*1710*/  MOV R4, UR4 ;  /* 0x0000000400047c02 */ /* 0x000fe20008000f00 */
[----:B---3--:R1:W2:Y:S01]  /*1720*/  LDC.64 R2, c[0x4][R0] ;  /* 0x0100000000027b82 */ /* 0x0082a20000000a00 */
[----:B------:R-:W-:Y:S01]  /*1730*/  IMAD.U32 R5, RZ, RZ, UR5 ;  /* 0x00000005ff057e24 */ /* 0x000fe2000f8e00ff */
[----:B------:R-:W-:Y:S01]  /*1740*/  ULDC.64 UR4, c[0x4][0x78] ;  /* 0x01001e0000047ab9 */ /* 0x000fe20000000a00 */
[----:B------:R-:W-:Y:S02]  /*1750*/  MOV R10, UR6 ;  /* 0x00000006000a7c02 */ /* 0x000fe40008000f00 */
[----:B------:R-:W-:Y:S02]  /*1760*/  MOV R6, UR4 ;  /* 0x0000000400067c02 */ /* 0x000fe40008000f00 */
[----:B------:R-:W-:-:S02]  /*1770*/  MOV R7, UR5 ;  /* 0x0000000500077c02 */ /* 0x000fc40008000f00 */
[----:B------:R-:W-:Y:S02]  /*1780*/  MOV R11, UR7 ;  /* 0x00000007000b7c02 */ /* 0x000fe40008000f00 */
[----:B------:R-:W-:Y:S02]  /*1790*/  MOV R8, 0x1e1 ;  /* 0x000001e100087802 */ /* 0x000fe40000000f00 */
[----:B------:R-:W-:Y:S02]  /*17a0*/  MOV R12, 0x1 ;  /* 0x00000001000c7802 */ /* 0x000fe40000000f00 */
[----:B-1----:R-:W-:-:S07]  /*17b0*/  MOV R13, RZ ;  /* 0x000000ff000d7202 */ /* 0x002fce0000000f00 */
[----:B------:R-:W-:-:S07]  /*17c0*/  LEPC R20, `(.L_x_19) ;  /* 0x000000001014794e */ /* 0x000fce0000000000 */
[----:B--2--5:R-:W-:Y:S05]  /*17d0*/  CALL.ABS.NOINC R2 ;  /* 0x0000000002007343 */ /* 0x024fea0003c00000 */
.L_x_19:
[----:B------:R-:W-:-:S06]  /*17e0*/  ULOP3.LUT UR4, UR37, 0x1, URZ, 0xfc, !UPT ;  /* 0x0000000125047892 */ /* 0x000fcc000f8efc3f */
[----:B------:R-:W-:-:S04]  /*17f0*/  MOV R0, UR4 ;  /* 0x0000000400007c02 */ /* 0x000fc80008000f00 */
[----:B------:R-:W-:-:S13]  /*1800*/  ISETP.NE.AND P0, PT, R0, 0x3, PT ;  /* 0x000000030000780c */ /* 0x000fda0003f05270 */
[----:B------:R-:W-:Y:S05]  /*1810*/  @!P0 BRA `(.L_x_20) ;  /* 0x0000000000048947 */ /* 0x000fea0003800000 */
[----:B------:R-:W-:Y:S01]  /*1820*/  BPT.TRAP 0x1 ;  /* 0x000000040000795c */ /* 0x000fe20000300000 */
.L_x_20:
[----:B---3--:R-:W-:Y:S02]  /*1830*/  MOV R3, UR42 ;  /* 0x0000002a00037c02 */ /* 0x008fe40008000f00 */
[----:B------:R-:W-:Y:S02]  /*1840*/  MOV R0, UR41 ;  /* 0x0000002900007c02 */ /* 0x000fe40008000f00 */
[----:B------:R-:W-:Y:S02]  /*1850*/  LEA R3, R3, UR46, 0x3 ;  /* 0x0000002e03037c11 */ /* 0x000fe4000f8e18ff */
[----:B------:R-:W-:-:S04]  /*1860*/  SHF.L.U32 R0, R0, 0x1f, RZ ;  /* 0x0000001f00007819 */ /* 0x000fc800000006ff */
[----:B------:R1:W2:Y:S01]  /*1870*/  SYNCS.PHASECHK.TRANS64.TRYWAIT P1, [R3+URZ], R0 ;  /* 0x00000000030075a7 */ /* 0x0002a2000802017f */
[----:B------:R-:W-:Y:S05]  /*1880*/  @!P0 BRA `(.L_x_21) ;  /* 0x0000000000048947 */ /* 0x000fea0003800000 */
[----:B------:R-:W-:Y:S01]  /*1890*/  BPT.TRAP 0x1 ;  /* 0x000000040000795c */ /* 0x000fe20000300000 */
.L_x_21:
[----:B--2---:R-:W-:Y:S05]  /*18a0*/  @P1 BRA `(.L_x_22) ;  /* 0x0000000000081947 */ /* 0x004fea0003800000 */
[----:B------:R-:W2:Y:S02]  /*18b0*/  SYNCS.PHASECHK.TRANS64.TRYWAIT P1, [R3+URZ], R0 ;  /* 0x00000000030075a7 */ /* 0x000ea4000802017f */
[----:B--2---:R-:W-:Y:S05]  /*18c0*/  @!P1 BRA `(.L_x_23) ;  /* 0x000002d000b89947 */ /* 0x004fea0003800000 */
.L_x_22:
[----:B------:R-:W-:-:S04]  /*18d0*/  UISETP.LT.AND UP0, UPT, UR44, 0x1, UPT ;  /* 0x000000012c00788c */ /* 0x000fc8000bf01270 */
[----:B------:R-:W-:-:S06]  /*18e0*/  USEL UR4, UR44, 0x1, UP0 ;  /* 0x000000012c047887 */ /* 0x000fcc0008000000 */
[----:B------:R-:W-:Y:S01]  /*18f0*/  MOV R2, UR4 ;  /* 0x0000000400027c02 */ /* 0x000fe20008000f00 */
[----:B------:R-:W-:Y:S05]  /*1900*/  WARPSYNC.ALL ;  /* 0x0000000000007948 */ /* 0x000fea0003800000 */
[----:B------:R-:W-:-:S04]  /*1910*/  IADD3 R2, -R2, UR44, RZ ;  /* 0x0000002c02027c10 */ /* 0x000fc8000fffe1ff */
[----:B------:R-:W-:Y:S01]  /*1920*/  ISETP.GE.AND P1, PT, R2, 0x1, PT ;  /* 0x000000010200780c */ /* 0x000fe20003f26270 */
[----:B------:R-:W-:Y:S01]  /*1930*/  UIADD3 UR4, UR46, 0x20400, URZ ;  /* 0x000204002e047890 */ /* 0x000fe2000fffe03f */
[----:B------:R-:W-:Y:S01]  /*1940*/  WARPGROUP.ARRIVE ;  /* 0x00000000000079c5 */ /* 0x000fe20000000000 */
[----:B------:R-:W-:Y:S01]  /*1950*/  ULEA UR5, UR42, UR47, 0xb ;  /* 0x0000002f2a057291 */ /* 0x000fe2000f8e583f */
[----:B------:R3:W-:Y:S01]  /*1960*/  STL [R1+0x2d8], R22 ;  /* 0x0002d81601007387 */ /* 0x0007e20000100800 */
[----:B------:R-:W-:Y:S01]  /*1970*/  USHF.R.U32.HI UR4, URZ, 0x4, UR4 ;  /* 0x000000043f047899 */ /* 0x000fe20008011604 */
[----:B------:R-:W-:Y:S01]  /*1980*/  UMOV UR9, 0x40000040 ;  /* 0x4000004000097882 */ /* 0x000fe20000000000 */
[----:B------:R-:W-:Y:S02]  /*1990*/  UMOV UR11, 0x40000040 ;  /* 0x40000040000b7882 */ /* 0x000fe40000000000 */
[----:B------:R-:W-:Y:S01]  /*19a0*/  ULOP3.LUT UR4, UR4, 0x3fff, URZ, 0xc0, !UPT ;  /* 0x00003fff04047892 */ /* 0x000fe2000f8ec03f */
[----:B------:R4:W-:Y:S01]  /*19b0*/  STL [R1+0x2d4], R19 ;  /* 0x0002d41301007387 */ /* 0x0009e20000100800 */
[----:B------:R-:W-:-:S02]  /*19c0*/  UMOV UR8, UR5 ;  /* 0x0000000500087c82 */ /* 0x000fc40008000000 */
[----:B------:R-:W-:Y:S01]  /*19d0*/  ULOP3.LUT UR4, UR4, 0x10000, URZ, 0xfc, !UPT ;  /* 0x0001000004047892 */ /* 0x000fe2000f8efc3f */
[----:B------:R1:W-:Y:S03]  /*19e0*/  STL [R1+0x2d0], R18 ;  /* 0x0002d01201007387 */ /* 0x0003e60000100800 */
[----:B------:R-:W-:Y:S01]  /*19f0*/  ULEA UR6, UR42, UR4, 0xb ;  /* 0x000000042a067291 */ /* 0x000fe2000f8e583f */
[----:B-----5:R2:W-:Y:S04]  /*1a00*/  STL [R1+0x2cc], R17 ;  /* 0x0002cc1101007387 */ /* 0x0205e80000100800 */
[----:B------:R2:W-:Y:S02]  /*1a10*/  STL [R1+0x2c8], R16 ;  /* 0x0002c81001007387 */ /* 0x0005e40000100800 */
[----:B------:R-:W-:-:S02]  /*1a20*/  UMOV UR10, UR6 ;  /* 0x00000006000a7c82 */ /* 0x000fc40008000000 */
[----:B------:R-:W-:Y:S01]  /*1a30*/  HGMMA.64x256x16.F32 R24, gdesc[UR8], RZ, !UPT, gsb0 ;  /* 0x03e00000081879f0 */ /* 0x000fe2000c0008ff */
[----:B------:R2:W-:Y:S01]  /*1a40*/  STL [R1+0x2c4], R2 ;  /* 0x0002c40201007387 */ /* 0x0005e20000100800 */
[----:B------:R-:W-:Y:S01]  /*1a50*/  UIADD3 UR8, UR5, 0x400, URZ ;  /* 0x0000040005087890 */ /* 0x000fe2000fffe03f */
[----:B------:R-:W-:Y:S01]  /*1a60*/  UMOV UR9, 0x40000040 ;  /* 0x4000004000097882 */ /* 0x000fe20000000000 */
[----:B------:R-:W-:Y:S02]  /*1a70*/  WARPGROUP.DEPBAR.LE gsb0, 0x0 ;  /* 0x00008000000079c5 */ /* 0x000fe40000010000 */
[----:B------:R-:W-:Y:S01]  /*1a80*/  STL.64 [R1], R24 ;  /* 0x0000001801007387 */ /* 0x000fe20000100a00 */
[----:B------:R-:W-:Y:S01]  /*1a90*/  IMAD.MOV.U32 R235, RZ, RZ, R46 ;  /* 0x000000ffffeb7224 */ /* 0x000fe200078e002e */
[----:B------:R-:W-:Y:S01]  /*1aa0*/  MOV R234, R47 ;  /* 0x0000002f00ea7202 */ /* 0x000fe20000000f00 */
[----:B------:R-:W-:Y:S01]  /*1ab0*/  IMAD.MOV.U32 R223, RZ, RZ, R58 ;  /* 0x000000ffffdf7224 */ /* 0x000fe200078e003a */
[----:B------:R-:W-:Y:S01]  /*1ac0*/  STL.64 [R1+0x8], R26 ;  /* 0x0000081a01007387 */ /* 0x000fe20000100a00 */
[----:B------:R-:W-:Y:S01]  /*1ad0*/  MOV R233, R48 ;  /* 0x0000003000e97202 */ /* 0x000fe20000000f00 */
[----:B------:R-:W-:Y:S01]  /*1ae0*/  IMAD.MOV.U32 R154, RZ, RZ, R70 ;  /* 0x000000ffff9a7224 */ /* 0x000fe200078e0046 */
[----:B------:R-:W-:Y:S01]  /*1af0*/  MOV R232, R49 ;  /* 0x0000003100e87202 */ /* 0x000fe20000000f00 */
        /* <DEDUP_REMOVED lines=18> */
[----:B---3--:R-:W-:Y:S01]  /*1c20*/  IMAD.MOV.U32 R22, RZ, RZ, R130 ;  /* 0x000000ffff167224 */ /* 0x008fe200078e0082 */
[----:B------:R-:W-:Y:S01]  /*1c30*/  MOV R221, R60 ;  /* 0x0000003c00dd7202 */ /* 0x000fe20000000f00 */
[----:B------:R-:W-:Y:S01]  /*1c40*/  STL.64 [R1+0x38], R38 ;  /* 0x0000382601007387 */ /* 0x000fe20000100a00 */
[----:B------:R-:W-:Y:S01]  /*1c50*/  MOV R220, R61 ;  /* 0x0000003d00dc7202 */ /* 0x000fe20000000f00 */
[----:B------:R-:W-:Y:S01]  /*1c60*/  IMAD.MOV.U32 R10, RZ, RZ, R142 ;  /* 0x000000ffff0a7224 */ /* 0x000fe200078e008e */
[----:B------:R-:W-:Y:S01]  /*1c70*/  MOV R219, R62 ;  /* 0x0000003e00db7202 */ /* 0x000fe20000000f00 */
[----:B------:R-:W-:Y:S01]  /*1c80*/  STL.64 [R1+0x40], R40 ;  /* 0x0000402801007387 */ /* 0x000fe20000100a00 */
[----:B------:R-:W-:-:S02]  /*1c90*/  MOV R218, R63 ;  /* 0x0000003f00da7202 */ /* 0x000fc40000000f00 */
[----:B------:R-:W-:Y:S01]  /*1ca0*/  MOV R217, R64 ;  /* 0x0000004000d97202 */ /* 0x000fe20000000f00 */
[----:B------:R-:W-:Y:S01]  /*1cb0*/  STL.64 [R1+0x48], R42 ;  /* 0x0000482a01007387 */ /* 0x000fe20000100a00 */
[----:B------:R-:W-:Y:S02]  /*1cc0*/  MOV R216, R65 ;  /* 0x0000004100d87202 */ /* 0x000fe40000000f00 */
[----:B------:R-:W-:Y:S01]  /*1cd0*/  MOV R215, R66 ;  /* 0x0000004200d77202 */ /* 0x000fe20000000f00 */
[----:B------:R3:W-:Y:S01]  /*1ce0*/  STL.64 [R1+0x50], R44 ;  /* 0x0000502c01007387 */ /* 0x0007e20000100a00 */
[----:B------:R-:W-:Y:S02]  /*1cf0*/  MOV R214, R67 ;  /* 0x0000004300d67202 */ /* 0x000fe40000000f00 */
[----:B------:R-:W-:Y:S01]  /*1d00*/  MOV R152, R68 ;  /* 0x0000004400987202 */ /* 0x000fe20000000f00 */
[----:B------:R-:W-:Y:S01]  /*1d10*/  STL [R1+0x590], R171 ;  /* 0x000590ab01007387 */ /* 0x000fe20000100800 */
[----:B------:R-:W-:-:S02]  /*1d20*/  MOV R153, R69 ;  /* 0x0000004500997202 */ /* 0x000fc40000000f00 */
[----:B------:R-:W-:Y:S02]  /*1d30*/  MOV R155, R71 ;  /* 0x00000047009b7202 */ /* 0x000fe40000000f00 */
[----:B------:R-:W-:Y:S02]  /*1d40*/  MOV R156, R72 ;  /* 0x00000048009c7202 */ /* 0x000fe40000000f00 */
[----:B------:R-:W-:Y:S02]  /*1d50*/  MOV R157, R73 ;  /* 0x00000049009d7202 */ /* 0x000fe40000000f00 */
[----:B------:R-:W-:Y:S02]  /*1d60*/  MOV R158, R74 ;  /* 0x0000004a009e7202 */ /* 0x000fe40000000f00 */
[----:B------:R-:W-:Y:S02]  /*1d70*/  MOV R159, R75 ;  /* 0x0000004b009f7202 */ /* 0x000fe40000000f00 */
        /* <DEDUP_REMOVED lines=52> */
[----:B----4-:R-:W-:Y:S02]  /*20c0*/  MOV R19, R133 ;  /* 0x0000008500137202 */ /* 0x010fe40000000f00 */
[----:B-1----:R-:W-:Y:S02]  /*20d0*/  MOV R18, R134 ;  /* 0x0000008600127202 */ /* 0x002fe40000000f00 */
[----:B--2---:R-:W-:-:S02]  /*20e0*/  MOV R17, R135 ;  /* 0x0000008700117202 */ /* 0x004fc40000000f00 */
        /* <DEDUP_REMOVED lines=15> */
[----:B---3--:R-:W-:-:S06]  /*21e0*/  WARPGROUP.ARRIVE ;  /* 0x00000000000079c5 */ /* 0x008fcc0000000000 */
[----:B------:R-:W-:Y:S03]  /*21f0*/  HGMMA.64x256x16.F32 R24, gdesc[UR8], RZ, !UPT, gsb0 ;  /* 0x03e00000081879f0 */ /* 0x000fe6000c0008ff */
[----:B------:R-:W-:Y:S02]  /*2200*/  WARPGROUP.DEPBAR.LE gsb0, 0x0 ;  /* 0x00008000000079c5 */ /* 0x000fe40000010000 */
[----:B------:R-:W-:Y:S04]  /*2210*/  STL.64 [R1+0x588], R150 ;  /* 0x0005889601007387 */ /* 0x000fe80000100a00 */
        /* <DEDUP_REMOVED lines=20> */
[----:B------:R1:W-:Y:S04]  /*2360*/  STL.64 [R1+0x4e0], R108 ;  /* 0x0004e06c01007387 */ /* 0x0003e80000100a00 */
[----:B-1----:R-:W2:Y:S04]  /*2370*/  LDL.LU R108, [R1] ;  /* 0x00000000016c7983 */ /* 0x002ea80000300800 */
[----:B------:R-:W2:Y:S04]  /*2380*/  LDL.LU R109, [R1+0x4] ;  /* 0x00000400016d7983 */ /* 0x000ea80000300800 */
        /* <DEDUP_REMOVED lines=19> */
[----:B------:R-:W2:Y:S01]  /*24c0*/  LDL.LU R129, [R1+0x54] ;  /* 0x0000540001817983 */ /* 0x000ea20000300800 */
[----:B------:R-:W-:Y:S01]  /*24d0*/  MOV R130, R235 ;  /* 0x000000eb00827202 */ /* 0x000fe20000000f00 */
[----:B------:R-:W-:Y:S01]  /*24e0*/  IMAD.MOV.U32 R132, RZ, RZ, R233 ;  /* 0x000000ffff847224 */ /* 0x000fe200078e00e9 */
[----:B------:R-:W-:Y:S01]  /*24f0*/  MOV R131, R234 ;  /* 0x000000ea00837202 */ /* 0x000fe20000000f00 */
[----:B------:R-:W-:Y:S01]  /*2500*/  IMAD.MOV.U32 R144, RZ, RZ, R221 ;  /* 0x000000ffff907224 */ /* 0x000fe200078e00dd */
[----:B------:R-:W-:Y:S01]  /*2510*/  MOV R133, R232 ;  /* 0x000000e800857202 */ /* 0x000fe20000000f00 */
[----:B------:R-:W-:Y:S01]  /*2520*/  UIADD3 UR8, UR5, 0x2, URZ ;  /* 0x0000000205087890 */ /* 0x000fe2000fffe03f */
[----:B------:R-:W-:Y:S01]  /*2530*/  MOV R134, R231 ;  /* 0x000000e700867202 */ /* 0x000fe20000000f00 */
[----:B------:R-:W-:Y:S01]  /*2540*/  UIADD3 UR10, UR6, 0x2, URZ ;  /* 0x00000002060a7890 */ /* 0x000fe2000fffe03f */
[----:B------:R-:W-:Y:S01]  /*2550*/  MOV R135, R230 ;  /* 0x000000e600877202 */ /* 0x000fe20000000f00 */
[----:B------:R-:W-:Y:S01]  /*2560*/  UMOV UR9, 0x40000040 ;  /* 0x4000004000097882 */ /* 0x000fe20000000000 */
[----:B------:R-:W-:Y:S01]  /*2570*/  MOV R136, R229 ;  /* 0x000000e500887202 */ /* 0x000fe20000000f00 */
[----:B------:R-:W-:Y:S01]  /*2580*/  UMOV UR11, 0x40000040 ;  /* 0x40000040000b7882 */ /* 0x000fe20000000000 */
[----:B------:R-:W-:Y:S01]  /*2590*/  MOV R137, R228 ;  /* 0x000000e400897202 */ /* 0x000fe20000000f00 */
[----:B------:R-:W-:Y:S01]  /*25a0*/  IMAD.MOV.U32 R228, RZ, RZ, R8 ;  /* 0x000000ffffe47224 */ /* 0x000fe200078e0008 */
        /* <DEDUP_REMOVED lines=10> */
[----:B------:R-:W-:Y:S01]  /*2650*/  MOV R149, R216 ;  /* 0x000000d800957202 */ /* 0x000fe20000000f00 */
[----:B------:R-:W-:Y:S01]  /*2660*/  IMAD.MOV.U32 R216, RZ, RZ, R20 ;  /* 0x000000ffffd87224 */ /* 0x000fe200078e0014 */
        /* <DEDUP_REMOVED lines=23> */
[----:B------:R-:W-:-:S06]  /*27e0*/  MOV R235, R0 ;  /* 0x0000000000eb7202 */ /* 0x000fcc0000000f00 */
[----:B--2---:R-:W-:-:S06]  /*27f0*/  WARPGROUP.ARRIVE ;  /* 0x00000000000079c5 */ /* 0x004fcc0000000000 */
[----:B------:R-:W-:Y:S03]  /*2800*/  HGMMA.64x256x16.F32 R108, gdesc[UR8], R108, gsb0 ;  /* 0x03e00000086c79f0 */ /* 0x000fe6000800086c */
[----:B------:R-:W-:Y:S02]  /*2810*/  WARPGROUP.DEPBAR.LE gsb0, 0x0 ;  /* 0x00008000000079c5 */ /* 0x000fe40000010000 */
[----:B------:R-:W-:Y:S04]  /*2820*/  STL.64 [R1], R108 ;  /* 0x0000006c01007387 */ /* 0x000fe80000100a00 */
        /* <DEDUP_REMOVED lines=63> */
[----:B-1----:R-:W2:Y:S04]  /*2c20*/  LDL.LU R171, [R1+0x590] ;  /* 0x0005900001ab7983 */ /* 0x002ea80000300800 */
[----:B------:R-:W3:Y:S04]  /*2c30*/  LDL.LU.64 R150, [R1+0x588] ;  /* 0x0005880001967983 */ /* 0x000ee80000300a00 */
        /* <DEDUP_REMOVED lines=20> */
[----:B------:R-:W3:Y:S01]  /*2d80*/  LDL.LU.64 R108, [R1+0x4e0] ;  /* 0x0004e000016c7983 */ /* 0x000ee20000300a00 */
[----:B------:R-:W-:Y:S01]  /*2d90*/  UIADD3 UR8, UR5, 0x402, URZ ;  /* 0x0000040205087890 */ /* 0x000fe2000fffe03f */
[----:B------:R-:W-:Y:S01]  /*2da0*/  UMOV UR9, 0x40000040 ;  /* 0x4000004000097882 */ /* 0x000fe20000000000 */
[----:B---3--:R-:W-:-:S07]  /*2db0*/  WARPGROUP.ARRIVE ;  /* 0x00000000000079c5 */ /* 0x008fce0000000000 */
[----:B------:R-:W-:Y:S03]  /*2dc0*/  HGMMA.64x256x16.F32 R24, gdesc[UR8], R24, gsb0 ;  /* 0x03e00000081879f0 */ /* 0x000fe60008000818 */
        /* <DEDUP_REMOVED lines=65> */
[----:B-1----:R-:W3:Y:S04]  /*31e0*/  LDL.LU.64 R24, [R1] ;  /* 0x0000000001187983 */ /* 0x002ee80000300a00 */
        /* <DEDUP_REMOVED lines=63> */
[----:B------:R-:W-:-:S02]  /*35e0*/  UIADD3 UR8, UR5, 0x4, URZ ;  /* 0x0000000405087890 */ /* 0x000fc4000fffe03f */
[----:B------:R-:W-:Y:S01]  /*35f0*/  UIADD3 UR10, UR6, 0x4, URZ ;  /* 0x00000004060a7890 */ /* 0x000fe2000fffe03f */
[----:B------:R-:W-:Y:S01]  /*3600*/  UMOV UR9, 0x40000040 ;  /* 0x4000004000097882 */ /* 0x000fe20000000000 */
[----:B------:R-:W-:Y:S01]  /*3610*/  UMOV UR11, 0x40000040 ;  /* 0x40000040000b7882 */ /* 0x000fe20000000000 */
[----:B---3--:R-:W-:-:S06]  /*3620*/  WARPGROUP.ARRIVE ;  /* 0x00000000000079c5 */ /* 0x008fcc0000000000 */
[----:B------:R-:W-:Y:S03]  /*3630*/  HGMMA.64x256x16.F32 R24, gdesc[UR8], R24, gsb0 ;  /* 0x03e00000081879f0 */ /* 0x000fe60008000818 */
[----:B------:R-:W-:Y:S02]  /*3640*/  WARPGROUP.DEPBAR.LE gsb0, 0x0 ;  /* 0x00008000000079c5 */ /* 0x000fe40000010000 */
[----:B------:R-:W-:Y:S01]  /*3650*/  STL.64 [R1], R24 ;  /* 0x0000001801007387 */ /* 0x000fe20000100a00 */
        /* <DEDUP_REMOVED lines=38> */
[----:B------:R1:W-:Y:S01]  /*38c0*/  STL.64 [R1+0x50], R44 ;  /* 0x0000502c01007387 */ /* 0x0003e20000100a00 */
[----:B------:R-:W-:Y:S02]  /*38d0*/  MOV R212, R128 ;  /* 0x0000008000d47202 */ /* 0x000fe40000000f00 */
[----:B------:R-:W-:Y:S01]  /*38e0*/  MOV R213, R129 ;  /* 0x0000008100d57202 */ /* 0x000fe20000000f00 */
[----:B------:R-:W3:Y:S01]  /*38f0*/  LDL.LU.64 R150, [R1+0x4d8] ;  /* 0x0004d80001967983 */ /* 0x000ee20000300a00 */
[----:B------:R-:W-:Y:S02]  /*3900*/  MOV R210, R126 ;  /* 0x0000007e00d27202 */ /* 0x000fe40000000f00 */
[----:B------:R-:W-:Y:S01]  /*3910*/  MOV R211, R127 ;  /* 0x0000007f00d37202 */ /* 0x000fe20000000f00 */
[----:B------:R-:W3:Y:S01]  /*3920*/  LDL.LU.64 R148, [R1+0x4d0] ;  /* 0x0004d00001947983 */ /* 0x000ee20000300a00 */
[----:B------:R-:W-:-:S02]  /*3930*/  MOV R208, R124 ;  /* 0x0000007c00d07202 */ /* 0x000fc40000000f00 */
[----:B------:R-:W-:Y:S01]  /*3940*/  MOV R209, R125 ;  /* 0x0000007d00d17202 */ /* 0x000fe20000000f00 */
[----:B------:R-:W3:Y:S01]  /*3950*/  LDL.LU.64 R146, [R1+0x4c8] ;  /* 0x0004c80001927983 */ /* 0x000ee20000300a00 */
        /* <DEDUP_REMOVED lines=105> */
[----:B------:R-:W-:-:S03]  /*3ff0*/  MOV R19, R47 ;  /* 0x0000002f00137202 */ /* 0x000fc60000000f00 */
        /* <DEDUP_REMOVED lines=15> */
[----:B-1----:R-:W3:Y:S04]  /*40f0*/  LDL.LU.64 R44, [R1+0x330] ;  /* 0x00033000012c7983 */ /* 0x002ee80000300a00 */
        /* <DEDUP_REMOVED lines=11> */
[----:B------:R-:W-:-:S02]  /*41b0*/  UMOV UR9, 0x40000040 ;  /* 0x4000004000097882 */ /* 0x000fc40000000000 */
[----:B--2---:R-:W-:Y:S01]  /*41c0*/  STL [R1+0x2c0], R171 ;  /* 0x0002c0ab01007387 */ /* 0x004fe20000100800 */
[----:B---3--:R-:W-:-:S06]  /*41d0*/  WARPGROUP.ARRIVE ;  /* 0x00000000000079c5 */ /* 0x008fcc0000000000 */
        /* <DEDUP_REMOVED lines=46> */
[----:B------:R-:W-:Y:S01]  /*44c0*/  IMAD.MOV.U32 R136, RZ, RZ, R235 ;  /* 0x000000ffff887224 */ /* 0x000fe200078e00eb */
        /* <DEDUP_REMOVED lines=9> */
[----:B------:R-:W-:Y:S01]  /*4560*/  MOV R145, R226 ;  /* 0x000000e200917202 */ /* 0x000fe20000000f00 */
[----:B------:R-:W-:Y:S01]  /*4570*/  IMAD.MOV.U32 R226, RZ, RZ, R11 ;  /* 0x000000ffffe27224 */ /* 0x000fe200078e000b */
[----:B------:R-:W-:Y:S02]  /*4580*/  MOV R146, R225 ;  /* 0x000000e100927202 */ /* 0x000fe40000000f00 */
[----:B------:R-:W-:Y:S02]  /*4590*/  MOV R147, R224 ;  /* 0x000000e000937202 */ /* 0x000fe40000000f00 */
[----:B------:R-:W-:Y:S02]  /*45a0*/  MOV R149, R222 ;  /* 0x000000de00957202 */ /* 0x000fe40000000f00 */
[----:B------:R-:W-:Y:S02]  /*45b0*/  MOV R150, R221 ;  /* 0x000000dd00967202 */ /* 0x000fe40000000f00 */
[----:B------:R-:W-:-:S02]  /*45c0*/  MOV R151, R220 ;  /* 0x000000dc00977202 */ /* 0x000fc40000000f00 */
[----:B------:R-:W-:Y:S02]  /*45d0*/  MOV R171, R219 ;  /* 0x000000db00ab7202 */ /* 0x000fe40000000f00 */
[----:B------:R-:W-:Y:S02]  /*45e0*/  MOV R130, R22 ;  /* 0x0000001600827202 */ /* 0x000fe40000000f00 */
        /* <DEDUP_REMOVED lines=9> */
[----:B------:R1:W5:Y:S01]  /*4680*/  LDL.LU R22, [R1+0x2d8] ;  /* 0x0002d80001167983 */ /* 0x0003620000300800 */
[----:B------:R-:W-:-:S02]  /*4690*/  MOV R219, R23 ;  /* 0x0000001700db7202 */ /* 0x000fc40000000f00 */
[----:B------:R-:W-:Y:S01]  /*46a0*/  MOV R220, R21 ;  /* 0x0000001500dc7202 */ /* 0x000fe20000000f00 */
[----:B------:R1:W5:Y:S01]  /*46b0*/  LDL.LU R19, [R1+0x2d4] ;  /* 0x0002d40001137983 */ /* 0x0003620000300800 */
[----:B------:R-:W-:Y:S02]  /*46c0*/  MOV R221, R20 ;  /* 0x0000001400dd7202 */ /* 0x000fe40000000f00 */
[----:B------:R-:W-:Y:S01]  /*46d0*/  MOV R222, R15 ;  /* 0x0000000f00de7202 */ /* 0x000fe20000000f00 */
[----:B------:R1:W5:Y:S01]  /*46e0*/  LDL.LU R18, [R1+0x2d0] ;  /* 0x0002d00001127983 */ /* 0x0003620000300800 */
[----:B------:R-:W-:Y:S02]  /*46f0*/  MOV R223, R14 ;  /* 0x0000000e00df7202 */ /* 0x000fe40000000f00 */
        /* <DEDUP_REMOVED lines=9> */
[----:B------:R-:W-:Y:S02]  /*4790*/  MOV R231, R6 ;  /* 0x0000000600e77202 */ /* 0x000fe40000000f00 */
[----:B------:R-:W-:-:S02]  /*47a0*/  MOV R232, R5 ;  /* 0x0000000500e87202 */ /* 0x000fc40000000f00 */
        /* <DEDUP_REMOVED lines=70> */
[----:B--2---:R1:W5:Y:S04]  /*4c10*/  LDL.LU R171, [R1+0x2c0] ;  /* 0x0002c00001ab7983 */ /* 0x0043680000300800 */
[----:B------:R-:W2:Y:S04]  /*4c20*/  LDL.LU.64 R150, [R1+0x2b8] ;  /* 0x0002b80001967983 */ /* 0x000ea80000300a00 */
        /* <DEDUP_REMOVED lines=20> */
[----:B------:R-:W2:Y:S01]  /*4d70*/  LDL.LU.64 R108, [R1+0x210] ;  /* 0x00021000016c7983 */ /* 0x000ea20000300a00 */
[----:B------:R-:W-:Y:S01]  /*4d80*/  UIADD3 UR8, UR5, 0x406, URZ ;  /* 0x0000040605087890 */ /* 0x000fe2000fffe03f */
[----:B------:R-:W-:Y:S01]  /*4d90*/  UMOV UR9, 0x40000040 ;  /* 0x4000004000097882 */ /* 0x000fe20000000000 */
[----:B--2---:R-:W-:-:S07]  /*4da0*/  WARPGROUP.ARRIVE ;  /* 0x00000000000079c5 */ /* 0x004fce0000000000 */
[----:B------:R-:W-:Y:S03]  /*4db0*/  HGMMA.64x256x16.F32 R24, gdesc[UR8], R24, gsb0 ;  /* 0x03e00000081879f0 */ /* 0x000fe60008000818 */
[----:B------:R-:W-:Y:S02]  /*4dc0*/  WARPGROUP.DEPBAR.LE gsb0, 0x0 ;  /* 0x00008000000079c5 */ /* 0x000fe40000010000 */
[----:B-1----:R-:W-:Y:S05]  /*4dd0*/  @!P1 BRA `(.L_x_24) ;  /* 0x0000004000b49947 */ /* 0x002fea0003800000 */
[----:B------:R-:W-:-:S04]  /*4de0*/  UIADD3 UR5, UR42, 0x1, URZ ;  /* 0x000000012a057890 */ /* 0x000fc8000fffe03f */
[----:B------:R-:W-:-:S04]  /*4df0*/  UISETP.NE.AND UP0, UPT, UR5, 0x3, UPT ;  /* 0x000000030500788c */ /* 0x000fc8000bf05270 */
[----:B------:R-:W-:Y:S02]  /*4e00*/  USEL UR6, URZ, 0x1, UP0 ;  /* 0x000000013f067887 */ /* 0x000fe40008000000 */
[----:B------:R-:W-:Y:S02]  /*4e10*/  USEL UR5, UR5, URZ, UP0 ;  /* 0x0000003f05057287 */ /* 0x000fe40008000000 */
[----:B------:R-:W-:-:S06]  /*4e20*/  ULOP3.LUT UR6, UR41, UR6, URZ, 0x3c, !UPT ;  /* 0x0000000629067292 */ /* 0x000fcc000f8e3c3f */
[----:B------:R-:W-:Y:S01]  /*4e30*/  MOV R0, UR6 ;  /* 0x0000000600007c02 */ /* 0x000fe20008000f00 */
[----:B------:R-:W-:-:S06]  /*4e40*/  UMOV UR6, UR42 ;  /* 0x0000002a00067c82 */ /* 0x000fcc0008000000 */
.L_x_31:
[----:B------:R-:W-:Y:S05]  /*4e50*/  @!P0 BRA `(.L_x_25) ;  /* 0x0000000000048947 */ /* 0x000fea0003800000 */
[----:B------:R-:W-:Y:S01]  /*4e60*/  BPT.TRAP 0x1 ;  /* 0x000000040000795c */ /* 0x000fe20000300000 */
.L_x_25:
[----:B------:R-:W-:Y:S01]  /*4e70*/  ULEA UR7, UR5, UR46, 0x3 ;  /* 0x0000002e05077291 */ /* 0x000fe2000f8e183f */
[----:B------:R-:W-:-:S08]  /*4e80*/  SHF.L.U32 R3, R0, 0x1f, RZ ;  /* 0x0000001f00037819 */ /* 0x000fd000000006ff */
[----:B------:R1:W2:Y:S01]  /*4e90*/  SYNCS.PHASECHK.TRANS64.TRYWAIT P1, [UR7], R3 ;  /* 0x00000003ff0075a7 */ /* 0x0002a20008020147 */
[----:B------:R-:W-:Y:S05]  /*4ea0*/  @!P0 BRA `(.L_x_26) ;  /* 0x0000000000048947 */ /* 0x000fea0003800000 */
[----:B------:R-:W-:Y:S01]  /*4eb0*/  BPT.TRAP 0x1 ;  /* 0x000000040000795c */ /* 0x000fe20000300000 */
.L_x_26:
[----:B--2---:R-:W-:Y:S05]  /*4ec0*/  @P1 BRA `(.L_x_27) ;  /* 0x0000000000081947 */ /* 0x004fea0003800000 */
[----:B------:R-:W2:Y:S02]  /*4ed0*/  SYNCS.PHASECHK.TRANS64.TRYWAIT P1, [UR7], R3 ;  /* 0x00000003ff0075a7 */ /* 0x000ea40008020147 */
[----:B--2---:R-:W-:Y:S05]  /*4ee0*/  @!P1 BRA `(.L_x_28) ;  /* 0x0000029c00449947 */ /* 0x004fea0003800000 */
.L_x_27:
        /* <DEDUP_REMOVED lines=64> */
[----:B---3--:R-:W3:Y:S04]  /*52f0*/  LDL.LU.64 R24, [R1] ;  /* 0x0000000001187983 */ /* 0x008ee80000300a00 */
        /* <DEDUP_REMOVED lines=63> */
[----:B------:R-:W-:-:S02]  /*56f0*/  ULEA UR7, UR5, UR47, 0xb ;  /* 0x0000002f05077291 */ /* 0x000fc4000f8e583f */
[----:B------:R-:W-:Y:S01]  /*5700*/  ULEA UR12, UR5, UR4, 0xb ;  /* 0x00000004050c7291 */ /* 0x000fe2000f8e583f */
[----:B-----5:R-:W-:Y:S01]  /*5710*/  STL [R1+0x2dc], R22 ;  /* 0x0002dc1601007387 */ /* 0x020fe20000100800 */
[----:B------:R-:W-:Y:S01]  /*5720*/  UMOV UR9, 0x40000040 ;  /* 0x4000004000097882 */ /* 0x000fe20000000000 */
[----:B------:R-:W-:Y:S02]  /*5730*/  UMOV UR11, 0x40000040 ;  /* 0x40000040000b7882 */ /* 0x000fe40000000000 */
[----:B------:R-:W-:Y:S01]  /*5740*/  UMOV UR8, UR7 ;  /* 0x0000000700087c82 */ /* 0x000fe20008000000 */
[----:B------:R-:W-:Y:S01]  /*5750*/  STL [R1+0x2d8], R19 ;  /* 0x0002d81301007387 */ /* 0x000fe20000100800 */
[----:B------:R-:W-:-:S03]  /*5760*/  UMOV UR10, UR12 ;  /* 0x0000000c000a7c82 */ /* 0x000fc60008000000 */
[----:B------:R-:W-:Y:S04]  /*5770*/  STL [R1+0x2d4], R18 ;  /* 0x0002d41201007387 */ /* 0x000fe80000100800 */
[----:B------:R-:W-:Y:S04]  /*5780*/  STL [R1+0x2d0], R17 ;  /* 0x0002d01101007387 */ /* 0x000fe80000100800 */
[----:B------:R-:W-:Y:S04]  /*5790*/  STL [R1+0x2cc], R16 ;  /* 0x0002cc1001007387 */ /* 0x000fe80000100800 */
[----:B------:R4:W-:Y:S04]  /*57a0*/  STL [R1+0x2c8], R2 ;  /* 0x0002c80201007387 */ /* 0x0009e80000100800 */
[----:B------:R1:W-:Y:S01]  /*57b0*/  STL [R1+0x2c4], R0 ;  /* 0x0002c40001007387 */ /* 0x0003e20000100800 */
[----:B---3--:R-:W-:-:S06]  /*57c0*/  WARPGROUP.ARRIVE ;  /* 0x00000000000079c5 */ /* 0x008fcc0000000000 */
[----:B------:R-:W-:Y:S03]  /*57d0*/  HGMMA.64x256x16.F32 R24, gdesc[UR8], R24, gsb0 ;  /* 0x03e00000081879f0 */ /* 0x000fe60008000818 */
[----:B------:R-:W-:Y:S02]  /*57e0*/  WARPGROUP.DEPBAR.LE gsb0, 0x0 ;  /* 0x00008000000079c5 */ /* 0x000fe40000010000 */
[----:B------:R-:W-:Y:S01]  /*57f0*/  STL.64 [R1], R24 ;  /* 0x0000001801007387 */ /* 0x000fe20000100a00 */
[----:B----4-:R-:W-:Y:S01]  /*5800*/  MOV R2, R150 ;  /* 0x0000009600027202 */ /* 0x010fe20000000f00 */
[----:B------:R-:W-:Y:S01]  /*5810*/  IMAD.MOV.U32 R9, RZ, RZ, R143 ;  /* 0x000000ffff097224 */ /* 0x000fe200078e008f */
[----:B-1----:R-:W-:Y:S01]  /*5820*/  MOV R0, R151 ;  /* 0x0000009700007202 */ /* 0x002fe20000000f00 */
[----:B------:R-:W-:Y:S01]  /*5830*/  STL.64 [R1+0x8], R26 ;  /* 0x0000081a01007387 */ /* 0x000fe20000100a00 */
[----:B--2---:R-:W-:Y:S01]  /*5840*/  MOV R4, R148 ;  /* 0x0000009400047202 */ /* 0x004fe20000000f00 */
        /* <DEDUP_REMOVED lines=36> */
[----:B------:R-:W2:Y:S01]  /*5a90*/  LDL.LU.64 R150, [R1+0x790] ;  /* 0x0007900001967983 */ /* 0x000ea20000300a00 */
[----:B------:R-:W-:Y:S02]  /*5aa0*/  MOV R210, R126 ;  /* 0x0000007e00d27202 */ /* 0x000fe40000000f00 */
[----:B------:R-:W-:Y:S01]  /*5ab0*/  MOV R211, R127 ;  /* 0x0000007f00d37202 */ /* 0x000fe20000000f00 */
[----:B------:R-:W2:Y:S01]  /*5ac0*/  LDL.LU.64 R148, [R1+0x788] ;  /* 0x0007880001947983 */ /* 0x000ea20000300a00 */
[----:B------:R-:W-:-:S02]  /*5ad0*/  MOV R208, R124 ;  /* 0x0000007c00d07202 */ /* 0x000fc40000000f00 */
[----:B------:R-:W-:Y:S01]  /*5ae0*/  MOV R209, R125 ;  /* 0x0000007d00d17202 */ /* 0x000fe20000000f00 */
[----:B------:R-:W2:Y:S01]  /*5af0*/  LDL.LU.64 R146, [R1+0x780] ;  /* 0x0007800001927983 */ /* 0x000ea20000300a00 */
        /* <DEDUP_REMOVED lines=105> */
[----:B------:R-:W-:-:S03]  /*6190*/  MOV R235, R46 ;  /* 0x0000002e00eb7202 */ /* 0x000fc60000000f00 */
        /* <DEDUP_REMOVED lines=15> */
[----:B-1----:R-:W2:Y:S04]  /*6290*/  LDL.LU.64 R44, [R1+0x5e8] ;  /* 0x0005e800012c7983 */ /* 0x002ea80000300a00 */
        /* <DEDUP_REMOVED lines=11> */
[----:B------:R-:W-:-:S02]  /*6350*/  UMOV UR9, 0x40000040 ;  /* 0x4000004000097882 */ /* 0x000fc40000000000 */
[----:B------:R-:W-:Y:S01]  /*6360*/  STL [R1+0x590], R171 ;  /* 0x000590ab01007387 */ /* 0x000fe20000100800 */
[----:B--2---:R-:W-:-:S06]  /*6370*/  WARPGROUP.ARRIVE ;  /* 0x00000000000079c5 */ /* 0x004fcc0000000000 */
        /* <DEDUP_REMOVED lines=50> */
[----:B------:R-:W-:-:S02]  /*66a0*/  MOV R132, R233 ;  /* 0x000000e900847202 */ /* 0x000fc40000000f00 */
[----:B------:R-:W-:Y:S02]  /*66b0*/  MOV R134, R231 ;  /* 0x000000e700867202 */ /* 0x000fe40000000f00 */
[----:B------:R-:W-:Y:S02]  /*66c0*/  MOV R135, R230 ;  /* 0x000000e600877202 */ /* 0x000fe40000000f00 */
[----:B------:R-:W-:Y:S01]  /*66d0*/  MOV R136, R229 ;  /* 0x000000e500887202 */ /* 0x000fe20000000f00 */
[----:B------:R-:W-:Y:S01]  /*66e0*/  IMAD.MOV.U32 R229, RZ, RZ, R7 ;  /* 0x000000ffffe57224 */ /* 0x000fe200078e0007 */
        /* <DEDUP_REMOVED lines=10> */
[----:B------:R-:W-:Y:S01]  /*6790*/  MOV R148, R217 ;  /* 0x000000d900947202 */ /* 0x000fe20000000f00 */
[----:B------:R-:W-:Y:S01]  /*67a0*/  IMAD.MOV.U32 R217, RZ, RZ, R19 ;  /* 0x000000ffffd97224 */ /* 0x000fe200078e0013 */
        /* <DEDUP_REMOVED lines=25> */
[----:B------:R-:W-:Y:S02]  /*6940*/  UIADD3 UR8, UR7, 0x2, URZ ;  /* 0x0000000207087890 */ /* 0x000fe4000fffe03f */
[----:B------:R-:W-:Y:S01]  /*6950*/  UIADD3 UR10, UR12, 0x2, URZ ;  /* 0x000000020c0a7890 */ /* 0x000fe2000fffe03f */
[----:B------:R-:W-:Y:S01]  /*6960*/  UMOV UR9, 0x40000040 ;  /* 0x4000004000097882 */ /* 0x000fe20000000000 */
[----:B------:R-:W-:Y:S01]  /*6970*/  UMOV UR11, 0x40000040 ;  /* 0x40000040000b7882 */ /* 0x000fe20000000000 */
        /* <DEDUP_REMOVED lines=236> */
[----:B------:R-:W-:Y:S01]  /*7840*/  STL.64 [R1+0x30], R36 ;  /* 0x0000302401007387 */ /* 0x000fe20000100a00 */
[----:B------:R-:W-:-:S03]  /*7850*/  MOV R4, R150 ;  /* 0x0000009600047202 */ /* 0x000fc60000000f00 */
[----:B------:R-:W-:Y:S01]  /*7860*/  STL.64 [R1+0x38], R38 ;  /* 0x0000382601007387 */ /* 0x000fe20000100a00 */
[----:B------:R-:W-:-:S03]  /*7870*/  MOV R3, R151 ;  /* 0x0000009700037202 */ /* 0x000fc60000000f00 */
[----:B------:R-:W-:Y:S01]  /*7880*/  STL.64 [R1+0x40], R40 ;  /* 0x0000402801007387 */ /* 0x000fe20000100a00 */
[----:B------:R-:W-:Y:S01]  /*7890*/  IMAD.MOV.U32 R6, RZ, RZ, R148 ;  /* 0x000000ffff067224 */ /* 0x000fe200078e0094 */
[----:B------:R-:W-:Y:S02]  /*78a0*/  MOV R5, R149 ;  /* 0x0000009500057202 */ /* 0x000fe40000000f00 */
[----:B------:R-:W-:Y:S01]  /*78b0*/  STL.64 [R1+0x48], R42 ;  /* 0x0000482a01007387 */ /* 0x000fe20000100a00 */
[----:B------:R-:W-:-:S03]  /*78c0*/  MOV R8, R146 ;  /* 0x0000009200087202 */ /* 0x000fc60000000f00 */
[----:B------:R1:W-:Y:S01]  /*78d0*/  STL.64 [R1+0x50], R44 ;  /* 0x0000502c01007387 */ /* 0x0003e20000100a00 */
[----:B------:R-:W-:-:S03]  /*78e0*/  MOV R7, R147 ;  /* 0x0000009300077202 */ /* 0x000fc60000000f00 */
[----:B------:R-:W3:Y:S01]  /*78f0*/  LDL.LU.64 R150, [R1+0x4d8] ;  /* 0x0004d80001967983 */ /* 0x000ee20000300a00 */
[----:B------:R-:W-:Y:S02]  /*7900*/  MOV R10, R144 ;  /* 0x00000090000a7202 */ /* 0x000fe40000000f00 */
        /* <DEDUP_REMOVED lines=11> */
[----:B------:R-:W-:Y:S01]  /*79c0*/  MOV R23, R136 ;  /* 0x0000008800177202 */ /* 0x000fe20000000f00 */
[----:B------:R-:W-:Y:S01]  /*79d0*/  IMAD.MOV.U32 R219, RZ, RZ, R135 ;  /* 0x000000ffffdb7224 */ /* 0x000fe200078e0087 */
[----:B------:R-:W-:Y:S01]  /*79e0*/  MOV R21, R137 ;  /* 0x0000008900157202 */ /* 0x000fe20000000f00 */
[----:B------:R-:W3:Y:S01]  /*79f0*/  LDL.LU.64 R140, [R1+0x4b0] ;  /* 0x0004b000018c7983 */ /* 0x000ee20000300a00 */
        /* <DEDUP_REMOVED lines=343> */
[----:B------:R-:W-:Y:S01]  /*8f70*/  BPT.TRAP 0x1 ;  /* 0x000000040000795c */ /* 0x000fe20000300000 */
.L_x_29:
[----:B------:R-:W-:Y:S02]  /*8f80*/  UISETP.GT.U32.AND UP0, UPT, UR37, 0x1, UPT ;  /* 0x000000012500788c */ /* 0x000fe4000bf04070 */
[----:B------:R-:W-:-:S04]  /*8f90*/  ULEA UR7, UR6, UR46, 0x3 ;  /* 0x0000002e06077291 */ /* 0x000fc8000f8e183f */
[----:B------:R-:W-:Y:S01]  /*8fa0*/  UIADD3 UR7, UR7, 0x18, URZ ;  /* 0x0000001807077890 */ /* 0x000fe2000fffe03f */
[----:B------:R-:W-:-:S03]  /*8fb0*/  PLOP3.LUT P1, PT, PT, PT, UP0, 0x80, 0x0 ;  /* 0x000000000000781c */ /* 0x000fc60003f2f008 */
[----:B------:R-:W-:-:S09]  /*8fc0*/  UPRMT UR7, URZ, 0x654, UR7 ;  /* 0x000006543f077896 */ /* 0x000fd20008000007 */
[----:B------:R-:W-:Y:S01]  /*8fd0*/  SYNCS.ARRIVE.TRANS64.RED.A1T0 RZ, [UR7], RZ ;  /* 0x000000ffffff79a7 */ /* 0x000fe20008100407 */
[----:B------:R-:W-:Y:S05]  /*8fe0*/  @P1 BRA `(.L_x_30) ;  /* 0x0000000000041947 */ /* 0x000fea0003800000 */
[----:B------:R-:W-:Y:S01]  /*8ff0*/  BPT.TRAP 0x1 ;  /* 0x000000040000795c */ /* 0x000fe20000300000 */
.L_x_30:
[----:B------:R-:W-:Y:S01]  /*9000*/  UIADD3 UR5, UR5, 0x1, URZ ;  /* 0x0000000105057890 */ /* 0x000fe2000fffe03f */
[C---:B-----5:R-:W-:Y:S01]  /*9010*/  ISETP.GT.AND P1, PT, R2.reuse, 0x1, PT ;  /* 0x000000010200780c */ /* 0x060fe20003f24270 */
[----:B------:R-:W-:Y:S01]  /*9020*/  UIADD3 UR6, UR6, 0x1, URZ ;  /* 0x0000000106067890 */ /* 0x000fe2000fffe03f */
[----:B------:R-:W-:Y:S01]  /*9030*/  IADD3 R2, R2, -0x1, RZ ;  /* 0xffffffff02027810 */ /* 0x000fe20007ffe0ff */
[----:B------:R-:W-:Y:S02]  /*9040*/  UISETP.NE.AND UP0, UPT, UR5, 0x3, UPT ;  /* 0x000000030500788c */ /* 0x000fe4000bf05270 */
[----:B------:R-:W-:Y:S02]  /*9050*/  UISETP.NE.AND UP1, UPT, UR6, 0x3, UPT ;  /* 0x000000030600788c */ /* 0x000fe4000bf25270 */
[----:B------:R-:W-:Y:S02]  /*9060*/  USEL UR7, URZ, 0x1, UP0 ;  /* 0x000000013f077887 */ /* 0x000fe40008000000 */
[----:B------:R-:W-:-:S02]  /*9070*/  USEL UR5, UR5, URZ, UP0 ;  /* 0x0000003f05057287 */ /* 0x000fc40008000000 */
[----:B------:R-:W-:Y:S02]  /*9080*/  USEL UR6, UR6, URZ, UP1 ;  /* 0x0000003f06067287 */ /* 0x000fe40008800000 */
[----:B------:R-:W-:Y:S01]  /*9090*/  LOP3.LUT R0, R0, UR7, RZ, 0x3c, !PT ;  /* 0x0000000700007c12 */ /* 0x000fe2000f8e3cff */
[----:B------:R-:W-:Y:S09]  /*90a0*/  @P1 BRA `(.L_x_31) ;  /* 0xffffffbc00681947 */ /* 0x000ff2000383ffff */
.L_x_24:
[----:B------:R-:W1:Y:S02]  /*90b0*/  LDC R0, c[0x0][0x28c] ;  /* 0x0000a300ff007b82 */ /* 0x000e640000000800 */
[----:B-1----:R-:W-:-:S13]  /*90c0*/  ISETP.GE.AND P1, PT, R0, 0x1, PT ;  /* 0x000000010000780c */ /* 0x002fda0003f26270 */
[----:B------:R-:W-:Y:S05]  /*90d0*/  @!P1 BRA `(.L_x_32) ;  /* 0x0000000000409947 */ /* 0x000fea0003800000 */
[----:B------:R-:W-:Y:S05]  /*90e0*/  @!P0 BRA `(.L_x_33) ;  /* 0x0000000000048947 */ /* 0x000fea0003800000 */
[----:B------:R-:W-:Y:S01]  /*90f0*/  BPT.TRAP 0x1 ;  /* 0x000000040000795c */ /* 0x000fe20000300000 */
.L_x_33:
[----:B------:R-:W-:-:S04]  /*9100*/  UISETP.LT.AND UP0, UPT, UR44, 0x1, UPT ;  /* 0x000000012c00788c */ /* 0x000fc8000bf01270 */
[----:B------:R-:W-:Y:S02]  /*9110*/  USEL UR6, UR44, 0x1, UP0 ;  /* 0x000000012c067887 */ /* 0x000fe40008000000 */
[----:B------:R-:W-:Y:S02]  /*9120*/  UISETP.GT.U32.AND UP0, UPT, UR37, 0x1, UPT ;  /* 0x000000012500788c */ /* 0x000fe4000bf04070 */
[----:B------:R-:W-:-:S04]  /*9130*/  UIADD3 UR6, UR42, UR44, -UR6 ;  /* 0x0000002c2a067290 */ /* 0x000fc8000fffe806 */
[----:B------:R-:W-:Y:S01]  /*9140*/  UIMAD.WIDE.U32 UR4, UR6, -0x55555555, URZ ;  /* 0xaaaaaaab060478a5 */ /* 0x000fe2000f8e003f */
[----:B------:R-:W-:-:S03]  /*9150*/  PLOP3.LUT P0, PT, PT, PT, UP0, 0x80, 0x0 ;  /* 0x000000000000781c */ /* 0x000fc60003f0f008 */
[----:B------:R-:W-:-:S04]  /*9160*/  USHF.R.U32.HI UR4, URZ, 0x1, UR5 ;  /* 0x000000013f047899 */ /* 0x000fc80008011605 */
[----:B------:R-:W-:-:S04]  /*9170*/  UIMAD UR6, UR4, -0x3, UR6 ;  /* 0xfffffffd040678a4 */ /* 0x000fc8000f8e0206 */
[----:B------:R-:W-:-:S04]  /*9180*/  ULEA UR6, UR6, UR46, 0x3 ;  /* 0x0000002e06067291 */ /* 0x000fc8000f8e183f */
[----:B------:R-:W-:-:S04]  /*9190*/  UIADD3 UR6, UR6, 0x18, URZ ;  /* 0x0000001806067890 */ /* 0x000fc8000fffe03f */
[----:B------:R-:W-:-:S09]  /*91a0*/  UPRMT UR6, URZ, 0x654, UR6 ;  /* 0x000006543f067896 */ /* 0x000fd20008000006 */
[----:B------:R-:W-:Y:S01]  /*91b0*/  SYNCS.ARRIVE.TRANS64.RED.A1T0 RZ, [UR6], RZ ;  /* 0x000000ffffff79a7 */ /* 0x000fe20008100406 */
[----:B------:R-:W-:Y:S05]  /*91c0*/  @P0 BRA `(.L_x_32) ;  /* 0x0000000000040947 */ /* 0x000fea0003800000 */
[----:B------:R-:W-:Y:S01]  /*91d0*/  BPT.TRAP 0x1 ;  /* 0x000000040000795c */ /* 0x000fe20000300000 */
.L_x_32:
[----:B------:R-:W-:Y:S01]  /*91e0*/  UIADD3 UR6, UR46, 0x200, URZ ;  /* 0x000002002e067890 */ /* 0x000fe2000fffe03f */
[----:B-----5:R-:W-:Y:S01]  /*91f0*/  R2UR UR50, R22 ;  /* 0x00000000163272ca */ /* 0x020fe200000e0000 */
[----:B------:R-:W-:Y:S01]  /*9200*/  UIADD3 UR42, UR44, UR42, URZ ;  /* 0x0000002a2c2a7290 */ /* 0x000fe2000fffe03f */
[----:B------:R-:W-:Y:S01]  /*9210*/  R2UR UR49, R19 ;  /* 0x00000000133172ca */ /* 0x000fe200000e0000 */
[----:B------:R-:W-:Y:S02]  /*9220*/  UISETP.GE.U32.AND UP1, UPT, UR44, 0x3, UPT ;  /* 0x000000032c00788c */ /* 0x000fe4000bf26070 */
[----:B------:R-:W-:Y:S02]  /*9230*/  ULOP3.LUT UP2, URZ, UR6, 0x1bf, URZ, 0xc0, !UPT ;  /* 0x000001bf063f7892 */ /* 0x000fe4000f84c03f */
[----:B------:R-:W-:-:S04]  /*9240*/  UISETP.GT.U32.AND UP0, UPT, UR42, 0x2, UPT ;  /* 0x000000022a00788c */ /* 0x000fc8000bf04070 */
[----:B------:R-:W-:Y:S01]  /*9250*/  UISETP.LT.U32.AND UP0, UPT, UR44, 0x3, UP0 ;  /* 0x000000032c00788c */ /* 0x000fe20008701070 */
[----:B------:R-:W-:Y:S01]  /*9260*/  PLOP3.LUT P0, PT, PT, PT, UP2, 0x80, 0x0 ;  /* 0x000000000000781c */ /* 0x000fe20003f0f028 */
[----:B------:R-:W-:Y:S02]  /*9270*/  USHF.L.U32 UR50, UR50, 0x8, URZ ;  /* 0x0000000832327899 */ /* 0x000fe4000800063f */
[----:B------:R-:W-:Y:S02]  /*9280*/  @UP1 UIMAD.WIDE.U32 UR4, UR42, -0x55555555, URZ ;  /* 0xaaaaaaab2a0418a5 */ /* 0x000fe4000f8e003f */
[----:B------:R-:W-:Y:S02]  /*9290*/  USEL UR6, URZ, 0x1, !UP0 ;  /* 0x000000013f067887 */ /* 0x000fe4000c000000 */
[----:B------:R-:W-:Y:S02]  /*92a0*/  @UP1 USHF.R.U32.HI UR4, URZ, 0x1, UR5 ;  /* 0x000000013f041899 */ /* 0x000fe40008011605 */
[----:B------:R-:W-:-:S02]  /*92b0*/  ULOP3.LUT UR41, UR41, UR6, URZ, 0x3c, !UPT ;  /* 0x0000000629297292 */ /* 0x000fc4000f8e3c3f */
[----:B------:R-:W-:Y:S02]  /*92c0*/  USHF.L.U32 UR49, UR49, 0x8, URZ ;  /* 0x0000000831317899 */ /* 0x000fe4000800063f */
[----:B------:R-:W-:Y:S01]  /*92d0*/  @UP1 ULOP3.LUT UR41, UR41, 0x1, UR4, 0x78, !UPT ;  /* 0x0000000129291892 */ /* 0x000fe2000f8e7804 */
[----:B------:R-:W-:Y:S11]  /*92e0*/  @!P0 BRA `(.L_x_34) ;  /* 0x00000000007c8947 */ /* 0x000ff60003800000 */
[----:B------:R-:W-:Y:S01]  /*92f0*/  MOV R19, 0x0 ;  /* 0x0000000000137802 */ /* 0x000fe20000000f00 */
[----:B------:R-:W-:Y:S01]  /*9300*/  ULDC.64 UR4, c[0x4][0x80] ;  /* 0x0100200000047ab9 */ /* 0x000fe20000000a00 */
[----:B------:R-:W-:Y:S01]  /*9310*/  ULDC.64 UR6, c[0x4][0x88] ;  /* 0x0100220000067ab9 */ /* 0x000fe20000000a00 */
[----:B------:R-:W-:Y:S01]  /*9320*/  ULDC.64 UR8, c[0x4][0x10] ;  /* 0x0100040000087ab9 */ /* 0x000fe20000000a00 */
[----:B------:R1:W2:Y:S01]  /*9330*/  LDC.64 R2, c[0x4][R19] ;  /* 0x0100000013027b82 */ /* 0x0002a20000000a00 */
[----:B------:R-:W-:Y:S01]  /*9340*/  MOV R4, UR4 ;  /* 0x0000000400047c02 */ /* 0x000fe20008000f00 */
[----:B------:R-:W-:Y:S01]  /*9350*/  IMAD.MOV.U32 R13, RZ, RZ, RZ ;  /* 0x000000ffff0d7224 */ /* 0x000fe200078e00ff */
[----:B------:R-:W-:Y:S02]  /*9360*/  MOV R5, UR5 ;  /* 0x0000000500057c02 */ /* 0x000fe40008000f00 */
[----:B------:R-:W-:Y:S02]  /*9370*/  MOV R6, UR6 ;  /* 0x0000000600067c02 */ /* 0x000fe40008000f00 */
[----:B------:R-:W-:-:S02]  /*9380*/  MOV R7, UR7 ;  /* 0x0000000700077c02 */ /* 0x000fc40008000f00 */
[----:B------:R-:W-:Y:S02]  /*9390*/  MOV R10, UR8 ;  /* 0x00000008000a7c02 */ /* 0x000fe40008000f00 */
[----:B------:R-:W-:Y:S02]  /*93a0*/  MOV R11, UR9 ;  /* 0x00000009000b7c02 */ /* 0x000fe40008000f00 */
[----:B------:R-:W-:Y:S02]  /*93b0*/  MOV R8, 0x70 ;  /* 0x0000007000087802 */ /* 0x000fe40000000f00 */
[----:B-1----:R-:W-:-:S07]  /*93c0*/  MOV R12, 0x1 ;  /* 0x00000001000c7802 */ /* 0x002fce0000000f00 */
[----:B------:R-:W-:-:S07]  /*93d0*/  LEPC R20, `(.L_x_35) ;  /* 0x000000001014794e */ /* 0x000fce0000000000 */
[----:B--2---:R-:W-:Y:S05]  /*93e0*/  CALL.ABS.NOINC R2 ;  /* 0x0000000002007343 */ /* 0x004fea0003c00000 */
.L_x_35:
[----:B------:R1:W2:Y:S01]  /*93f0*/  LDC.64 R2, c[0x4][R19] ;  /* 0x0100000013027b82 */ /* 0x0002a20000000a00 */
[----:B------:R-:W-:Y:S01]  /*9400*/  ULDC.64 UR4, c[0x4][0x80] ;  /* 0x0100200000047ab9 */ /* 0x000fe20000000a00 */
[----:B------:R-:W-:Y:S01]  /*9410*/  ULDC.64 UR6, c[0x4][0x88] ;  /* 0x0100220000067ab9 */ /* 0x000fe20000000a00 */
[----:B------:R-:W-:Y:S01]  /*9420*/  ULDC.64 UR8, c[0x4][0x10] ;  /* 0x0100040000087ab9 */ /* 0x000fe20000000a00 */
[----:B------:R-:W-:Y:S02]  /*9430*/  MOV R4, UR4 ;  /* 0x0000000400047c02 */ /* 0x000fe40008000f00 */
[----:B------:R-:W-:Y:S02]  /*9440*/  MOV R5, UR5 ;  /* 0x0000000500057c02 */ /* 0x000fe40008000f00 */
[----:B------:R-:W-:Y:S02]  /*9450*/  MOV R6, UR6 ;  /* 0x0000000600067c02 */ /* 0x000fe40008000f00 */
[----:B------:R-:W-:-:S02]  /*9460*/  MOV R7, UR7 ;  /* 0x0000000700077c02 */ /* 0x000fc40008000f00 */
[----:B------:R-:W-:Y:S02]  /*9470*/  MOV R10, UR8 ;  /* 0x00000008000a7c02 */ /* 0x000fe40008000f00 */
[----:B------:R-:W-:Y:S02]  /*9480*/  MOV R11, UR9 ;  /* 0x00000009000b7c02 */ /* 0x000fe40008000f00 */
[----:B------:R-:W-:Y:S02]  /*9490*/  MOV R8, 0x70 ;  /* 0x0000007000087802 */ /* 0x000fe40000000f00 */
[----:B------:R-:W-:Y:S02]  /*94a0*/  MOV R12, 0x1 ;  /* 0x00000001000c7802 */ /* 0x000fe40000000f00 */
[----:B-1----:R-:W-:-:S07]  /*94b0*/  MOV R13, RZ ;  /* 0x000000ff000d7202 */ /* 0x002fce0000000f00 */
[----:B------:R-:W-:-:S07]  /*94c0*/  LEPC R20, `(.L_x_34) ;  /* 0x000000001014794e */ /* 0x000fce0000000000 */
[----:B--2---:R-:W-:Y:S05]  /*94d0*/  CALL.ABS.NOINC R2 ;  /* 0x0000000002007343 */ /* 0x004fea0003c00000 */
.L_x_34:
[----:B------:R-:W-:Y:S02]  /*94e0*/  ULDC.64 UR4, c[0x0][0x590] ;  /* 0x0001640000047ab9 */ /* 0x000fe40000000a00 */
[----:B------:R-:W-:Y:S02]  /*94f0*/  MOV R169, UR4 ;  /* 0x0000000400a97c02 */ /* 0x000fe40008000f00 */
[----:B------:R-:W-:Y:S02]  /*9500*/  MOV R170, UR5 ;  /* 0x0000000500aa7c02 */ /* 0x000fe40008000f00 */
[----:B------:R-:W-:-:S04]  /*9510*/  ISETP.NE.U32.AND P2, PT, R169, RZ, PT ;  /* 0x000000ffa900720c */ /* 0x000fc80003f45070 */
[----:B------:R-:W-:-:S13]  /*9520*/  ISETP.NE.AND.EX P2, PT, R170, RZ, PT, P2 ;  /* 0x000000ffaa00720c */ /* 0x000fda0003f45320 */
[----:B------:R-:W-:Y:S05]  /*9530*/  @!P2 BRA `(.L_x_36) ;  /* 0x00000000003ca947 */ /* 0x000fea0003800000 */
[----:B------:R-:W-:Y:S02]  /*9540*/  ULDC.64 UR4, c[0x0][0x588] ;  /* 0x0001620000047ab9 */ /* 0x000fe40000000a00 */
[----:B------:R-:W-:-:S04]  /*9550*/  ISETP.NE.U32.AND P0, PT, RZ, UR4, PT ;  /* 0x00000004ff007c0c */ /* 0x000fc8000bf05070 */
[----:B------:R-:W-:-:S13]  /*9560*/  ISETP.NE.AND.EX P0, PT, RZ, UR5, PT, P0 ;  /* 0x00000005ff007c0c */ /* 0x000fda000bf05300 */
[----:B------:R-:W-:Y:S05]  /*9570*/  @!P0 BRA `(.L_x_37) ;  /* 0x00000000001c8947 */ /* 0x000fea0003800000 */
[----:B------:R-:W1:Y:S01]  /*9580*/  LDC.64 R4, c[0x0][0x588] ;  /* 0x00016200ff047b82 */ /* 0x000e620000000a00 */
[----:B------:R-:W-:-:S04]  /*9590*/  IMAD R2, R169, UR51, RZ ;  /* 0x00000033a9027c24 */ /* 0x000fc8000f8e02ff */
[----:B-1----:R-:W-:-:S05]  /*95a0*/  IMAD.WIDE R2, R2, 0x4, R4 ;  /* 0x0000000402027825 */ /* 0x002fca00078e0204 */
[----:B------:R2:W5:Y:S01]  /*95b0*/  LDG.E R16, desc[UR56][R2.64] ;  /* 0x0000003802107981 */ /* 0x000562000c1e1900 */
[----:B------:R-:W-:-:S05]  /*95c0*/  MOV R0, 0x1 ;  /* 0x0000000100007802 */ /* 0x000fca0000000f00 */
[----:B------:R2:W-:Y:S01]  /*95d0*/  STL.S16 [R1+0x208], R0 ;  /* 0x0002080001007387 */ /* 0x0005e20000100600 */
[----:B------:R-:W-:Y:S05]  /*95e0*/  BRA `(.L_x_36) ;  /* 0x0000000000107947 */ /* 0x000fea0003800000 */
.L_x_37:
[----:B------:R-:W-:Y:S01]  /*95f0*/  IMAD.MOV.U32 R0, RZ, RZ, 0x1 ;  /* 0x00000001ff007424 */ /* 0x000fe200078e00ff */
[----:B------:R-:W-:Y:S02]  /*9600*/  ULDC UR4, c[0x0][0x580] ;  /* 0x0001600000047ab9 */ /* 0x000fe40000000800 */
[----:B------:R-:W-:Y:S02]  /*9610*/  MOV R16, UR4 ;  /* 0x0000000400107c02 */ /* 0x000fe40008000f00 */
[----:B------:R1:W-:Y:S05]  /*9620*/  STL.S16 [R1+0x208], R0 ;  /* 0x0002080001007387 */ /* 0x0003ea0000100600 */
.L_x_36:
[----:B--2---:R-:W2:Y:S02]  /*9630*/  LDC.64 R2, c[0x0][0x5b0] ;  /* 0x00016c00ff027b82 */ /* 0x004ea40000000a00 */
[----:B--2---:R-:W-:-:S04]  /*9640*/  ISETP.NE.U32.AND P0, PT, R2, RZ, PT ;  /* 0x000000ff0200720c */ /* 0x004fc80003f05070 */
[----:B------:R-:W-:-:S13]  /*9650*/  ISETP.NE.AND.EX P0, PT, R3, RZ, PT, P0 ;  /* 0x000000ff0300720c */ /* 0x000fda0003f05300 */
[----:B------:R-:W-:Y:S05]  /*9660*/  @!P0 BRA `(.L_x_38) ;  /* 0x00000000002c8947 */ /* 0x000fea0003800000 */
[----:B------:R-:W-:Y:S02]  /*9670*/  ULDC.64 UR4, c[0x0][0x5a8] ;  /* 0x00016a0000047ab9 */ /* 0x000fe40000000a00 */
[----:B------:R-:W-:-:S04]  /*9680*/  ISETP.NE.U32.AND P0, PT, RZ, UR4, PT ;  /* 0x00000004ff007c0c */ /* 0x000fc8000bf05070 */
[----:B------:R-:W-:-:S13]  /*9690*/  ISETP.NE.AND.EX P0, PT, RZ, UR5, PT, P0 ;  /* 0x00000005ff007c0c */ /* 0x000fda000bf05300 */
[----:B------:R-:W-:Y:S05]  /*96a0*/  @!P0 BRA `(.L_x_39) ;  /* 0x0000000000148947 */ /* 0x000fea0003800000 */
[----:B------:R-:W2:Y:S01]  /*96b0*/  LDC.64 R4, c[0x0][0x5a8] ;  /* 0x00016a00ff047b82 */ /* 0x000ea20000000a00 */
[----:B------:R-:W-:-:S04]  /*96c0*/  IMAD R2, R2, UR51, RZ ;  /* 0x0000003302027c24 */ /* 0x000fc8000f8e02ff */
[----:B--2---:R-:W-:-:S05]  /*96d0*/  IMAD.WIDE R2, R2, 0x4, R4 ;  /* 0x0000000402027825 */ /* 0x004fca00078e0204 */
[----:B------:R2:W5:Y:S01]  /*96e0*/  LDG.E R17, desc[UR56][R2.64] ;  /* 0x0000003802117981 */ /* 0x000562000c1e1900 */
[----:B------:R-:W-:Y:S05]  /*96f0*/  BRA `(.L_x_38) ;  /* 0x0000000000087947 */ /* 0x000fea0003800000 */
.L_x_39:
[----:B------:R-:W-:Y:S02]  /*9700*/  ULDC UR4, c[0x0][0x5a0] ;  /* 0x0001680000047ab9 */ /* 0x000fe40000000800 */
[----:B------:R-:W-:-:S07]  /*9710*/  MOV R17, UR4 ;  /* 0x0000000400117c02 */ /* 0x000fce0008000f00 */
.L_x_38:
[----:B------:R-:W-:Y:S01]  /*9720*/  ULDC.64 UR4, c[0x0][0x588] ;  /* 0x0001620000047ab9 */ /* 0x000fe20000000a00 */
[----:B------:R-:W-:Y:S01]  /*9730*/  ISETP.NE.U32.AND P1, PT, R169, RZ, PT ;  /* 0x000000ffa900720c */ /* 0x000fe20003f25070 */
[----:B------:R-:W-:Y:S02]  /*9740*/  UISETP.NE.U32.AND UP0, UPT, UR4, URZ, UPT ;  /* 0x0000003f0400728c */ /* 0x000fe4000bf05070 */
[----:B------:R-:W-:Y:S02]  /*9750*/  ISETP.NE.U32.AND P3, PT, RZ, UR4, PT ;  /* 0x00000004ff007c0c */ /* 0x000fe4000bf65070 */
[----:B------:R-:W-:Y:S01]  /*9760*/  ISETP.NE.AND.EX P5, PT, R170, RZ, PT, P1 ;  /* 0x000000ffaa00720c */ /* 0x000fe20003fa5310 */
[----:B------:R-:W-:Y:S02]  /*9770*/  UISETP.NE.AND.EX UP0, UPT, UR5, URZ, UPT, UP0 ;  /* 0x0000003f0500728c */ /* 0x000fe4000bf05300 */
[----:B------:R-:W-:Y:S02]  /*9780*/  ISETP.NE.AND.EX P3, PT, RZ, UR5, PT, P3 ;  /* 0x00000005ff007c0c */ /* 0x000fe4000bf65330 */
[----:B------:R-:W-:-:S02]  /*9790*/  PLOP3.LUT P0, PT, PT, PT, PT, 0x8, 0x0 ;  /* 0x000000000000781c */ /* 0x000fc40003f0e170 */
[----:B------:R-:W-:-:S04]  /*97a0*/  PLOP3.LUT P4, PT, PT, PT, UP0, 0x80, 0x0 ;  /* 0x000000000000781c */ /* 0x000fc80003f8f008 */
[----:B------:R-:W-:-:S05]  /*97b0*/  PLOP3.LUT P4, PT, P4, PT, PT, 0x8, 0x0 ;  /* 0x000000000000781c */ /* 0x000fca000278e170 */
[----:B------:R-:W-:Y:S08]  /*97c0*/  @P3 BRA P5, `(.L_x_40) ;  /* 0x0000000000283947 */ /* 0x000ff00002800000 */
[----:B------:R-:W-:Y:S04]  /*97d0*/  BSSY B0, `(.L_x_40) ;  /* 0x0000009000007945 */ /* 0x000fe80003800000 */
[----:B------:R-:W-:Y:S05]  /*97e0*/  @!P2 BRA `(.L_x_41) ;  /* 0x000000000018a947 */ /* 0x000fea0003800000 */
[----:B-1----:R-:W3:Y:S01]  /*97f0*/  LDL R0, [R1+0x208] ;  /* 0x0002080001007983 */ /* 0x002ee20000100800 */
[----:B------:R-:W-:Y:S02]  /*9800*/  PLOP3.LUT P0, PT, P4, PT, PT, 0x80, 0x0 ;  /* 0x000000000000781c */ /* 0x000fe4000270f070 */
[----:B---3--:R-:W-:-:S13]  /*9810*/  LOP3.LUT P3, RZ, R0, 0xff, RZ, 0xc0, !PT ;  /* 0x000000ff00ff7812 */ /* 0x008fda000786c0ff */
[----:B------:R-:W-:Y:S05]  /*9820*/  @!P3 BRA `(.L_x_42) ;  /* 0x00000000000cb947 */ /* 0x000fea0003800000 */
[----:B-----5:R-:W-:Y:S01]  /*9830*/  FSETP.EQ.AND P0, PT, R16, RZ, PT ;  /* 0x000000ff1000720b */ /* 0x020fe20003f02000 */
[----:B------:R-:W-:-:S12]  /*9840*/  BRA `(.L_x_42) ;  /* 0x0000000000047947 */ /* 0x000fd80003800000 */
.L_x_41:
[----:B-----5:R-:W-:-:S13]  /*9850*/  FSETP.EQ.AND P0, PT, R16, RZ, PT ;  /* 0x000000ff1000720b */ /* 0x020fda0003f02000 */
.L_x_42:
[----:B------:R-:W-:Y:S05]  /*9860*/  BSYNC B0 ;  /* 0x0000000000007941 */ /* 0x000fea0003800000 */
.L_x_40:
[----:B------:R-:W-:Y:S04]  /*9870*/  BSSY B0, `(.L_x_43) ;  /* 0x0000008000007945 */ /* 0x000fe80003800000 */
[----:B------:R-:W-:Y:S05]  /*9880*/  @!P2 BRA `(.L_x_44) ;  /* 0x000000000014a947 */ /* 0x000fea0003800000 */
[----:B-1----:R-:W3:Y:S02]  /*9890*/  LDL R0, [R1+0x208] ;  /* 0x0002080001007983 */ /* 0x002ee40000100800 */
[----:B---3--:R-:W-:-:S13]  /*98a0*/  LOP3.LUT P2, RZ, R0, 0xff, RZ, 0xc0, !PT ;  /* 0x000000ff00ff7812 */ /* 0x008fda000784c0ff */
[----:B------:R-:W-:Y:S05]  /*98b0*/  @!P2 BRA `(.L_x_45) ;  /* 0x00000000000ca947 */ /* 0x000fea0003800000 */
[----:B-----5:R-:W-:Y:S01]  /*98c0*/  FSETP.EQ.AND P4, PT, R16, RZ, PT ;  /* 0x000000ff1000720b */ /* 0x020fe20003f82000 */
[----:B------:R-:W-:-:S12]  /*98d0*/  BRA `(.L_x_45) ;  /* 0x0000000000047947 */ /* 0x000fd80003800000 */
.L_x_44:
[----:B-----5:R-:W-:-:S13]  /*98e0*/  FSETP.EQ.AND P4, PT, R16, RZ, PT ;  /* 0x000000ff1000720b */ /* 0x020fda0003f82000 */
.L_x_45:
[----:B------:R-:W-:Y:S05]  /*98f0*/  BSYNC B0 ;  /* 0x0000000000007941 */ /* 0x000fea0003800000 */
.L_x_43:
[----:B------:R-:W-:Y:S01]  /*9900*/  BSSY B0, `(.L_x_46) ;  /* 0x0000025000007945 */ /* 0x000fe20003800000 */
[----:B-1----:R-:W-:Y:S02]  /*9910*/  MOV R0, RZ ;  /* 0x000000ff00007202 */ /* 0x002fe40000000f00 */
[----:B------:R-:W-:Y:S02]  /*9920*/  CS2R R8, SRZ ;  /* 0x0000000000087805 */ /* 0x000fe4000001ff00 */
[----:B------:R-:W-:Y:S02]  /*9930*/  CS2R R10, SRZ ;  /* 0x00000000000a7805 */ /* 0x000fe4000001ff00 */
[----:B------:R-:W-:Y:S02]  /*9940*/  CS2R R4, SRZ ;  /* 0x0000000000047805 */ /* 0x000fe4000001ff00 */
[----:B------:R-:W-:Y:S01]  /*9950*/  CS2R R6, SRZ ;  /* 0x0000000000067805 */ /* 0x000fe2000001ff00 */
[----:B------:R-:W-:Y:S06]  /*9960*/  @P0 BRA `(.L_x_47) ;  /* 0x0000000000780947 */ /* 0x000fec0003800000 */
[----:B------:R-:W-:-:S06]  /*9970*/  UISETP.NE.AND UP0, UPT, UR43, 0x3, UPT ;  /* 0x000000032b00788c */ /* 0x000fcc000bf05270 */
[----:B------:R-:W-:-:S13]  /*9980*/  PLOP3.LUT P2, PT, PT, PT, UP0, 0x80, 0x0 ;  /* 0x000000000000781c */ /* 0x000fda0003f4f008 */
[----:B------:R-:W-:Y:S05]  /*9990*/  @!P2 BRA `(.L_x_48) ;  /* 0x000000000004a947 */ /* 0x000fea0003800000 */
[----:B------:R-:W-:Y:S01]  /*99a0*/  BPT.TRAP 0x1 ;  /* 0x000000040000795c */ /* 0x000fe20000300000 */
.L_x_48:
[----:B------:R-:W-:-:S04]  /*99b0*/  SHF.L.U32 R0, RZ, 0x1f, RZ ;  /* 0x0000001fff007819 */ /* 0x000fc800000006ff */
[----:B------:R-:W1:Y:S02]  /*99c0*/  SYNCS.PHASECHK.TRANS64.TRYWAIT P2, [UR46+0x30], R0 ;  /* 0x00003000ff0075a7 */ /* 0x000e64000804016e */
[----:B-1----:R-:W-:Y:S05]  /*99d0*/  @!P2 BRA `(.L_x_49) ;  /* 0x0000025000a0a947 */ /* 0x002fea0003800000 */
.L_x_354:
[----:B-1----:R-:W-:Y:S02]  /*99e0*/  MOV R0, 0x1 ;  /* 0x0000000100007802 */ /* 0x002fe40000000f00 */
[----:B------:R-:W-:Y:S02]  /*99f0*/  CS2R R8, SRZ ;  /* 0x0000000000087805 */ /* 0x000fe4000001ff00 */
[----:B------:R-:W-:Y:S02]  /*9a00*/  CS2R R10, SRZ ;  /* 0x00000000000a7805 */ /* 0x000fe4000001ff00 */
[----:B------:R-:W-:Y:S02]  /*9a10*/  CS2R R4, SRZ ;  /* 0x0000000000047805 */ /* 0x000fe4000001ff00 */
[----:B------:R-:W-:Y:S01]  /*9a20*/  CS2R R6, SRZ ;  /* 0x0000000000067805 */ /* 0x000fe2000001ff00 */
[----:B------:R-:W-:Y:S06]  /*9a30*/  @P4 BRA `(.L_x_47) ;  /* 0x0000000000444947 */ /* 0x000fec0003800000 */
[----:B------:R-:W2:Y:S01]  /*9a40*/  S2R R12, SR_TID.X ;  /* 0x00000000000c7919 */ /* 0x000ea20000002100 */
[----:B------:R-:W-:Y:S05]  /*9a50*/  WARPSYNC.ALL ;  /* 0x0000000000007948 */ /* 0x000fea0003800000 */
[C---:B--2---:R-:W-:Y:S02]  /*9a60*/  SHF.L.U32 R2, R12.reuse, 0x4, RZ ;  /* 0x000000040c027819 */ /* 0x044fe400000006ff */
[----:B------:R-:W-:Y:S02]  /*9a70*/  SHF.L.U32 R3, R12, 0x5, RZ ;  /* 0x000000050c037819 */ /* 0x000fe400000006ff */
[----:B------:R-:W-:-:S02]  /*9a80*/  LOP3.LUT R2, R2, 0xe00, RZ, 0xc0, !PT ;  /* 0x00000e0002027812 */ /* 0x000fc400078ec0ff */
[----:B------:R-:W-:Y:S02]  /*9a90*/  LOP3.LUT R8, R3, 0xc0, RZ, 0xc0, !PT ;  /* 0x000000c003087812 */ /* 0x000fe400078ec0ff */
[----:B------:R-:W-:-:S04]  /*9aa0*/  LOP3.LUT R2, R2, 0x20, R3, 0xf8, !PT ;  /* 0x0000002002027812 */ /* 0x000fc800078ef803 */
[----:B------:R-:W-:Y:S02]  /*9ab0*/  LOP3.LUT R2, R2, 0x100, R3, 0xf8, !PT ;  /* 0x0000010002027812 */ /* 0x000fe400078ef803 */
[----:B------:R-:W-:-:S04]  /*9ac0*/  SHF.R.U32.HI R3, RZ, 0x1, R12 ;  /* 0x00000001ff037819 */ /* 0x000fc8000001160c */
[----:B------:R-:W-:Y:S02]  /*9ad0*/  LOP3.LUT R8, R8, 0x8, R3, 0xf8, !PT ;  /* 0x0000000808087812 */ /* 0x000fe400078ef803 */
[----:B------:R-:W-:-:S04]  /*9ae0*/  SHF.L.U32 R3, R12, 0x2, RZ ;  /* 0x000000020c037819 */ /* 0x000fc800000006ff */
[----:B------:R-:W-:-:S04]  /*9af0*/  LOP3.LUT R8, R8, 0x18, R3, 0x78, !PT ;  /* 0x0000001808087812 */ /* 0x000fc800078e7803 */
[----:B------:R-:W-:-:S04]  /*9b00*/  LOP3.LUT R8, R2, R8, RZ, 0xfc, !PT ;  /* 0x0000000802087212 */ /* 0x000fc800078efcff */
[----:B------:R-:W-:-:S04]  /*9b10*/  LEA R8, R8, UR46, 0x1 ;  /* 0x0000002e08087c11 */ /* 0x000fc8000f8e08ff */
[----:B------:R-:W-:Y:S02]  /*9b20*/  LEA R4, R18, R8, 0x1 ;  /* 0x0000000812047211 */ /* 0x000fe400078e08ff */
[----:B------:R-:W1:Y:S04]  /*9b30*/  LDSM.16.M88.4 R8, [R8+0x200] ;  /* 0x000200000808783b */ /* 0x000e680000000200 */
[----:B------:R-:W3:Y:S02]  /*9b40*/  LDSM.16.M88.4 R4, [R4+0x200] ;  /* 0x000200000404783b */ /* 0x000ee40000000200 */
.L_x_47:
[----:B------:R-:W-:Y:S05]  /*9b50*/  BSYNC B0 ;  /* 0x0000000000007941 */ /* 0x000fea0003800000 */
.L_x_46:
[----:B--2---:R-:W2:Y:S04]  /*9b60*/  LDL.LU R2, [R1+0x8] ;  /* 0x0000080001027983 */ /* 0x004ea80000300800 */
[----:B------:R-:W4:Y:S04]  /*9b70*/  LDL.LU R157, [R1+0x10] ;  /* 0x00001000019d7983 */ /* 0x000f280000300800 */
[----:B------:R-:W3:Y:S04]  /*9b80*/  LDL.LU R19, [R1+0x14] ;  /* 0x0000140001137983 */ /* 0x000ee80000300800 */
        /* <DEDUP_REMOVED lines=9> */
[----:B------:R-:W4:Y:S01]  /*9c20*/  LDL.LU R165, [R1+0xc] ;  /* 0x00000c0001a57983 */ /* 0x000f220000300800 */
[----:B------:R-:W-:-:S02]  /*9c30*/  MOV R164, 0x38eb4c3a ;  /* 0x38eb4c3a00a47802 */ /* 0x000fc40000000f00 */
[----:B------:R-:W-:Y:S02]  /*9c40*/  MOV R163, 0x3aae005b ;  /* 0x3aae005b00a37802 */ /* 0x000fe40000000f00 */
[----:B------:R-:W-:Y:S02]  /*9c50*/  MOV R162, 0x3c09919f ;  /* 0x3c09919f00a27802 */ /* 0x000fe40000000f00 */
[----:B------:R-:W-:Y:S01]  /*9c60*/  MOV R161, 0x3d24d99a ;  /* 0x3d24d99a00a17802 */ /* 0x000fe20000000f00 */
[----:B------:R-:W-:Y:S01]  /*9c70*/  IMAD.MOV.U32 R160, RZ, RZ, 0x3e235519 ;  /* 0x3e235519ffa07424 */ /* 0x000fe200078e00ff */
[----:B------:R-:W-:Y:S02]  /*9c80*/  MOV R159, 0x3f69b4f9 ;  /* 0x3f69b4f9009f7802 */ /* 0x000fe40000000f00 */
[----:B------:R-:W-:Y:S01]  /*9c90*/  MOV R158, 0x3f210a14 ;  /* 0x3f210a14009e7802 */ /* 0x000fe20000000f00 */
[----:B--2--5:R-:W-:Y:S01]  /*9ca0*/  FMUL R12, R17, R2 ;  /* 0x00000002110c7220 */ /* 0x024fe20000400000 */
[----:B-1----:R-:W-:-:S05]  /*9cb0*/  HADD2.F32 R2, -RZ, R9.H0_H0 ;  /* 0x20000009ff027230 */ /* 0x002fca0000004100 */
[----:B------:R-:W-:-:S04]  /*9cc0*/  FFMA R12, R16, R2, R12 ;  /* 0x00000002100c7223 */ /* 0x000fc8000000000c */
[----:B------:R-:W-:-:S04]  /*9cd0*/  FMUL R3, R12, 0.70710676908493041992 ;  /* 0x3f3504f30c037820 */ /* 0x000fc80000400000 */
[C---:B------:R-:W-:Y:S01]  /*9ce0*/  FMUL R2, R3.reuse, R3 ;  /* 0x0000000303027220 */ /* 0x040fe20000400000 */
[----:B------:R-:W-:-:S04]  /*9cf0*/  FSETP.GE.AND P2, PT, |R3|, 1.0029599666595458984, PT ;  /* 0x3f8060fe0300780b */ /* 0x000fc80003f46200 */
[----:B------:R-:W-:Y:S02]  /*9d00*/  FSEL R2, |R3|, R2, P2 ;  /* 0x0000000203027208 */ /* 0x000fe40001000200 */
[----:B------:R-:W-:Y:S02]  /*9d10*/  FSEL R14, R164, 8.4834944573231041431e-05, P2 ;  /* 0x38b1e96aa40e7808 */ /* 0x000fe40001000000 */
[----:B------:R-:W-:-:S05]  /*9d20*/  FSEL R13, -R163, -0.00082130916416645050049, P2 ;  /* 0xba574d20a30d7808 */ /* 0x000fca0001000100 */
[----:B------:R-:W-:Y:S01]  /*9d30*/  FFMA R14, R2, R14, R13 ;  /* 0x0000000e020e7223 */ /* 0x000fe2000000000d */
[----:B------:R-:W-:-:S05]  /*9d40*/  FSEL R13, R162, 0.0052134888246655464172, P2 ;  /* 0x3baad5eaa20d7808 */ /* 0x000fca0001000000 */
[----:B------:R-:W-:Y:S01]  /*9d50*/  FFMA R14, R2, R14, R13 ;  /* 0x0000000e020e7223 */ /* 0x000fe2000000000d */
[----:B------:R-:W-:-:S05]  /*9d60*/  FSEL R13, -R161, -0.026868773624300956726, P2 ;  /* 0xbcdc1be7a10d7808 */ /* 0x000fca0001000100 */
[----:B------:R-:W-:Y:S01]  /*9d70*/  FFMA R14, R2, R14, R13 ;  /* 0x0000000e020e7223 */ /* 0x000fe2000000000d */
[----:B------:R-:W-:-:S05]  /*9d80*/  FSEL R13, R160, 0.11284004896879196167, P2 ;  /* 0x3de718afa00d7808 */ /* 0x000fca0001000000 */
[----:B------:R-:W-:Y:S01]  /*9d90*/  FFMA R14, R2, R14, R13 ;  /* 0x0000000e020e7223 */ /* 0x000fe2000000000d */
[----:B------:R-:W-:-:S05]  /*9da0*/  FSEL R13, R159, -0.37612664699554443359, P2 ;  /* 0xbec093ac9f0d7808 */ /* 0x000fca0001000000 */
[----:B------:R-:W-:Y:S01]  /*9db0*/  FFMA R14, R2, R14, R13 ;  /* 0x0000000e020e7223 */ /* 0x000fe2000000000d */
[----:B------:R-:W-:-:S05]  /*9dc0*/  FSEL R13, R158, 0.12837915122509002686, P2 ;  /* 0x3e0375d39e0d7808 */ /* 0x000fca0001000000 */
[----:B------:R-:W-:Y:S01]  /*9dd0*/  FFMA R13, R2, R14, R13 ;  /* 0x0000000e020d7223 */ /* 0x000fe2000000000d */
[----:B------:R-:W-:-:S05]  /*9de0*/  FSEL R2, -|R3|, R3, P2 ;  /* 0x0000000303027208 */ /* 0x000fca0001000300 */
[----:B------:R-:W-:-:S04]  /*9df0*/  FFMA R2, R13, R2, R2 ;  /* 0x000000020d027223 */ /* 0x000fc80000000002 */
[----:B------:R-:W1:Y:S01]  /*9e00*/  @P2 MUFU.EX2 R13, R2 ;  /* 0x00000002000d2308 */ /* 0x000e620000000800 */
[----:B------:R-:W-:Y:S01]  /*9e10*/  FMUL R12, R12, 0.5 ;  /* 0x3f0000000c0c7820 */ /* 0x000fe20000400000 */
[----:B-1----:R-:W-:-:S05]  /*9e20*/  @P2 FADD R13, -R13, 1 ;  /* 0x3f8000000d0d2421 */ /* 0x002fca0000000100 */
[----:B------:R-:W-:-:S05]  /*9e30*/  @P2 LOP3.LUT R2, R13, 0x80000000, R3, 0xb8, !PT ;  /* 0x800000000d022812 */ /* 0x000fca00078eb803 */
[----:B------:R-:W-:-:S04]  /*9e40*/  FADD R2, R2, 1 ;  /* 0x3f80000002027421 */ /* 0x000fc80000000000 */
[----:B------:R-:W-:Y:S01]  /*9e50*/  FMUL R15, R2, R12 ;  /* 0x0000000c020f7220 */ /* 0x000fe20000400000 */
[----:B------:R-:W-:Y:S02]  /*9e60*/  HADD2.F32 R2, -RZ, R9.H1_H1 ;  /* 0x30000009ff027230 */ /* 0x000fe40000004100 */
[----:B----4-:R-:W-:-:S04]  /*9e70*/  FMUL R12, R17, R165 ;  /* 0x000000a5110c7220 */ /* 0x010fc80000400000 */
        /* <DEDUP_REMOVED lines=18> */
[----:B------:R-:W-:Y:S02]  /*9fa0*/  FMUL R14, R17, R157 ;  /* 0x0000009d110e7220 */ /* 0x000fe40000400000 */
[----:B------:R-:W2:Y:S01]  /*9fb0*/  LDL.LU R157, [R1+0x18] ;  /* 0x00001800019d7983 */ /* 0x000ea20000300800 */
[----:B------:R-:W-:Y:S01]  /*9fc0*/  FSEL R2, -|R3|, R3, P2 ;  /* 0x0000000303027208 */ /* 0x000fe20001000300 */
[----:B------:R-:W-:Y:S01]  /*9fd0*/  FMUL R12, R12, 0.5 ;  /* 0x3f0000000c0c7820 */ /* 0x000fe20000400000 */
[----:B---3--:R-:W-:Y:S01]  /*9fe0*/  FMUL R22, R17, R22 ;  /* 0x0000001611167220 */ /* 0x008fe20000400000 */
[----:B------:R-:W3:Y:S02]  /*9ff0*/  LDL.LU R173, [R1+0x4] ;  /* 0x0000040001ad7983 */ /* 0x000ee40000300800 */
[----:B------:R-:W-:Y:S01]  /*a000*/  FFMA R2, R13, R2, R2 ;  /* 0x000000020d027223 */ /* 0x000fe20000000002 */
[----:B------:R-:W-:Y:S01]  /*a010*/  FMUL R153, R17, R153 ;  /* 0x0000009911997220 */ /* 0x000fe20000400000 */
[----:B------:R-:W4:Y:S02]  /*a020*/  LDL.LU R172, [R1] ;  /* 0x0000000001ac7983 */ /* 0x000f240000300800 */
[----:B------:R-:W1:Y:S02]  /*a030*/  @P2 MUFU.EX2 R13, R2 ;  /* 0x00000002000d2308 */ /* 0x000e640000000800 */
[----:B-1----:R-:W-:-:S05]  /*a040*/  @P2 FADD R13, -R13, 1 ;  /* 0x3f8000000d0d2421 */ /* 0x002fca0000000100 */
[----:B------:R-:W-:-:S05]  /*a050*/  @P2 LOP3.LUT R2, R13, 0x80000000, R3, 0xb8, !PT ;  /* 0x800000000d022812 */ /* 0x000fca00078eb803 */
[----:B------:R-:W-:-:S04]  /*a060*/  FADD R2, R2, 1 ;  /* 0x3f80000002027421 */ /* 0x000fc80000000000 */
[----:B------:R-:W-:Y:S01]  /*a070*/  FMUL R12, R2, R12 ;  /* 0x0000000c020c7220 */ /* 0x000fe20000400000 */
[----:B------:R-:W-:-:S05]  /*a080*/  HADD2.F32 R2, -RZ, R10.H0_H0 ;  /* 0x2000000aff027230 */ /* 0x000fca0000004100 */
[----:B------:R-:W-:-:S04]  /*a090*/  FFMA R14, R16, R2, R14 ;  /* 0x00000002100e7223 */ /* 0x000fc8000000000e */
[----:B------:R-:W-:-:S04]  /*a0a0*/  FMUL R3, R14, 0.70710676908493041992 ;  /* 0x3f3504f30e037820 */ /* 0x000fc80000400000 */
[C---:B------:R-:W-:Y:S01]  /*a0b0*/  FMUL R2, R3.reuse, R3 ;  /* 0x0000000303027220 */ /* 0x040fe20000400000 */
[C---:B------:R-:W-:Y:S02]  /*a0c0*/  FSETP.GE.AND P2, PT, |R3|.reuse, 1.0029599666595458984, PT ;  /* 0x3f8060fe0300780b */ /* 0x040fe40003f46200 */
[----:B------:R-:W-:Y:S02]  /*a0d0*/  F2FP.F16.F32.PACK_AB R13, R12, R15 ;  /* 0x0000000f0c0d723e */ /* 0x000fe400000000ff */
        /* <DEDUP_REMOVED lines=19> */
[----:B------:R-:W-:Y:S01]  /*a210*/  @P2 LOP3.LUT R2, R12, 0x80000000, R3, 0xb8, !PT ;  /* 0x800000000c022812 */ /* 0x000fe200078eb803 */
[----:B------:R-:W-:Y:S02]  /*a220*/  HADD2.F32 R3, -RZ, R10.H1_H1 ;  /* 0x3000000aff037230 */ /* 0x000fe40000004100 */
[----:B------:R-:W-:-:S04]  /*a230*/  FMUL R12, R17, R19 ;  /* 0x00000013110c7220 */ /* 0x000fc80000400000 */
[----:B------:R-:W-:Y:S01]  /*a240*/  FFMA R12, R16, R3, R12 ;  /* 0x00000003100c7223 */ /* 0x000fe2000000000c */
[----:B------:R-:W-:-:S03]  /*a250*/  FADD R2, R2, 1 ;  /* 0x3f80000002027421 */ /* 0x000fc60000000000 */
[----:B------:R-:W-:Y:S01]  /*a260*/  FMUL R3, R12, 0.70710676908493041992 ;  /* 0x3f3504f30c037820 */ /* 0x000fe20000400000 */
[----:B------:R-:W-:-:S03]  /*a270*/  FMUL R19, R2, R14 ;  /* 0x0000000e02137220 */ /* 0x000fc60000400000 */
        /* <DEDUP_REMOVED lines=24> */
[----:B------:R-:W-:-:S04]  /*a400*/  HADD2.F32 R2, -RZ, R11.H0_H0 ;  /* 0x2000000bff027230 */ /* 0x000fc80000004100 */
[----:B------:R-:W-:Y:S01]  /*a410*/  F2FP.F16.F32.PACK_AB R14, R14, R19 ;  /* 0x000000130e0e723e */ /* 0x000fe200000000ff */
[----:B--2---:R-:W-:-:S04]  /*a420*/  FMUL R12, R17, R157 ;  /* 0x0000009d110c7220 */ /* 0x004fc80000400000 */
        /* <DEDUP_REMOVED lines=52> */
[----:B------:R-:W-:Y:S02]  /*a770*/  HADD2.F32 R3, -RZ, R4.H0_H0 ;  /* 0x20000004ff037230 */ /* 0x000fe40000004100 */
        /* <DEDUP_REMOVED lines=52> */
[----:B------:R-:W-:Y:S02]  /*aac0*/  HADD2.F32 R19, -RZ, R5.H0_H0 ;  /* 0x20000005ff137230 */ /* 0x000fe40000004100 */
[----:B------:R-:W-:-:S04]  /*aad0*/  FMUL R21, R17, R20 ;  /* 0x0000001411157220 */ /* 0x000fc80000400000 */
[----:B------:R-:W-:Y:S01]  /*aae0*/  FFMA R21, R16, R19, R21 ;  /* 0x0000001310157223 */ /* 0x000fe20000000015 */
[----:B-1----:R-:W-:-:S05]  /*aaf0*/  @P2 FADD R2, -R2, 1 ;  /* 0x3f80000002022421 */ /* 0x002fca0000000100 */
[----:B------:R-:W-:Y:S01]  /*ab00*/  @P2 LOP3.LUT R12, R2, 0x80000000, R3, 0xb8, !PT ;  /* 0x80000000020c2812 */ /* 0x000fe200078eb803 */
        /* <DEDUP_REMOVED lines=20> */
[----:B------:R-:W-:Y:S01]  /*ac50*/  FMUL R20, R17, R23 ;  /* 0x0000001711147220 */ /* 0x000fe20000400000 */
[----:B-1----:R-:W-:-:S05]  /*ac60*/  @P2 FADD R2, -R2, 1 ;  /* 0x3f80000002022421 */ /* 0x002fca0000000100 */
[----:B------:R-:W-:Y:S01]  /*ac70*/  @P2 LOP3.LUT R19, R2, 0x80000000, R3, 0xb8, !PT ;  /* 0x8000000002132812 */ /* 0x000fe200078eb803 */
[----:B------:R-:W-:-:S05]  /*ac80*/  HADD2.F32 R2, -RZ, R5.H1_H1 ;  /* 0x30000005ff027230 */ /* 0x000fca0000004100 */
[----:B------:R-:W-:-:S04]  /*ac90*/  FFMA R20, R16, R2, R20 ;  /* 0x0000000210147223 */ /* 0x000fc80000000014 */
[----:B------:R-:W-:Y:S01]  /*aca0*/  FMUL R3, R20, 0.70710676908493041992 ;  /* 0x3f3504f314037820 */ /* 0x000fe20000400000 */
[----:B------:R-:W-:Y:S01]  /*acb0*/  FMUL R15, R15, 0.5 ;  /* 0x3f0000000f0f7820 */ /* 0x000fe20000400000 */
[----:B------:R-:W-:Y:S02]  /*acc0*/  FADD R12, R12, 1 ;  /* 0x3f8000000c0c7421 */ /* 0x000fe40000000000 */
[C---:B------:R-:W-:Y:S01]  /*acd0*/  FMUL R2, R3.reuse, R3 ;  /* 0x0000000303027220 */ /* 0x040fe20000400000 */
[----:B------:R-:W-:Y:S01]  /*ace0*/  FSETP.GE.AND P2, PT, |R3|, 1.0029599666595458984, PT ;  /* 0x3f8060fe0300780b */ /* 0x000fe20003f46200 */
[----:B------:R-:W-:-:S03]  /*acf0*/  FMUL R167, R12, R15 ;  /* 0x0000000f0ca77220 */ /* 0x000fc60000400000 */
        /* <DEDUP_REMOVED lines=16> */
[----:B------:R-:W1:Y:S02]  /*ae00*/  @P2 MUFU.EX2 R2, R15 ;  /* 0x0000000f00022308 */ /* 0x000e640000000800 */
[----:B-1----:R-:W-:-:S05]  /*ae10*/  @P2 FADD R2, -R2, 1 ;  /* 0x3f80000002022421 */ /* 0x002fca0000000100 */
[----:B------:R-:W-:Y:S01]  /*ae20*/  @P2 LOP3.LUT R15, R2, 0x80000000, R3, 0xb8, !PT ;  /* 0x80000000020f2812 */ /* 0x000fe200078eb803 */
[----:B------:R-:W-:-:S05]  /*ae30*/  HADD2.F32 R2, -RZ, R6.H0_H0 ;  /* 0x20000006ff027230 */ /* 0x000fca0000004100 */
        /* <DEDUP_REMOVED lines=51> */
[----:B------:R-:W-:-:S05]  /*b170*/  HADD2.F32 R2, -RZ, R7.H0_H0 ;  /* 0x20000007ff027230 */ /* 0x000fca0000004100 */
        /* <DEDUP_REMOVED lines=19> */
[----:B------:R-:W-:Y:S02]  /*b2b0*/  FSEL R15, R158, 0.12837915122509002686, P2 ;  /* 0x3e0375d39e0f7808 */ /* 0x000fe40001000000 */
[----:B------:R-:W-:-:S03]  /*b2c0*/  FSEL R20, -|R3|, R3, P2 ;  /* 0x0000000303147208 */ /* 0x000fc60001000300 */
[----:B------:R-:W-:-:S04]  /*b2d0*/  FFMA R2, R2, R19, R15 ;  /* 0x0000001302027223 */ /* 0x000fc8000000000f */
        /* <DEDUP_REMOVED lines=25> */
[----:B------:R-:W-:Y:S01]  /*b470*/  FSEL R12, R158, 0.12837915122509002686, P2 ;  /* 0x3e0375d39e0c7808 */ /* 0x000fe20001000000 */
[----:B------:R-:W1:Y:S01]  /*b480*/  S2R R156, SR_TID.X ;  /* 0x00000000009c7919 */ /* 0x000e620000002100 */
[----:B------:R-:W-:-:S03]  /*b490*/  FSEL R19, -|R3|, R3, P2 ;  /* 0x0000000303137208 */ /* 0x000fc60001000300 */
[----:B------:R-:W-:-:S04]  /*b4a0*/  FFMA R2, R2, R15, R12 ;  /* 0x0000000f02027223 */ /* 0x000fc8000000000c */
[----:B------:R-:W-:-:S04]  /*b4b0*/  FFMA R19, R2, R19, R19 ;  /* 0x0000001302137223 */ /* 0x000fc80000000013 */
[----:B------:R-:W2:Y:S02]  /*b4c0*/  @P2 MUFU.EX2 R2, R19 ;  /* 0x0000001300022308 */ /* 0x000ea40000000800 */
[----:B--2---:R-:W-:-:S05]  /*b4d0*/  @P2 FADD R2, -R2, 1 ;  /* 0x3f80000002022421 */ /* 0x004fca0000000100 */
[----:B------:R-:W-:Y:S02]  /*b4e0*/  @P2 LOP3.LUT R19, R2, 0x80000000, R3, 0xb8, !PT ;  /* 0x8000000002132812 */ /* 0x000fe400078eb803 */
[C---:B-1----:R-:W-:Y:S02]  /*b4f0*/  SHF.L.U32 R2, R156.reuse, 0x4, RZ ;  /* 0x000000049c027819 */ /* 0x042fe400000006ff */
[----:B------:R-:W-:Y:S02]  /*b500*/  SHF.L.U32 R12, R156, 0x5, RZ ;  /* 0x000000059c0c7819 */ /* 0x000fe400000006ff */
[----:B------:R-:W-:-:S04]  /*b510*/  LOP3.LUT R2, R2, 0xe00, RZ, 0xc0, !PT ;  /* 0x00000e0002027812 */ /* 0x000fc800078ec0ff */
[----:B------:R-:W-:-:S04]  /*b520*/  LOP3.LUT R2, R2, 0x20, R12, 0xf8, !PT ;  /* 0x0000002002027812 */ /* 0x000fc800078ef80c */
[----:B------:R-:W-:Y:S02]  /*b530*/  LOP3.LUT R3, R2, 0x100, R12, 0xf8, !PT ;  /* 0x0000010002037812 */ /* 0x000fe400078ef80c */
[----:B------:R-:W-:Y:S02]  /*b540*/  LOP3.LUT R2, R12, 0xc0, RZ, 0xc0, !PT ;  /* 0x000000c00c027812 */ /* 0x000fe400078ec0ff */
[----:B------:R-:W-:-:S04]  /*b550*/  SHF.R.U32.HI R12, RZ, 0x1, R156 ;  /* 0x00000001ff0c7819 */ /* 0x000fc8000001169c */
[----:B------:R-:W-:Y:S02]  /*b560*/  LOP3.LUT R2, R2, 0x8, R12, 0xf8, !PT ;  /* 0x0000000802027812 */ /* 0x000fe400078ef80c */
[----:B------:R-:W-:-:S04]  /*b570*/  SHF.L.U32 R12, R156, 0x2, RZ ;  /* 0x000000029c0c7819 */ /* 0x000fc800000006ff */
[----:B------:R-:W-:Y:S01]  /*b580*/  LOP3.LUT R2, R2, 0x18, R12, 0x78, !PT ;  /* 0x0000001802027812 */ /* 0x000fe200078e780c */
[----:B---3--:R-:W-:-:S03]  /*b590*/  FMUL R12, R17, R173 ;  /* 0x000000ad110c7220 */ /* 0x008fc60000400000 */
[----:B------:R-:W-:Y:S01]  /*b5a0*/  LOP3.LUT R156, R3, R2, RZ, 0xfc, !PT ;  /* 0x00000002039c7212 */ /* 0x000fe200078efcff */
[----:B------:R-:W-:-:S05]  /*b5b0*/  HADD2.F32 R2, -RZ, R8.H1_H1 ;  /* 0x30000008ff027230 */ /* 0x000fca0000004100 */
        /* <DEDUP_REMOVED lines=27> */
[----:B------:R-:W-:Y:S02]  /*b770*/  HADD2.F32 R2, -RZ, R8.H0_H0 ;  /* 0x20000008ff027230 */ /* 0x000fe40000004100 */
        /* <DEDUP_REMOVED lines=24> */
[----:B------:R-:W-:-:S04]  /*b900*/  FMUL R3, R12, 0.5 ;  /* 0x3f0000000c037820 */ /* 0x000fc80000400000 */
[----:B------:R-:W-:-:S04]  /*b910*/  FADD R12, R2, 1 ;  /* 0x3f800000020c7421 */ /* 0x000fc80000000000 */
[----:B------:R-:W-:Y:S01]  /*b920*/  FMUL R12, R12, R3 ;  /* 0x000000030c0c7220 */ /* 0x000fe20000400000 */
[----:B------:R-:W-:-:S04]  /*b930*/  LEA R3, R156, UR46, 0x1 ;  /* 0x0000002e9c037c11 */ /* 0x000fc8000f8e08ff */
[----:B------:R-:W-:Y:S01]  /*b940*/  F2FP.F16.F32.PACK_AB R12, R155, R12 ;  /* 0x0000000c9b0c723e */ /* 0x000fe200000000ff */
[----:B------:R-:W-:Y:S05]  /*b950*/  WARPSYNC.ALL ;  /* 0x0000000000007948 */ /* 0x000fea0003800000 */
[----:B------:R1:W-:Y:S01]  /*b960*/  STSM.16.M88.4 [R3+0x200], R12 ;  /* 0x0002000c03007844 */ /* 0x0003e20000000200 */
[----:B------:R-:W-:Y:S01]  /*b970*/  FMUL R153, R153, 0.5 ;  /* 0x3f00000099997820 */ /* 0x000fe20000400000 */
[----:B------:R-:W-:Y:S01]  /*b980*/  FADD R21, R21, 1 ;  /* 0x3f80000015157421 */ /* 0x000fe20000000000 */
[----:B------:R-:W-:Y:S01]  /*b990*/  FMUL R152, R152, 0.5 ;  /* 0x3f00000098987820 */ /* 0x000fe20000400000 */
[----:B------:R-:W-:Y:S01]  /*b9a0*/  FADD R20, R20, 1 ;  /* 0x3f80000014147421 */ /* 0x000fe20000000000 */
[----:B------:R-:W-:-:S03]  /*b9b0*/  FADD R19, R19, 1 ;  /* 0x3f80000013137421 */ /* 0x000fc60000000000 */
[----:B------:R-:W-:Y:S01]  /*b9c0*/  FMUL R20, R20, R152 ;  /* 0x0000009814147220 */ /* 0x000fe20000400000 */
[----:B-1----:R-:W-:Y:S01]  /*b9d0*/  FMUL R15, R23, 0.5 ;  /* 0x3f000000170f7820 */ /* 0x002fe20000400000 */
[----:B------:R-:W-:-:S03]  /*b9e0*/  FMUL R14, R21, R153 ;  /* 0x00000099150e7220 */ /* 0x000fc60000400000 */
[----:B------:R-:W-:Y:S01]  /*b9f0*/  FMUL R15, R19, R15 ;  /* 0x0000000f130f7220 */ /* 0x000fe20000400000 */
[----:B------:R-:W-:Y:S02]  /*ba00*/  F2FP.F16.F32.PACK_AB R12, R167, R168 ;  /* 0x000000a8a70c723e */ /* 0x000fe400000000ff */
[----:B------:R-:W-:Y:S02]  /*ba10*/  F2FP.F16.F32.PACK_AB R13, R165, R166 ;  /* 0x000000a6a50d723e */ /* 0x000fe400000000ff */
[----:B------:R-:W-:Y:S02]  /*ba20*/  F2FP.F16.F32.PACK_AB R14, R14, R157 ;  /* 0x0000009d0e0e723e */ /* 0x000fe400000000ff */
[----:B------:R-:W-:Y:S02]  /*ba30*/  F2FP.F16.F32.PACK_AB R15, R15, R20 ;  /* 0x000000140f0f723e */ /* 0x000fe400000000ff */
[----:B------:R-:W-:-:S05]  /*ba40*/  LEA R153, R18, R3, 0x1 ;  /* 0x0000000312997211 */ /* 0x000fca00078e08ff */
[----:B------:R1:W-:Y:S01]  /*ba50*/  STSM.16.M88.4 [R153+0x200], R12 ;  /* 0x0002000c99007844 */ /* 0x0003e20000000200 */
[----:B------:R-:W-:Y:S01]  /*ba60*/  @!PT LDS RZ, [RZ] ;  /* 0x00000000fffff984 */ /* 0x000fe20000000800 */
[----:B------:R-:W-:Y:S01]  /*ba70*/  @!PT LDS RZ, [RZ] ;  /* 0x00000000fffff984 */ /* 0x000fe20000000800 */
[----:B------:R-:W-:Y:S01]  /*ba80*/  @!PT LDS RZ, [RZ] ;  /* 0x00000000fffff984 */ /* 0x000fe20000000800 */
[----:B------:R-:W-:Y:S01]  /*ba90*/  @!PT LDS RZ, [RZ] ;  /* 0x00000000fffff984 */ /* 0x000fe20000000800 */
[----:B------:R2:W-:Y:S06]  /*baa0*/  MEMBAR.ALL.CTA ;  /* 0x0000000000007992 */ /* 0x0005ec0000008000 */
[----:B--2---:R-:W2:Y:S02]  /*bab0*/  FENCE.VIEW.ASYNC.S ;  /* 0x00000000000073c6 */ /* 0x004ea40000000000 */
[----:B--2---:R-:W-:Y:S01]  /*bac0*/  BAR.SYNC.DEFER_BLOCKING 0x1, 0x100 ;  /* 0x0044000000007b1d */ /* 0x004fe20000010000 */
[----:B------:R-:W-:-:S05]  /*bad0*/  ISETP.GT.U32.AND P2, PT, R171, 0x3e, PT ;  /* 0x0000003eab00780c */ /* 0x000fca0003f44070 */
[----:B------:R-:W-:Y:S08]  /*bae0*/  BSSY B0, `(.L_x_50) ;  /* 0x0000008000007945 */ /* 0x000ff00003800000 */
[----:B-1----:R-:W-:Y:S05]  /*baf0*/  @P2 BRA `(.L_x_51) ;  /* 0x0000000000182947 */ /* 0x002fea0003800000 */
[----:B------:R-:W-:Y:S02]  /*bb00*/  UIADD3 UR4, UP0, UR38, 0x4f0, URZ ;  /* 0x000004f026047890 */ /* 0x000fe4000ff1e03f */
[----:B------:R-:W-:Y:S02]  /*bb10*/  UIADD3 UR48, UR46, 0x200, URZ ;  /* 0x000002002e307890 */ /* 0x000fe4000fffe03f */
[----:B------:R-:W-:-:S09]  /*bb20*/  UIADD3.X UR5, URZ, UR39, URZ, UP0, !UPT ;  /* 0x000000273f057290 */ /* 0x000fd200087fe43f */
[----:B------:R1:W-:Y:S01]  /*bb30*/  UTMASTG.3D [UR48], [UR4] ;  /* 0x00000030040073b5 */ /* 0x0003e20008010000 */
[----:B------:R0:W-:Y:S01]  /*bb40*/  UTMACMDFLUSH ;  /* 0x00000000000079b7 */ /* 0x0001e20000000000 */
[----:B-1----:R-:W-:-:S04]  /*bb50*/  DEPBAR.LE SB0, 0x1 ;  /* 0x000080400000791a */ /* 0x002fc80000000000 */
.L_x_51:
[----:B------:R-:W-:Y:S05]  /*bb60*/  BSYNC B0 ;  /* 0x0000000000007941 */ /* 0x000fea0003800000 */
.L_x_50:
[----:B------:R-:W-:Y:S01]  /*bb70*/  BAR.SYNC.DEFER_BLOCKING 0x1, 0x100 ;  /* 0x0044000000007b1d */ /* 0x000fe20000010000 */
[----:B------:R-:W-:Y:S02]  /*bb80*/  ISETP.NE.AND P3, PT, RZ, UR40, PT ;  /* 0x00000028ff007c0c */ /* 0x000fe4000bf65270 */
[----:B------:R-:W-:-:S04]  /*bb90*/  IADD3 R19, R3, 0x200, RZ ;  /* 0x0000020003137810 */ /* 0x000fc80007ffe0ff */
[----:B------:R-:W-:-:S07]  /*bba0*/  LEA R154, R18, R19, 0x1 ;  /* 0x00000013129a7211 */ /* 0x000fce00078e08ff */
[----:B------:R-:W-:Y:S05]  /*bbb0*/  @!P3 BRA `(.L_x_52) ;  /* 0x000000000038b947 */ /* 0x000fea0003800000 */
[----:B------:R-:W-:Y:S04]  /*bbc0*/  BSSY B0, `(.L_x_53) ;  /* 0x000000a000007945 */ /* 0x000fe80003800000 */
[----:B------:R-:W-:Y:S05]  /*bbd0*/  @P0 BRA `(.L_x_54) ;  /* 0x0000000000200947 */ /* 0x000fea0003800000 */
[----:B------:R-:W-:-:S06]  /*bbe0*/  UISETP.NE.AND UP0, UPT, UR43, 0x3, UPT ;  /* 0x000000032b00788c */ /* 0x000fcc000bf05270 */
[----:B------:R-:W-:-:S13]  /*bbf0*/  PLOP3.LUT P3, PT, PT, PT, UP0, 0x80, 0x0 ;  /* 0x000000000000781c */ /* 0x000fda0003f6f008 */
[----:B------:R-:W-:Y:S05]  /*bc00*/  @!P3 BRA `(.L_x_55) ;  /* 0x000000000004b947 */ /* 0x000fea0003800000 */
[----:B------:R-:W-:Y:S01]  /*bc10*/  BPT.TRAP 0x1 ;  /* 0x000000040000795c */ /* 0x000fe20000300000 */
.L_x_55:
[----:B------:R-:W-:-:S04]  /*bc20*/  ULEA UR4, UR36, UR46, 0x3 ;  /* 0x0000002e24047291 */ /* 0x000fc8000f8e183f */
[----:B------:R-:W-:-:S04]  /*bc30*/  UIADD3 UR4, UR4, 0x50, URZ ;  /* 0x0000005004047890 */ /* 0x000fc8000fffe03f */
[----:B------:R-:W-:-:S09]  /*bc40*/  UPRMT UR4, UR52, 0x654, UR4 ;  /* 0x0000065434047896 */ /* 0x000fd20008000004 */
[----:B------:R-:W-:Y:S03]  /*bc50*/  SYNCS.ARRIVE.TRANS64.RED.A1T0 RZ, [UR4], RZ ;  /* 0x000000ffffff79a7 */ /* 0x000fe60008100404 */
.L_x_54:
[----:B------:R-:W-:Y:S05]  /*bc60*/  BSYNC B0 ;  /* 0x0000000000007941 */ /* 0x000fea0003800000 */
.L_x_53:
[----:B------:R-:W-:-:S04]  /*bc70*/  UIADD3 UR36, UR36, 0x1, URZ ;  /* 0x0000000124247890 */ /* 0x000fc8000fffe03f */
[----:B------:R-:W-:-:S04]  /*bc80*/  UISETP.NE.AND UP0, UPT, UR36, 0x4, UPT ;  /* 0x000000042400788c */ /* 0x000fc8000bf05270 */
[----:B------:R-:W-:-:S12]  /*bc90*/  USEL UR36, UR36, URZ, UP0 ;  /* 0x0000003f24247287 */ /* 0x000fd80008000000 */
.L_x_52:
[----:B------:R-:W-:Y:S04]  /*bca0*/  BSSY B0, `(.L_x_56) ;  /* 0x0000012000007945 */ /* 0x000fe80003800000 */
[----:B------:R-:W-:Y:S05]  /*bcb0*/  @P0 BRA `(.L_x_57) ;  /* 0x0000000000400947 */ /* 0x000fea0003800000 */
[----:B------:R-:W-:-:S06]  /*bcc0*/  UISETP.NE.AND UP0, UPT, UR43, 0x3, UPT ;  /* 0x000000032b00788c */ /* 0x000fcc000bf05270 */
[----:B------:R-:W-:-:S13]  /*bcd0*/  PLOP3.LUT P3, PT, PT, PT, UP0, 0x80, 0x0 ;  /* 0x000000000000781c */ /* 0x000fda0003f6f008 */
[----:B------:R-:W-:Y:S05]  /*bce0*/  @!P3 BRA `(.L_x_58) ;  /* 0x000000000004b947 */ /* 0x000fea0003800000 */
[----:B------:R-:W-:Y:S01]  /*bcf0*/  BPT.TRAP 0x1 ;  /* 0x000000040000795c */ /* 0x000fe20000300000 */
.L_x_58:
[----:B------:R-:W-:Y:S01]  /*bd00*/  LEA R2, R0, UR46, 0x3 ;  /* 0x0000002e00027c11 */ /* 0x000fe2000f8e18ff */
[----:B------:R-:W-:Y:S01]  /*bd10*/  BSSY B1, `(.L_x_59) ;  /* 0x0000004000017945 */ /* 0x000fe20003800000 */
[----:B------:R-:W-:-:S04]  /*bd20*/  SHF.L.U32 R12, RZ, 0x1f, RZ ;  /* 0x0000001fff0c7819 */ /* 0x000fc800000006ff */
[----:B------:R-:W1:Y:S02]  /*bd30*/  SYNCS.PHASECHK.TRANS64.TRYWAIT P3, [R2+URZ+0x30], R12 ;  /* 0x0000300c020075a7 */ /* 0x000e64000806017f */
[----:B-1----:R-:W-:Y:S05]  /*bd40*/  @!P3 BRA `(.L_x_60) ;  /* 0x0000022c00dcb947 */ /* 0x002fea0003800000 */
.L_x_355:
[----:B------:R-:W-:Y:S05]  /*bd50*/  BSYNC B1 ;  /* 0x0000000000017941 */ /* 0x000fea0003800000 */
.L_x_59:
[C---:B-1----:R-:W-:Y:S01]  /*bd60*/  @!P4 LEA R2, R0.reuse, R19, 0xd ;  /* 0x000000130002c211 */ /* 0x042fe200078e68ff */
[----:B------:R-:W-:Y:S05]  /*bd70*/  @!P4 WARPSYNC.ALL ;  /* 0x000000000000c948 */ /* 0x000fea0003800000 */
[----:B------:R1:W2:Y:S01]  /*bd80*/  @!P4 LDSM.16.M88.4 R8, [R2] ;  /* 0x000000000208c83b */ /* 0x0002a20000000200 */
[----:B------:R-:W-:Y:S02]  /*bd90*/  IADD3 R0, R0, 0x1, RZ ;  /* 0x0000000100007810 */ /* 0x000fe40007ffe0ff */
[----:B-1----:R-:W-:-:S05]  /*bda0*/  @!P4 LEA R2, R18, R2, 0x1 ;  /* 0x000000021202c211 */ /* 0x002fca00078e08ff */
[----:B------:R1:W3:Y:S02]  /*bdb0*/  @!P4 LDSM.16.M88.4 R4, [R2] ;  /* 0x000000000204c83b */ /* 0x0002e40000000200 */
.L_x_57:
[----:B------:R-:W-:Y:S05]  /*bdc0*/  BSYNC B0 ;  /* 0x0000000000007941 */ /* 0x000fea0003800000 */
.L_x_56:
[----:B--2---:R-:W-:Y:S02]  /*bdd0*/  HADD2.F32 R13, -RZ, R9.H0_H0 ;  /* 0x20000009ff0d7230 */ /* 0x004fe40000004100 */
[C---:B------:R-:W-:Y:S01]  /*bde0*/  FMUL R26, R17.reuse, R26 ;  /* 0x0000001a111a7220 */ /* 0x040fe20000400000 */
[C---:B------:R-:W-:Y:S01]  /*bdf0*/  FMUL R27, R17.reuse, R27 ;  /* 0x0000001b111b7220 */ /* 0x040fe20000400000 */
[C---:B------:R-:W-:Y:S01]  /*be00*/  FMUL R28, R17.reuse, R28 ;  /* 0x0000001c111c7220 */ /* 0x040fe20000400000 */
[C---:B------:R-:W-:Y:S01]  /*be10*/  FMUL R29, R17.reuse, R29 ;  /* 0x0000001d111d7220 */ /* 0x040fe20000400000 */
[----:B------:R-:W-:Y:S01]  /*be20*/  FFMA R13, R16, R13, R26 ;  /* 0x0000000d100d7223 */ /* 0x000fe2000000001a */
[C---:B------:R-:W-:Y:S01]  /*be30*/  FMUL R30, R17.reuse, R30 ;  /* 0x0000001e111e7220 */ /* 0x040fe20000400000 */
[C---:B------:R-:W-:Y:S01]  /*be40*/  FMUL R31, R17.reuse, R31 ;  /* 0x0000001f111f7220 */ /* 0x040fe20000400000 */
[----:B------:R-:W-:Y:S01]  /*be50*/  FMUL R32, R17, R32 ;  /* 0x0000002011207220 */ /* 0x000fe20000400000 */
[C---:B------:R-:W-:Y:S01]  /*be60*/  FMUL R12, R13.reuse, 0.70710676908493041992 ;  /* 0x3f3504f30d0c7820 */ /* 0x040fe20000400000 */
[----:B------:R-:W-:Y:S01]  /*be70*/  FMUL R13, R13, 0.5 ;  /* 0x3f0000000d0d7820 */ /* 0x000fe20000400000 */
[----:B------:R-:W-:Y:S01]  /*be80*/  FMUL R33, R17, R33 ;  /* 0x0000002111217220 */ /* 0x000fe20000400000 */
[----:B---3--:R-:W-:-:S02]  /*be90*/  HADD2.F32 R22, -RZ, R5.H0_H0 ;  /* 0x20000005ff167230 */ /* 0x008fc40000004100 */
[C---:B-1----:R-:W-:Y:S01]  /*bea0*/  FMUL R2, R12.reuse, R12 ;  /* 0x0000000c0c027220 */ /* 0x042fe20000400000 */
[C---:B------:R-:W-:Y:S01]  /*beb0*/  FSETP.GE.AND P3, PT, |R12|.reuse, 1.0029599666595458984, PT ;  /* 0x3f8060fe0c00780b */ /* 0x040fe20003f66200 */
[C---:B------:R-:W-:Y:S01]  /*bec0*/  FMUL R34, R17.reuse, R34 ;  /* 0x0000002211227220 */ /* 0x040fe20000400000 */
[----:B------:R-:W-:Y:S02]  /*bed0*/  HADD2.F32 R26, -RZ, R5.H1_H1 ;  /* 0x30000005ff1a7230 */ /* 0x000fe40000004100 */
[----:B------:R-:W-:Y:S01]  /*bee0*/  FMUL R35, R17, R35 ;  /* 0x0000002311237220 */ /* 0x000fe20000400000 */
[----:B------:R-:W-:Y:S01]  /*bef0*/  FSEL R2, |R12|, R2, P3 ;  /* 0x000000020c027208 */ /* 0x000fe20001800200 */
[----:B------:R-:W-:Y:S01]  /*bf00*/  FFMA R22, R16, R22, R34 ;  /* 0x0000001610167223 */ /* 0x000fe20000000022 */
[----:B------:R-:W-:Y:S01]  /*bf10*/  FSEL R15, R164, 8.4834944573231041431e-05, P3 ;  /* 0x38b1e96aa40f7808 */ /* 0x000fe20001800000 */
[----:B------:R-:W-:Y:S01]  /*bf20*/  FFMA R26, R16, R26, R35 ;  /* 0x0000001a101a7223 */ /* 0x000fe20000000023 */
[----:B------:R-:W-:Y:S01]  /*bf30*/  FSEL R14, -R163, -0.00082130916416645050049, P3 ;  /* 0xba574d20a30e7808 */ /* 0x000fe20001800100 */
[C---:B------:R-:W-:Y:S01]  /*bf40*/  FMUL R36, R17.reuse, R36 ;  /* 0x0000002411247220 */ /* 0x040fe20000400000 */
[C---:B------:R-:W-:Y:S01]  /*bf50*/  FMUL R37, R17.reuse, R37 ;  /* 0x0000002511257220 */ /* 0x040fe20000400000 */
[C---:B------:R-:W-:Y:S01]  /*bf60*/  FMUL R38, R17.reuse, R38 ;  /* 0x0000002611267220 */ /* 0x040fe20000400000 */
[----:B------:R-:W-:Y:S01]  /*bf70*/  FMUL R39, R17, R39 ;  /* 0x0000002711277220 */ /* 0x000fe20000400000 */
[----:B------:R-:W-:Y:S01]  /*bf80*/  FFMA R15, R2, R15, R14 ;  /* 0x0000000f020f7223 */ /* 0x000fe2000000000e */
[----:B------:R-:W-:Y:S01]  /*bf90*/  FSEL R14, R162, 0.0052134888246655464172, P3 ;  /* 0x3baad5eaa20e7808 */ /* 0x000fe20001800000 */
[----:B------:R-:W-:Y:S05]  /*bfa0*/  WARPSYNC.ALL ;  /* 0x0000000000007948 */ /* 0x000fea0003800000 */
[C---:B------:R-:W-:Y:S01]  /*bfb0*/  FFMA R15, R2.reuse, R15, R14 ;  /* 0x0000000f020f7223 */ /* 0x040fe2000000000e */
[----:B------:R-:W-:Y:S01]  /*bfc0*/  FSEL R14, -R161, -0.026868773624300956726, P3 ;  /* 0xbcdc1be7a10e7808 */ /* 0x000fe20001800100 */
[----:B------:R-:W-:Y:S04]  /*bfd0*/  BSSY B0, `(.L_x_61) ;  /* 0x00001bd000007945 */ /* 0x000fe80003800000 */
        /* <DEDUP_REMOVED lines=11> */
[----:B------:R-:W-:-:S05]  /*c090*/  @P3 LOP3.LUT R2, R14, 0x80000000, R12, 0xb8, !PT ;  /* 0x800000000e023812 */ /* 0x000fca00078eb80c */
[----:B------:R-:W-:-:S04]  /*c0a0*/  FADD R2, R2, 1 ;  /* 0x3f80000002027421 */ /* 0x000fc80000000000 */
[----:B------:R-:W-:Y:S01]  /*c0b0*/  FMUL R20, R2, R13 ;  /* 0x0000000d02147220 */ /* 0x000fe20000400000 */
[----:B------:R-:W-:-:S05]  /*c0c0*/  HADD2.F32 R13, -RZ, R9.H1_H1 ;  /* 0x30000009ff0d7230 */ /* 0x000fca0000004100 */
[----:B------:R-:W-:Y:S01]  /*c0d0*/  FFMA R13, R16, R13, R27 ;  /* 0x0000000d100d7223 */ /* 0x000fe2000000001b */
[----:B------:R-:W-:-:S03]  /*c0e0*/  HADD2.F32 R27, -RZ, R7.H0_H0 ;  /* 0x20000007ff1b7230 */ /* 0x000fc60000004100 */
[C---:B------:R-:W-:Y:S01]  /*c0f0*/  FMUL R12, R13.reuse, 0.70710676908493041992 ;  /* 0x3f3504f30d0c7820 */ /* 0x040fe20000400000 */
[----:B------:R-:W-:Y:S01]  /*c100*/  FMUL R13, R13, 0.5 ;  /* 0x3f0000000d0d7820 */ /* 0x000fe20000400000 */
[----:B------:R-:W-:Y:S02]  /*c110*/  FFMA R27, R16, R27, R38 ;  /* 0x0000001b101b7223 */ /* 0x000fe40000000026 */
        /* <DEDUP_REMOVED lines=16> */
[----:B------:R-:W-:Y:S01]  /*c220*/  FSEL R2, -|R12|, R12, P3 ;  /* 0x0000000c0c027208 */ /* 0x000fe20001800300 */
[----:B------:R-:W-:-:S04]  /*c230*/  HADD2.F32 R15, -RZ, R10.H0_H0 ;  /* 0x2000000aff0f7230 */ /* 0x000fc80000004100 */
[----:B------:R-:W-:Y:S01]  /*c240*/  FFMA R2, R14, R2, R2 ;  /* 0x000000020e027223 */ /* 0x000fe20000000002 */
[C---:B------:R-:W-:Y:S01]  /*c250*/  FFMA R15, R16.reuse, R15, R28 ;  /* 0x0000000f100f7223 */ /* 0x040fe2000000001c */
[----:B------:R-:W-:Y:S02]  /*c260*/  HADD2.F32 R28, -RZ, R6.H1_H1 ;  /* 0x30000006ff1c7230 */ /* 0x000fe40000004100 */
[----:B------:R-:W1:Y:S03]  /*c270*/  @P3 MUFU.EX2 R14, R2 ;  /* 0x00000002000e3308 */ /* 0x000e660000000800 */
[----:B------:R-:W-:Y:S01]  /*c280*/  FFMA R28, R16, R28, R37 ;  /* 0x0000001c101c7223 */ /* 0x000fe20000000025 */
[----:B-1----:R-:W-:-:S05]  /*c290*/  @P3 FADD R14, -R14, 1 ;  /* 0x3f8000000e0e3421 */ /* 0x002fca0000000100 */
[----:B------:R-:W-:Y:S01]  /*c2a0*/  @P3 LOP3.LUT R2, R14, 0x80000000, R12, 0xb8, !PT ;  /* 0x800000000e023812 */ /* 0x000fe200078eb80c */
[C---:B------:R-:W-:Y:S01]  /*c2b0*/  FMUL R12, R15.reuse, 0.70710676908493041992 ;  /* 0x3f3504f30f0c7820 */ /* 0x040fe20000400000 */
[----:B------:R-:W-:-:S03]  /*c2c0*/  FMUL R15, R15, 0.5 ;  /* 0x3f0000000f0f7820 */ /* 0x000fc60000400000 */
[----:B------:R-:W-:Y:S01]  /*c2d0*/  FADD R2, R2, 1 ;  /* 0x3f80000002027421 */ /* 0x000fe20000000000 */
[----:B------:R-:W-:-:S03]  /*c2e0*/  FSETP.GE.AND P3, PT, |R12|, 1.0029599666595458984, PT ;  /* 0x3f8060fe0c00780b */ /* 0x000fc60003f66200 */
[----:B------:R-:W-:Y:S01]  /*c2f0*/  FMUL R13, R2, R13 ;  /* 0x0000000d020d7220 */ /* 0x000fe20000400000 */
[----:B------:R-:W-:Y:S01]  /*c300*/  FMUL R2, R12, R12 ;  /* 0x0000000c0c027220 */ /* 0x000fe20000400000 */
[----:B------:R-:W-:-:S03]  /*c310*/  FSEL R14, -R163, -0.00082130916416645050049, P3 ;  /* 0xba574d20a30e7808 */ /* 0x000fc60001800100 */
[----:B------:R-:W-:Y:S02]  /*c320*/  F2FP.F16.F32.PACK_AB R13, R13, R20 ;  /* 0x000000140d0d723e */ /* 0x000fe400000000ff */
[----:B------:R-:W-:Y:S02]  /*c330*/  FSEL R2, |R12|, R2, P3 ;  /* 0x000000020c027208 */ /* 0x000fe40001800200 */
[----:B------:R-:W-:-:S05]  /*c340*/  FSEL R20, R164, 8.4834944573231041431e-05, P3 ;  /* 0x38b1e96aa4147808 */ /* 0x000fca0001800000 */
        /* <DEDUP_REMOVED lines=16> */
[----:B------:R-:W-:-:S04]  /*c450*/  HADD2.F32 R14, -RZ, R10.H1_H1 ;  /* 0x3000000aff0e7230 */ /* 0x000fc80000004100 */
[----:B------:R-:W-:Y:S01]  /*c460*/  FADD R2, R2, 1 ;  /* 0x3f80000002027421 */ /* 0x000fe20000000000 */
[----:B------:R-:W-:-:S03]  /*c470*/  FFMA R14, R16, R14, R29 ;  /* 0x0000000e100e7223 */ /* 0x000fc6000000001d */
[----:B------:R-:W-:Y:S01]  /*c480*/  FMUL R21, R2, R15 ;  /* 0x0000000f02157220 */ /* 0x000fe20000400000 */
[C---:B------:R-:W-:Y:S01]  /*c490*/  FMUL R12, R14.reuse, 0.70710676908493041992 ;  /* 0x3f3504f30e0c7820 */ /* 0x040fe20000400000 */
[----:B------:R-:W-:-:S03]  /*c4a0*/  FMUL R14, R14, 0.5 ;  /* 0x3f0000000e0e7820 */ /* 0x000fc60000400000 */
        /* <DEDUP_REMOVED lines=21> */
[----:B------:R-:W-:-:S04]  /*c600*/  HADD2.F32 R15, -RZ, R11.H0_H0 ;  /* 0x2000000bff0f7230 */ /* 0x000fc80000004100 */
[----:B------:R-:W-:Y:S01]  /*c610*/  FADD R2, R2, 1 ;  /* 0x3f80000002027421 */ /* 0x000fe20000000000 */
[----:B------:R-:W-:-:S03]  /*c620*/  FFMA R15, R16, R15, R30 ;  /* 0x0000000f100f7223 */ /* 0x000fc6000000001e */
[----:B------:R-:W-:Y:S01]  /*c630*/  FMUL R14, R2, R14 ;  /* 0x0000000e020e7220 */ /* 0x000fe20000400000 */
[C---:B------:R-:W-:Y:S01]  /*c640*/  FMUL R12, R15.reuse, 0.70710676908493041992 ;  /* 0x3f3504f30f0c7820 */ /* 0x040fe20000400000 */
[----:B------:R-:W-:-:S03]  /*c650*/  FMUL R15, R15, 0.5 ;  /* 0x3f0000000f0f7820 */ /* 0x000fc60000400000 */
[C---:B------:R-:W-:Y:S01]  /*c660*/  FMUL R2, R12.reuse, R12 ;  /* 0x0000000c0c027220 */ /* 0x040fe20000400000 */
[----:B------:R-:W-:Y:S02]  /*c670*/  FSETP.GE.AND P3, PT, |R12|, 1.0029599666595458984, PT ;  /* 0x3f8060fe0c00780b */ /* 0x000fe40003f66200 */
        /* <DEDUP_REMOVED lines=70> */
[----:B------:R-:W-:-:S04]  /*cae0*/  HADD2.F32 R21, -RZ, R4.H1_H1 ;  /* 0x30000004ff157230 */ /* 0x000fc80000004100 */
[----:B------:R-:W-:Y:S01]  /*caf0*/  FFMA R2, R20, R2, R2 ;  /* 0x0000000214027223 */ /* 0x000fe20000000002 */
[----:B------:R-:W-:-:S03]  /*cb00*/  FFMA R21, R16, R21, R33 ;  /* 0x0000001510157223 */ /* 0x000fc60000000021 */
[----:B------:R-:W1:Y:S02]  /*cb10*/  @P3 MUFU.EX2 R20, R2 ;  /* 0x0000000200143308 */ /* 0x000e640000000800 */
        /* <DEDUP_REMOVED lines=8> */
[----:B------:R-:W-:Y:S02]  /*cba0*/  FSEL R20, R164, 8.4834944573231041431e-05, P3 ;  /* 0x38b1e96aa4147808 */ /* 0x000fe40001800000 */
[----:B------:R-:W-:Y:S02]  /*cbb0*/  FSEL R15, -R163, -0.00082130916416645050049, P3 ;  /* 0xba574d20a30f7808 */ /* 0x000fe40001800100 */
[----:B------:R-:W-:-:S05]  /*cbc0*/  FSEL R2, |R12|, R2, P3 ;  /* 0x000000020c027208 */ /* 0x000fca0001800200 */
        /* <DEDUP_REMOVED lines=16> */
[C---:B------:R-:W-:Y:S01]  /*ccd0*/  FMUL R12, R22.reuse, 0.70710676908493041992 ;  /* 0x3f3504f3160c7820 */ /* 0x040fe20000400000 */
[----:B------:R-:W-:-:S03]  /*cce0*/  FMUL R22, R22, 0.5 ;  /* 0x3f00000016167820 */ /* 0x000fc60000400000 */
[C---:B------:R-:W-:Y:S01]  /*ccf0*/  FMUL R2, R12.reuse, R12 ;  /* 0x0000000c0c027220 */ /* 0x040fe20000400000 */
[----:B------:R-:W-:Y:S01]  /*cd00*/  FSETP.GE.AND P3, PT, |R12|, 1.0029599666595458984, PT ;  /* 0x3f8060fe0c00780b */ /* 0x000fe20003f66200 */
[----:B------:R-:W-:-:S03]  /*cd10*/  FADD R15, R15, 1 ;  /* 0x3f8000000f0f7421 */ /* 0x000fc60000000000 */
[----:B------:R-:W-:Y:S01]  /*cd20*/  FSEL R2, |R12|, R2, P3 ;  /* 0x000000020c027208 */ /* 0x000fe20001800200 */
[----:B------:R-:W-:Y:S01]  /*cd30*/  FMUL R33, R15, R21 ;  /* 0x000000150f217220 */ /* 0x000fe20000400000 */
        /* <DEDUP_REMOVED lines=47> */
[----:B------:R-:W-:Y:S01]  /*d030*/  FMUL R12, R36, 0.70710676908493041992 ;  /* 0x3f3504f3240c7820 */ /* 0x000fe20000400000 */
[----:B------:R-:W-:-:S03]  /*d040*/  HADD2.F32 R26, -RZ, R7.H1_H1 ;  /* 0x30000007ff1a7230 */ /* 0x000fc60000004100 */
[C---:B------:R-:W-:Y:S01]  /*d050*/  FMUL R2, R12.reuse, R12 ;  /* 0x0000000c0c027220 */ /* 0x040fe20000400000 */
[----:B------:R-:W-:Y:S01]  /*d060*/  FSETP.GE.AND P3, PT, |R12|, 1.0029599666595458984, PT ;  /* 0x3f8060fe0c00780b */ /* 0x000fe20003f66200 */
[----:B------:R-:W-:-:S03]  /*d070*/  FFMA R26, R16, R26, R39 ;  /* 0x0000001a101a7223 */ /* 0x000fc60000000027 */
        /* <DEDUP_REMOVED lines=24> */
[----:B------:R-:W-:Y:S02]  /*d200*/  FSEL R2, |R12|, R2, P3 ;  /* 0x000000020c027208 */ /* 0x000fe40001800200 */
[----:B------:R-:W-:Y:S02]  /*d210*/  FSEL R21, R164, 8.4834944573231041431e-05, P3 ;  /* 0x38b1e96aa4157808 */ /* 0x000fe40001800000 */
[----:B------:R-:W-:Y:S02]  /*d220*/  FSEL R20, -R163, -0.00082130916416645050049, P3 ;  /* 0xba574d20a3147808 */ /* 0x000fe40001800100 */
[----:B------:R-:W-:-:S03]  /*d230*/  FSEL R22, -|R12|, R12, P3 ;  /* 0x0000000c0c167208 */ /* 0x000fc60001800300 */
        /* <DEDUP_REMOVED lines=10> */
[----:B------:R-:W-:-:S04]  /*d2e0*/  FFMA R2, R2, R21, R20 ;  /* 0x0000001502027223 */ /* 0x000fc80000000014 */
        /* <DEDUP_REMOVED lines=24> */
[----:B------:R-:W-:-:S03]  /*d470*/  F2FP.F16.F32.PACK_AB R15, R29, R30 ;  /* 0x0000001e1d0f723e */ /* 0x000fc600000000ff */
[----:B------:R-:W-:-:S04]  /*d480*/  FFMA R21, R2, R21, R21 ;  /* 0x0000001502157223 */ /* 0x000fc80000000015 */
[----:B------:R-:W1:Y:S02]  /*d490*/  @P3 MUFU.EX2 R2, R21 ;  /* 0x0000001500023308 */ /* 0x000e640000000800 */
[----:B-1----:R-:W-:-:S05]  /*d4a0*/  @P3 FADD R2, -R2, 1 ;  /* 0x3f80000002023421 */ /* 0x002fca0000000100 */
[----:B------:R-:W-:Y:S01]  /*d4b0*/  @P3 LOP3.LUT R21, R2, 0x80000000, R12, 0xb8, !PT ;  /* 0x8000000002153812 */ /* 0x000fe200078eb80c */
[----:B------:R-:W-:-:S04]  /*d4c0*/  FMUL R12, R26, 0.70710676908493041992 ;  /* 0x3f3504f31a0c7820 */ /* 0x000fc80000400000 */
        /* <DEDUP_REMOVED lines=23> */
[----:B------:R-:W-:Y:S01]  /*d640*/  FMUL R2, R17, R25 ;  /* 0x0000001911027220 */ /* 0x000fe20000400000 */
[----:B------:R-:W-:-:S03]  /*d650*/  HADD2.F32 R25, -RZ, R8.H1_H1 ;  /* 0x30000008ff197230 */ /* 0x000fc60000004100 */
[----:B------:R-:W-:Y:S02]  /*d660*/  FADD R20, R20, 1 ;  /* 0x3f80000014147421 */ /* 0x000fe40000000000 */
[----:B------:R-:W-:-:S04]  /*d670*/  FFMA R25, R16, R25, R2 ;  /* 0x0000001910197223 */ /* 0x000fc80000000002 */
        /* <DEDUP_REMOVED lines=25> */
[----:B------:R-:W-:Y:S01]  /*d810*/  FMUL R2, R17, R24 ;  /* 0x0000001811027220 */ /* 0x000fe20000400000 */
[----:B------:R-:W-:-:S05]  /*d820*/  HADD2.F32 R24, -RZ, R8.H0_H0 ;  /* 0x20000008ff187230 */ /* 0x000fca0000004100 */
        /* <DEDUP_REMOVED lines=24> */
[----:B------:R-:W-:Y:S01]  /*d9b0*/  FADD R12, R2, 1 ;  /* 0x3f800000020c7421 */ /* 0x000fe20000000000 */
[----:B------:R-:W-:-:S03]  /*d9c0*/  FMUL R2, R36, 0.5 ;  /* 0x3f00000024027820 */ /* 0x000fc60000400000 */
[----:B------:R-:W-:Y:S01]  /*d9d0*/  FMUL R12, R12, R24 ;  /* 0x000000180c0c7220 */ /* 0x000fe20000400000 */
[----:B------:R-:W-:-:S04]  /*d9e0*/  FMUL R2, R23, R2 ;  /* 0x0000000217027220 */ /* 0x000fc80000400000 */
[----:B------:R-:W-:-:S05]  /*d9f0*/  F2FP.F16.F32.PACK_AB R12, R30, R12 ;  /* 0x0000000c1e0c723e */ /* 0x000fca00000000ff */
[----:B------:R1:W-:Y:S02]  /*da00*/  STSM.16.M88.4 [R3+0x2200], R12 ;  /* 0x0022000c03007844 */ /* 0x0003e40000000200 */
[----:B-1----:R-:W-:Y:S01]  /*da10*/  FMUL R15, R26, 0.5 ;  /* 0x3f0000001a0f7820 */ /* 0x002fe20000400000 */
[----:B------:R-:W-:Y:S01]  /*da20*/  FMUL R14, R22, R28 ;  /* 0x0000001c160e7220 */ /* 0x000fe20000400000 */
[----:B------:R-:W-:Y:S02]  /*da30*/  F2FP.F16.F32.PACK_AB R12, R33, R152 ;  /* 0x00000098210c723e */ /* 0x000fe400000000ff */
[----:B------:R-:W-:Y:S01]  /*da40*/  FMUL R15, R20, R15 ;  /* 0x0000000f140f7220 */ /* 0x000fe20000400000 */
[----:B------:R-:W-:Y:S02]  /*da50*/  F2FP.F16.F32.PACK_AB R13, R31, R32 ;  /* 0x000000201f0d723e */ /* 0x000fe400000000ff */
[----:B------:R-:W-:Y:S02]  /*da60*/  F2FP.F16.F32.PACK_AB R14, R14, R2 ;  /* 0x000000020e0e723e */ /* 0x000fe400000000ff */
[----:B------:R-:W-:-:S05]  /*da70*/  F2FP.F16.F32.PACK_AB R15, R15, R21 ;  /* 0x000000150f0f723e */ /* 0x000fca00000000ff */
[----:B------:R1:W-:Y:S01]  /*da80*/  STSM.16.M88.4 [R153+0x2200], R12 ;  /* 0x0022000c99007844 */ /* 0x0003e20000000200 */
[----:B------:R-:W-:Y:S01]  /*da90*/  @!PT LDS RZ, [RZ] ;  /* 0x00000000fffff984 */ /* 0x000fe20000000800 */
[----:B------:R-:W-:Y:S01]  /*daa0*/  @!PT LDS RZ, [RZ] ;  /* 0x00000000fffff984 */ /* 0x000fe20000000800 */
[----:B------:R-:W-:Y:S01]  /*dab0*/  @!PT LDS RZ, [RZ] ;  /* 0x00000000fffff984 */ /* 0x000fe20000000800 */
[----:B------:R-:W-:Y:S01]  /*dac0*/  @!PT LDS RZ, [RZ] ;  /* 0x00000000fffff984 */ /* 0x000fe20000000800 */
[----:B------:R2:W-:Y:S06]  /*dad0*/  MEMBAR.ALL.CTA ;  /* 0x0000000000007992 */ /* 0x0005ec0000008000 */
[----:B--2---:R-:W2:Y:S02]  /*dae0*/  FENCE.VIEW.ASYNC.S ;  /* 0x00000000000073c6 */ /* 0x004ea40000000000 */
[----:B--2---:R-:W-:Y:S06]  /*daf0*/  BAR.SYNC.DEFER_BLOCKING 0x1, 0x100 ;  /* 0x0044000000007b1d */ /* 0x004fec0000010000 */
[----:B------:R-:W-:Y:S05]  /*db00*/  @P2 BRA `(.L_x_62) ;  /* 0x0000000000242947 */ /* 0x000fea0003800000 */
[----:B------:R-:W-:Y:S02]  /*db10*/  UIADD3 UR8, UP0, UR38, 0x4f0, URZ ;  /* 0x000004f026087890 */ /* 0x000fe4000ff1e03f */
[----:B------:R-:W-:Y:S02]  /*db20*/  UIADD3 UR6, UR50, 0x80, URZ ;  /* 0x0000008032067890 */ /* 0x000fe4000fffe03f */
[----:B------:R-:W-:Y:S02]  /*db30*/  UIADD3 UR4, UR46, 0x2200, URZ ;  /* 0x000022002e047890 */ /* 0x000fe4000fffe03f */
[----:B------:R-:W-:Y:S01]  /*db40*/  UIADD3.X UR9, URZ, UR39, URZ, UP0, !UPT ;  /* 0x000000273f097290 */ /* 0x000fe200087fe43f */
[----:B------:R-:W-:Y:S01]  /*db50*/  UMOV UR5, UR49 ;  /* 0x0000003100057c82 */ /* 0x000fe20008000000 */
[----:B------:R-:W-:-:S07]  /*db60*/  UMOV UR7, UR51 ;  /* 0x0000003300077c82 */ /* 0x000fce0008000000 */
[----:B------:R2:W-:Y:S01]  /*db70*/  UTMASTG.3D [UR4], [UR8] ;  /* 0x00000004080073b5 */ /* 0x0005e20008010000 */
[----:B------:R0:W-:Y:S01]  /*db80*/  UTMACMDFLUSH ;  /* 0x00000000000079b7 */ /* 0x0001e20000000000 */
[----:B--2---:R-:W-:-:S04]  /*db90*/  DEPBAR.LE SB0, 0x1 ;  /* 0x000080400000791a */ /* 0x004fc80000000000 */
.L_x_62:
[----:B------:R-:W-:Y:S05]  /*dba0*/  BSYNC B0 ;  /* 0x0000000000007941 */ /* 0x000fea0003800000 */
.L_x_61:
[----:B------:R-:W-:Y:S01]  /*dbb0*/  IADD3 R2, R3, 0x2200, RZ ;  /* 0x0000220003027810 */ /* 0x000fe20007ffe0ff */
[----:B------:R-:W-:Y:S04]  /*dbc0*/  BAR.SYNC.DEFER_BLOCKING 0x1, 0x100 ;  /* 0x0044000000007b1d */ /* 0x000fe80000010000 */
[----:B------:R-:W-:Y:S02]  /*dbd0*/  IMAD R38, R18, 0x2, R2 ;  /* 0x0000000212267824 */ /* 0x000fe400078e0202 */
[----:B------:R-:W-:Y:S04]  /*dbe0*/  BSSY B0, `(.L_x_63) ;  /* 0x000000a000007945 */ /* 0x000fe80003800000 */
[----:B------:R-:W-:Y:S05]  /*dbf0*/  @P0 BRA `(.L_x_64) ;  /* 0x0000000000200947 */ /* 0x000fea0003800000 */
[----:B------:R-:W-:-:S06]  /*dc00*/  UISETP.NE.AND UP0, UPT, UR43, 0x3, UPT ;  /* 0x000000032b00788c */ /* 0x000fcc000bf05270 */
[----:B------:R-:W-:-:S13]  /*dc10*/  PLOP3.LUT P3, PT, PT, PT, UP0, 0x80, 0x0 ;  /* 0x000000000000781c */ /* 0x000fda0003f6f008 */
[----:B------:R-:W-:Y:S05]  /*dc20*/  @!P3 BRA `(.L_x_65) ;  /* 0x000000000004b947 */ /* 0x000fea0003800000 */
[----:B------:R-:W-:Y:S01]  /*dc30*/  BPT.TRAP 0x1 ;  /* 0x000000040000795c */ /* 0x000fe20000300000 */
.L_x_65:
[----:B------:R-:W-:-:S04]  /*dc40*/  ULEA UR4, UR36, UR46, 0x3 ;  /* 0x0000002e24047291 */ /* 0x000fc8000f8e183f */
[----:B------:R-:W-:-:S04]  /*dc50*/  UIADD3 UR4, UR4, 0x50, URZ ;  /* 0x0000005004047890 */ /* 0x000fc8000fffe03f */
[----:B------:R-:W-:-:S09]  /*dc60*/  UPRMT UR4, UR52, 0x654, UR4 ;  /* 0x0000065434047896 */ /* 0x000fd20008000004 */
[----:B------:R-:W-:Y:S03]  /*dc70*/  SYNCS.ARRIVE.TRANS64.RED.A1T0 RZ, [UR4], RZ ;  /* 0x000000ffffff79a7 */ /* 0x000fe60008100404 */
.L_x_64:
[----:B------:R-:W-:Y:S05]  /*dc80*/  BSYNC B0 ;  /* 0x0000000000007941 */ /* 0x000fea0003800000 */
.L_x_63:
[----:B------:R-:W-:Y:S01]  /*dc90*/  UIADD3 UR36, UR36, 0x1, URZ ;  /* 0x0000000124247890 */ /* 0x000fe2000fffe03f */
[----:B------:R-:W-:Y:S01]  /*dca0*/  BSSY B0, `(.L_x_66) ;  /* 0x0000018000007945 */ /* 0x000fe20003800000 */
[----:B------:R-:W-:Y:S02]  /*dcb0*/  MOV R2, RZ ;  /* 0x000000ff00027202 */ /* 0x000fe40000000f00 */
[----:B------:R-:W-:-:S04]  /*dcc0*/  UISETP.NE.AND UP0, UPT, UR36, 0x4, UPT ;  /* 0x000000042400788c */ /* 0x000fc8000bf05270 */
[----:B------:R-:W-:Y:S01]  /*dcd0*/  USEL UR36, UR36, URZ, UP0 ;  /* 0x0000003f24247287 */ /* 0x000fe20008000000 */
[----:B------:R-:W-:Y:S11]  /*dce0*/  @P0 BRA `(.L_x_67) ;  /* 0x00000000004c0947 */ /* 0x000ff60003800000 */
[----:B------:R-:W-:-:S06]  /*dcf0*/  UISETP.NE.AND UP0, UPT, UR43, 0x3, UPT ;  /* 0x000000032b00788c */ /* 0x000fcc000bf05270 */
[----:B------:R-:W-:-:S13]  /*dd00*/  PLOP3.LUT P3, PT, PT, PT, UP0, 0x80, 0x0 ;  /* 0x000000000000781c */ /* 0x000fda0003f6f008 */
[----:B------:R-:W-:Y:S05]  /*dd10*/  @!P3 BRA `(.L_x_68) ;  /* 0x000000000004b947 */ /* 0x000fea0003800000 */
[----:B------:R-:W-:Y:S01]  /*dd20*/  BPT.TRAP 0x1 ;  /* 0x000000040000795c */ /* 0x000fe20000300000 */
.L_x_68:
[----:B------:R-:W-:Y:S01]  /*dd30*/  LEA R2, R0, UR46, 0x3 ;  /* 0x0000002e00027c11 */ /* 0x000fe2000f8e18ff */
[----:B------:R-:W-:Y:S01]  /*dd40*/  BSSY B1, `(.L_x_69) ;  /* 0x0000004000017945 */ /* 0x000fe20003800000 */
[----:B-1----:R-:W-:-:S04]  /*dd50*/  SHF.L.U32 R12, RZ, 0x1f, RZ ;  /* 0x0000001fff0c7819 */ /* 0x002fc800000006ff */
[----:B------:R-:W1:Y:S02]  /*dd60*/  SYNCS.PHASECHK.TRANS64.TRYWAIT P3, [R2+URZ+0x30], R12 ;  /* 0x0000300c020075a7 */ /* 0x000e64000806017f */
[----:B-1----:R-:W-:Y:S05]  /*dd70*/  @!P3 BRA `(.L_x_70) ;  /* 0x0000020c00e4b947 */ /* 0x002fea0003800000 */
.L_x_356:
[----:B------:R-:W-:Y:S05]  /*dd80*/  BSYNC B1 ;  /* 0x0000000000017941 */ /* 0x000fea0003800000 */
.L_x_69:
[C---:B-1----:R-:W-:Y:S01]  /*dd90*/  @!P4 LEA R2, R0.reuse, R19, 0xd ;  /* 0x000000130002c211 */ /* 0x042fe200078e68ff */
[----:B------:R-:W-:Y:S05]  /*dda0*/  @!P4 WARPSYNC.ALL ;  /* 0x000000000000c948 */ /* 0x000fea0003800000 */
[----:B------:R-:W-:Y:S01]  /*ddb0*/  IADD3 R0, R0, 0x1, RZ ;  /* 0x0000000100007810 */ /* 0x000fe20007ffe0ff */
[----:B------:R1:W2:Y:S03]  /*ddc0*/  @!P4 LDSM.16.M88.4 R8, [R2] ;  /* 0x000000000208c83b */ /* 0x0002a60000000200 */
[----:B------:R-:W-:-:S04]  /*ddd0*/  ISETP.NE.AND P3, PT, R0, 0x4, PT ;  /* 0x000000040000780c */ /* 0x000fc80003f65270 */
[----:B------:R-:W-:Y:S02]  /*dde0*/  SEL R0, R0, RZ, P3 ;  /* 0x000000ff00007207 */ /* 0x000fe40001800000 */
[----:B-1----:R-:W-:-:S05]  /*ddf0*/  @!P4 LEA R2, R18, R2, 0x1 ;  /* 0x000000021202c211 */ /* 0x002fca00078e08ff */
[----:B------:R1:W3:Y:S02]  /*de00*/  @!P4 LDSM.16.M88.4 R4, [R2] ;  /* 0x000000000204c83b */ /* 0x0002e40000000200 */
[----:B-1----:R-:W-:-:S07]  /*de10*/  SEL R2, RZ, 0x1, P3 ;  /* 0x00000001ff027807 */ /* 0x002fce0001800000 */
.L_x_67:
[----:B------:R-:W-:Y:S05]  /*de20*/  BSYNC B0 ;  /* 0x0000000000007941 */ /* 0x000fea0003800000 */
.L_x_66:
[----:B-1----:R-:W4:Y:S04]  /*de30*/  LDL.LU R12, [R1+0x48] ;  /* 0x00004800010c7983 */ /* 0x002f280000300800 */
[----:B------:R-:W5:Y:S04]  /*de40*/  LDL.LU R34, [R1+0x4c] ;  /* 0x00004c0001227983 */ /* 0x000f680000300800 */
[----:B------:R-:W3:Y:S01]  /*de50*/  LDL.LU R33, [R1+0x50] ;  /* 0x0000500001217983 */ /* 0x000ee20000300800 */
[----:B--2---:R-:W-:-:S03]  /*de60*/  HADD2.F32 R14, -RZ, R9.H0_H0 ;  /* 0x20000009ff0e7230 */ /* 0x004fc60000004100 */
        /* <DEDUP_REMOVED lines=12> */
[----:B----4-:R-:W-:-:S04]  /*df30*/  FMUL R12, R17, R12 ;  /* 0x0000000c110c7220 */ /* 0x010fc80000400000 */
        /* <DEDUP_REMOVED lines=26> */
[----:B------:R-:W-:Y:S02]  /*e0e0*/  HADD2.F32 R14, -RZ, R9.H1_H1 ;  /* 0x30000009ff0e7230 */ /* 0x000fe40000004100 */
[----:B-----5:R-:W-:-:S04]  /*e0f0*/  FMUL R12, R17, R34 ;  /* 0x00000022110c7220 */ /* 0x020fc80000400000 */
        /* <DEDUP_REMOVED lines=21> */
[----:B------:R-:W-:-:S04]  /*e250*/  FFMA R12, R15, R12, R12 ;  /* 0x0000000c0f0c7223 */ /* 0x000fc8000000000c */
[----:B------:R-:W1:Y:S02]  /*e260*/  @P3 MUFU.EX2 R15, R12 ;  /* 0x0000000c000f3308 */ /* 0x000e640000000800 */
[----:B-1----:R-:W-:-:S05]  /*e270*/  @P3 FADD R15, -R15, 1 ;  /* 0x3f8000000f0f3421 */ /* 0x002fca0000000100 */
[----:B------:R-:W-:-:S05]  /*e280*/  @P3 LOP3.LUT R12, R15, 0x80000000, R13, 0xb8, !PT ;  /* 0x800000000f0c3812 */ /* 0x000fca00078eb80d */
[----:B------:R-:W-:-:S04]  /*e290*/  FADD R12, R12, 1 ;  /* 0x3f8000000c0c7421 */ /* 0x000fc80000000000 */
[----:B------:R-:W-:Y:S01]  /*e2a0*/  FMUL R13, R12, R14 ;  /* 0x0000000e0c0d7220 */ /* 0x000fe20000400000 */
[----:B---3--:R-:W-:Y:S02]  /*e2b0*/  FMUL R12, R17, R33 ;  /* 0x00000021110c7220 */ /* 0x008fe40000400000 */
[----:B------:R-:W3:Y:S02]  /*e2c0*/  LDL.LU R33, [R1+0x58] ;  /* 0x0000580001217983 */ /* 0x000ee40000300800 */
[----:B------:R-:W-:Y:S01]  /*e2d0*/  FFMA R20, R16, R20, R12 ;  /* 0x0000001410147223 */ /* 0x000fe2000000000c */
[----:B------:R-:W-:-:S03]  /*e2e0*/  F2FP.F16.F32.PACK_AB R13, R13, R21 ;  /* 0x000000150d0d723e */ /* 0x000fc600000000ff */
        /* <DEDUP_REMOVED lines=24> */
[----:B--2---:R-:W-:-:S04]  /*e470*/  FMUL R14, R17, R22 ;  /* 0x00000016110e7220 */ /* 0x004fc80000400000 */
        /* <DEDUP_REMOVED lines=26> */
[----:B------:R-:W-:-:S04]  /*e620*/  HADD2.F32 R20, -RZ, R11.H0_H0 ;  /* 0x2000000bff147230 */ /* 0x000fc80000004100 */
[----:B------:R-:W-:-:S04]  /*e630*/  FADD R12, R12, 1 ;  /* 0x3f8000000c0c7421 */ /* 0x000fc80000000000 */
[----:B------:R-:W-:-:S05]  /*e640*/  FMUL R14, R12, R15 ;  /* 0x0000000f0c0e7220 */ /* 0x000fca0000400000 */
[----:B------:R-:W-:Y:S01]  /*e650*/  F2FP.F16.F32.PACK_AB R14, R14, R22 ;  /* 0x000000160e0e723e */ /* 0x000fe200000000ff */
[----:B---3--:R-:W-:-:S04]  /*e660*/  FMUL R12, R17, R33 ;  /* 0x00000021110c7220 */ /* 0x008fc80000400000 */
        /* <DEDUP_REMOVED lines=106> */
[----:B------:R-:W-:-:S05]  /*ed10*/  HADD2.F32 R23, -RZ, R5.H0_H0 ;  /* 0x20000005ff177230 */ /* 0x000fca0000004100 */
        /* <DEDUP_REMOVED lines=24> */
[----:B------:R-:W-:Y:S01]  /*eea0*/  FADD R12, R12, 1 ;  /* 0x3f8000000c0c7421 */ /* 0x000fe20000000000 */
[----:B-1----:R-:W-:-:S05]  /*eeb0*/  @P3 FADD R22, -R22, 1 ;  /* 0x3f80000016163421 */ /* 0x002fca0000000100 */
[----:B------:R-:W-:Y:S01]  /*eec0*/  @P3 LOP3.LUT R15, R22, 0x80000000, R20, 0xb8, !PT ;  /* 0x80000000160f3812 */ /* 0x000fe200078eb814 */
[----:B------:R-:W-:Y:S02]  /*eed0*/  HADD2.F32 R20, -RZ, R5.H1_H1 ;  /* 0x30000005ff147230 */ /* 0x000fe40000004100 */
[----:B------:R-:W-:Y:S01]  /*eee0*/  FMUL R22, R17, R31 ;  /* 0x0000001f11167220 */ /* 0x000fe20000400000 */
[----:B------:R-:W-:-:S03]  /*eef0*/  FMUL R35, R12, R21 ;  /* 0x000000150c237220 */ /* 0x000fc60000400000 */
        /* <DEDUP_REMOVED lines=23> */
[----:B------:R-:W-:Y:S02]  /*f070*/  HADD2.F32 R21, -RZ, R6.H0_H0 ;  /* 0x20000006ff157230 */ /* 0x000fe40000004100 */
[----:B------:R-:W-:-:S04]  /*f080*/  FMUL R22, R17, R25 ;  /* 0x0000001911167220 */ /* 0x000fc80000400000 */
        /* <DEDUP_REMOVED lines=25> */
[----:B------:R-:W-:Y:S01]  /*f220*/  FMUL R22, R17, R28 ;  /* 0x0000001c11167220 */ /* 0x000fe20000400000 */
[----:B------:R-:W-:Y:S02]  /*f230*/  HADD2.F32 R28, -RZ, R6.H1_H1 ;  /* 0x30000006ff1c7230 */ /* 0x000fe40000004100 */
        /* <DEDUP_REMOVED lines=23> */
[----:B------:R-:W-:Y:S01]  /*f3b0*/  FMUL R33, R20, 0.5 ;  /* 0x3f00000014217820 */ /* 0x000fe20000400000 */
[----:B------:R-:W-:Y:S01]  /*f3c0*/  FADD R12, R12, 1 ;  /* 0x3f8000000c0c7421 */ /* 0x000fe20000000000 */
[----:B-1----:R-:W-:-:S05]  /*f3d0*/  @P3 FADD R23, -R23, 1 ;  /* 0x3f80000017173421 */ /* 0x002fca0000000100 */
[----:B------:R-:W-:Y:S01]  /*f3e0*/  @P3 LOP3.LUT R22, R23, 0x80000000, R15, 0xb8, !PT ;  /* 0x8000000017163812 */ /* 0x000fe200078eb80f */
[----:B------:R-:W-:Y:S02]  /*f3f0*/  HADD2.F32 R15, -RZ, R7.H0_H0 ;  /* 0x20000007ff0f7230 */ /* 0x000fe40000004100 */
        /* <DEDUP_REMOVED lines=27> */
[----:B------:R-:W-:-:S04]  /*f5b0*/  FMUL R12, R23, 0.70710676908493041992 ;  /* 0x3f3504f3170c7820 */ /* 0x000fc80000400000 */
        /* <DEDUP_REMOVED lines=22> */
[----:B------:R-:W-:Y:S02]  /*f720*/  HADD2.F32 R12, -RZ, R8.H1_H1 ;  /* 0x30000008ff0c7230 */ /* 0x000fe40000004100 */
        /* <DEDUP_REMOVED lines=27> */
[----:B------:R-:W-:Y:S01]  /*f8e0*/  FMUL R32, R26, R12 ;  /* 0x0000000c1a207220 */ /* 0x000fe20000400000 */
        /* <DEDUP_REMOVED lines=27> */
[----:B------:R-:W-:Y:S05]  /*faa0*/  WARPSYNC.ALL ;  /* 0x0000000000007948 */ /* 0x000fea0003800000 */
[----:B------:R-:W-:Y:S01]  /*fab0*/  F2FP.F16.F32.PACK_AB R12, R32, R12 ;  /* 0x0000000c200c723e */ /* 0x000fe200000000ff */
[----:B------:R-:W-:Y:S01]  /*fac0*/  FMUL R31, R31, 0.5 ;  /* 0x3f0000001f1f7820 */ /* 0x000fe20000400000 */
[----:B------:R-:W-:Y:S01]  /*fad0*/  FMUL R28, R28, 0.5 ;  /* 0x3f0000001c1c7820 */ /* 0x000fe20000400000 */
[----:B------:R-:W-:Y:S01]  /*fae0*/  FADD R21, R21, 1 ;  /* 0x3f80000015157421 */ /* 0x000fe20000000000 */
[----:B------:R-:W-:Y:S01]  /*faf0*/  FADD R22, R22, 1 ;  /* 0x3f80000016167421 */ /* 0x000fe20000000000 */
[----:B------:R1:W-:Y:S01]  /*fb00*/  STSM.16.M88.4 [R3+0x4200], R12 ;  /* 0x0042000c03007844 */ /* 0x0003e20000000200 */
[----:B------:R-:W-:Y:S01]  /*fb10*/  FMUL R27, R27, 0.5 ;  /* 0x3f0000001b1b7820 */ /* 0x000fe20000400000 */
[----:B------:R-:W-:Y:S01]  /*fb20*/  FMUL R23, R23, 0.5 ;  /* 0x3f00000017177820 */ /* 0x000fe20000400000 */
[----:B------:R-:W-:Y:S01]  /*fb30*/  FADD R24, R24, 1 ;  /* 0x3f80000018187421 */ /* 0x000fe20000000000 */
[----:B------:R-:W-:-:S03]  /*fb40*/  FMUL R22, R22, R28 ;  /* 0x0000001c16167220 */ /* 0x000fc60000400000 */
[----:B------:R-:W-:Y:S01]  /*fb50*/  FMUL R23, R24, R23 ;  /* 0x0000001718177220 */ /* 0x000fe20000400000 */
[----:B-1----:R-:W-:Y:S01]  /*fb60*/  FADD R15, R20, 1 ;  /* 0x3f800000140f7421 */ /* 0x002fe20000000000 */
[----:B------:R-:W-:-:S03]  /*fb70*/  FMUL R14, R21, R31 ;  /* 0x0000001f150e7220 */ /* 0x000fc60000400000 */
[----:B------:R-:W-:Y:S01]  /*fb80*/  FMUL R15, R15, R27 ;  /* 0x0000001b0f0f7220 */ /* 0x000fe20000400000 */
[----:B------:R-:W-:Y:S02]  /*fb90*/  F2FP.F16.F32.PACK_AB R12, R35, R36 ;  /* 0x00000024230c723e */ /* 0x000fe400000000ff */
        /* <DEDUP_REMOVED lines=9> */
[----:B--2---:R-:W2:Y:S01]  /*fc30*/  FENCE.VIEW.ASYNC.S ;  /* 0x00000000000073c6 */ /* 0x004ea20000000000 */
[----:B------:R-:W-:Y:S01]  /*fc40*/  BSSY B0, `(.L_x_71) ;  /* 0x000000c000007945 */ /* 0x000fe20003800000 */
        /* <DEDUP_REMOVED lines=11> */
.L_x_72:
[----:B------:R-:W-:Y:S05]  /*fd00*/  BSYNC B0 ;  /* 0x0000000000007941 */ /* 0x000fea0003800000 */
.L_x_71:
[----:B------:R-:W-:Y:S01]  /*fd10*/  IADD3 R20, R3, 0x4200, RZ ;  /* 0x0000420003147810 */ /* 0x000fe20007ffe0ff */
[----:B------:R-:W-:Y:S03]  /*fd20*/  BAR.SYNC.DEFER_BLOCKING 0x1, 0x100 ;  /* 0x0044000000007b1d */ /* 0x000fe60000010000 */
[----:B------:R-:W-:-:S03]  /*fd30*/  LEA R20, R18, R20, 0x1 ;  /* 0x0000001412147211 */ /* 0x000fc600078e08ff */
[----:B------:R-:W-:Y:S04]  /*fd40*/  BSSY B0, `(.L_x_73) ;  /* 0x000000a000007945 */ /* 0x000fe80003800000 */
[----:B------:R-:W-:Y:S05]  /*fd50*/  @P0 BRA `(.L_x_74) ;  /* 0x0000000000200947 */ /* 0x000fea0003800000 */
[----:B------:R-:W-:-:S06]  /*fd60*/  UISETP.NE.AND UP0, UPT, UR43, 0x3, UPT ;  /* 0x000000032b00788c */ /* 0x000fcc000bf05270 */
[----:B------:R-:W-:-:S13]  /*fd70*/  PLOP3.LUT P3, PT, PT, PT, UP0, 0x80, 0x0 ;  /* 0x000000000000781c */ /* 0x000fda0003f6f008 */
[----:B------:R-:W-:Y:S05]  /*fd80*/  @!P3 BRA `(.L_x_75) ;  /* 0x000000000004b947 */ /* 0x000fea0003800000 */
[----:B------:R-:W-:Y:S01]  /*fd90*/  BPT.TRAP 0x1 ;  /* 0x000000040000795c */ /* 0x000fe20000300000 */
.L_x_75:
[----:B------:R-:W-:-:S04]  /*fda0*/  ULEA UR4, UR36, UR46, 0x3 ;  /* 0x0000002e24047291 */ /* 0x000fc8000f8e183f */
[----:B------:R-:W-:-:S04]  /*fdb0*/  UIADD3 UR4, UR4, 0x50, URZ ;  /* 0x0000005004047890 */ /* 0x000fc8000fffe03f */
[----:B------:R-:W-:-:S09]  /*fdc0*/  UPRMT UR4, UR52, 0x654, UR4 ;  /* 0x0000065434047896 */ /* 0x000fd20008000004 */
[----:B------:R-:W-:Y:S03]  /*fdd0*/  SYNCS.ARRIVE.TRANS64.RED.A1T0 RZ, [UR4], RZ ;  /* 0x000000ffffff79a7 */ /* 0x000fe60008100404 */
.L_x_74:
[----:B------:R-:W-:Y:S05]  /*fde0*/  BSYNC B0 ;  /* 0x0000000000007941 */ /* 0x000fea0003800000 */
.L_x_73:
[----:B------:R-:W-:Y:S01]  /*fdf0*/  UIADD3 UR4, UR36, 0x1, URZ ;  /* 0x0000000124047890 */ /* 0x000fe2000fffe03f */
[----:B------:R-:W-:Y:S03]  /*fe00*/  BSSY B0, `(.L_x_76) ;  /* 0x0000018000007945 */ /* 0x000fe60003800000 */
[----:B------:R-:W-:-:S04]  /*fe10*/  UISETP.NE.AND UP0, UPT, UR4, 0x4, UPT ;  /* 0x000000040400788c */ /* 0x000fc8000bf05270 */
[----:B------:R-:W-:Y:S01]  /*fe20*/  USEL UR8, UR4, URZ, UP0 ;  /* 0x0000003f04087287 */ /* 0x000fe20008000000 */
[----:B------:R-:W-:Y:S11]  /*fe30*/  @P0 BRA `(.L_x_77) ;  /* 0x0000000000500947 */ /* 0x000ff60003800000 */
[----:B------:R-:W-:-:S06]  /*fe40*/  UISETP.NE.AND UP0, UPT, UR43, 0x3, UPT ;  /* 0x000000032b00788c */ /* 0x000fcc000bf05270 */
[----:B------:R-:W-:-:S13]  /*fe50*/  PLOP3.LUT P3, PT, PT, PT, UP0, 0x80, 0x0 ;  /* 0x000000000000781c */ /* 0x000fda0003f6f008 */
[----:B------:R-:W-:Y:S05]  /*fe60*/  @!P3 BRA `(.L_x_78) ;  /* 0x000000000004b947 */ /* 0x000fea0003800000 */
[----:B------:R-:W-:Y:S01]  /*fe70*/  BPT.TRAP 0x1 ;  /* 0x000000040000795c */ /* 0x000fe20000300000 */
.L_x_78:
[----:B-1----:R-:W-:Y:S01]  /*fe80*/  LEA R12, R0, UR46, 0x3 ;  /* 0x0000002e000c7c11 */ /* 0x002fe2000f8e18ff */
[----:B------:R-:W-:Y:S01]  /*fe90*/  BSSY B1, `(.L_x_79) ;  /* 0x0000004000017945 */ /* 0x000fe20003800000 */
[----:B------:R-:W-:-:S04]  /*fea0*/  SHF.L.U32 R13, R2, 0x1f, RZ ;  /* 0x0000001f020d7819 */ /* 0x000fc800000006ff */
[----:B------:R-:W1:Y:S02]  /*feb0*/  SYNCS.PHASECHK.TRANS64.TRYWAIT P3, [R12+URZ+0x30], R13 ;  /* 0x0000300d0c0075a7 */ /* 0x000e64000806017f */
[----:B-1----:R-:W-:Y:S05]  /*fec0*/  @!P3 BRA `(.L_x_80) ;  /* 0x000001ec00a4b947 */ /* 0x002fea0003800000 */
.L_x_357:
[----:B------:R-:W-:Y:S05]  /*fed0*/  BSYNC B1 ;  /* 0x0000000000017941 */ /* 0x000fea0003800000 */
.L_x_79:
        /* <DEDUP_REMOVED lines=8> */
[----:B-1----:R-:W-:-:S04]  /*ff60*/  SEL R12, RZ, 0x1, P3 ;  /* 0x00000001ff0c7807 */ /* 0x002fc80001800000 */
[----:B------:R-:W-:-:S07]  /*ff70*/  LOP3.LUT R2, R2, R12, RZ, 0x3c, !PT ;  /* 0x0000000c02027212 */ /* 0x000fce00078e3cff */
.L_x_77:
[----:B------:R-:W-:Y:S05]  /*ff80*/  BSYNC B0 ;  /* 0x0000000000007941 */ /* 0x000fea0003800000 */
.L_x_76:
[----:B-12---:R-:W-:Y:S02]  /*ff90*/  HADD2.F32 R12, -RZ, R9.H0_H0 ;  /* 0x20000009ff0c7230 */ /* 0x006fe40000004100 */
[C---:B------:R-:W-:Y:S01]  /*ffa0*/  FMUL R13, R17.reuse, R42 ;  /* 0x0000002a110d7220 */ /* 0x040fe20000400000 */
[----:B------:R-:W-:Y:S01]  /*ffb0*/  FMUL R50, R17, R50 ;  /* 0x0000003211327220 */ /* 0x000fe20000400000 */
[----:B------:R-:W-:Y:S05]  /*ffc0*/  WARPSYNC.ALL ;  /* 0x0000000000007948 */ /* 0x000fea0003800000 */
[----:B------:R-:W-:Y:S01]  /*ffd0*/  FFMA R13, R16, R12, R13 ;  /* 0x0000000c100d7223 */ /* 0x000fe2000000000d */
[----:B------:R-:W-:Y:S03]  /*ffe0*/  BSSY B0, `(.L_x_81) ;  /* 0x00001d8000007945 */ /* 0x000fe60003800000 */
        /* <DEDUP_REMOVED lines=24> */
[----:B------:R-:W-:-:S04]  /*10170*/  FADD R14, R14, 1 ;  /* 0x3f8000000e0e7421 */ /* 0x000fc80000000000 */
[----:B------:R-:W-:Y:S01]  /*10180*/  FMUL R13, R14, R13 ;  /* 0x0000000d0e0d7220 */ /* 0x000fe20000400000 */
[----:B------:R-:W-:-:S04]  /*10190*/  FMUL R14, R17, R43 ;  /* 0x0000002b110e7220 */ /* 0x000fc80000400000 */
        /* <DEDUP_REMOVED lines=24> */
[----:B------:R-:W-:-:S04]  /*10320*/  FMUL R12, R17, R44 ;  /* 0x0000002c110c7220 */ /* 0x000fc80000400000 */
[----:B------:R-:W-:-:S04]  /*10330*/  FADD R15, R15, 1 ;  /* 0x3f8000000f0f7421 */ /* 0x000fc80000000000 */
[----:B------:R-:W-:Y:S01]  /*10340*/  FMUL R14, R15, R14 ;  /* 0x0000000e0f0e7220 */ /* 0x000fe20000400000 */
[----:B------:R-:W-:-:S04]  /*10350*/  HADD2.F32 R15, -RZ, R10.H0_H0 ;  /* 0x2000000aff0f7230 */ /* 0x000fc80000004100 */
[----:B------:R-:W-:Y:S01]  /*10360*/  F2FP.F16.F32.PACK_AB R13, R14, R13 ;  /* 0x0000000d0e0d723e */ /* 0x000fe200000000ff */
        /* <DEDUP_REMOVED lines=25> */
[----:B------:R-:W-:Y:S02]  /*10500*/  FMUL R14, R17, R45 ;  /* 0x0000002d110e7220 */ /* 0x000fe40000400000 */
[----:B------:R-:W-:Y:S02]  /*10510*/  FADD R15, R15, 1 ;  /* 0x3f8000000f0f7421 */ /* 0x000fe40000000000 */
[----:B------:R-:W-:Y:S02]  /*10520*/  FFMA R14, R16, R21, R14 ;  /* 0x00000015100e7223 */ /* 0x000fe4000000000e */
[----:B------:R-:W-:Y:S02]  /*10530*/  FMUL R12, R15, R12 ;  /* 0x0000000c0f0c7220 */ /* 0x000fe40000400000 */
        /* <DEDUP_REMOVED lines=80> */
[----:B---3--:R-:W-:Y:S02]  /*10a40*/  HADD2.F32 R23, -RZ, R4.H0_H0 ;  /* 0x20000004ff177230 */ /* 0x008fe40000004100 */
[----:B------:R-:W-:Y:S02]  /*10a50*/  FMUL R21, R17, R48 ;  /* 0x0000003011157220 */ /* 0x000fe40000400000 */
[----:B------:R-:W-:Y:S02]  /*10a60*/  FADD R22, R22, 1 ;  /* 0x3f80000016167421 */ /* 0x000fe40000000000 */
[----:B------:R-:W-:Y:S02]  /*10a70*/  FFMA R21, R16, R23, R21 ;  /* 0x0000001710157223 */ /* 0x000fe40000000015 */
[----:B------:R-:W-:Y:S02]  /*10a80*/  FMUL R12, R22, R12 ;  /* 0x0000000c160c7220 */ /* 0x000fe40000400000 */
        /* <DEDUP_REMOVED lines=51> */
[----:B-1----:R-:W-:Y:S01]  /*10dc0*/  @P3 FADD R27, -R24, 1 ;  /* 0x3f800000181b3421 */ /* 0x002fe20000000100 */
[----:B------:R-:W-:-:S04]  /*10dd0*/  FFMA R24, R16, R26, R50 ;  /* 0x0000001a10187223 */ /* 0x000fc80000000032 */
        /* <DEDUP_REMOVED lines=54> */
[----:B------:R-:W-:Y:S02]  /*11140*/  HADD2.F32 R23, -RZ, R6.H0_H0 ;  /* 0x20000006ff177230 */ /* 0x000fe40000004100 */
        /* <DEDUP_REMOVED lines=136> */
[----:B------:R-:W-:Y:S01]  /*119d0*/  FMUL R12, R33, 0.5 ;  /* 0x3f000000210c7820 */ /* 0x000fe20000400000 */
[----:B------:R-:W-:-:S03]  /*119e0*/  HADD2.F32 R33, -RZ, R8.H0_H0 ;  /* 0x20000008ff217230 */ /* 0x000fc60000004100 */
        /* <DEDUP_REMOVED lines=28> */
[----:B------:R-:W-:-:S05]  /*11bb0*/  FMUL R34, R35, R34 ;  /* 0x0000002223227220 */ /* 0x000fca0000400000 */
[----:B------:R-:W-:-:S05]  /*11bc0*/  F2FP.F16.F32.PACK_AB R12, R12, R34 ;  /* 0x000000220c0c723e */ /* 0x000fca00000000ff */
[----:B------:R1:W-:Y:S02]  /*11bd0*/  STSM.16.M88.4 [R3+0x6200], R12 ;  /* 0x0062000c03007844 */ /* 0x0003e40000000200 */
[----:B-1----:R-:W-:Y:S01]  /*11be0*/  FMUL R14, R23, R25 ;  /* 0x00000019170e7220 */ /* 0x002fe20000400000 */
        /* <DEDUP_REMOVED lines=17> */
[----:B------:R-:W-:Y:S02]  /*11d00*/  UIADD3 UR4, UR46, 0x6200, URZ ;  /* 0x000062002e047890 */ /* 0x000fe4000fffe03f */
[----:B------:R-:W-:Y:S01]  /*11d10*/  UIADD3.X UR11, URZ, UR39, URZ, UP0, !UPT ;  /* 0x000000273f0b7290 */ /* 0x000fe200087fe43f */
[----:B------:R-:W-:-:S08]  /*11d20*/  UMOV UR7, UR51 ;  /* 0x0000003300077c82 */ /* 0x000fd00008000000 */
[----:B------:R2:W-:Y:S01]  /*11d30*/  UTMASTG.3D [UR4], [UR10] ;  /* 0x000000040a0073b5 */ /* 0x0005e20008010000 */
[----:B------:R0:W-:Y:S01]  /*11d40*/  UTMACMDFLUSH ;  /* 0x00000000000079b7 */ /* 0x0001e20000000000 */
[----:B--2---:R-:W-:-:S04]  /*11d50*/  DEPBAR.LE SB0, 0x1 ;  /* 0x000080400000791a */ /* 0x004fc80000000000 */
.L_x_82:
[----:B------:R-:W-:Y:S05]  /*11d60*/  BSYNC B0 ;  /* 0x0000000000007941 */ /* 0x000fea0003800000 */
.L_x_81:
        /* <DEDUP_REMOVED lines=9> */
.L_x_85:
[----:B------:R-:W-:-:S04]  /*11e00*/  ULEA UR4, UR8, UR46, 0x3 ;  /* 0x0000002e08047291 */ /* 0x000fc8000f8e183f */
[----:B------:R-:W-:-:S04]  /*11e10*/  UIADD3 UR4, UR4, 0x50, URZ ;  /* 0x0000005004047890 */ /* 0x000fc8000fffe03f */
[----:B------:R-:W-:-:S09]  /*11e20*/  UPRMT UR4, UR52, 0x654, UR4 ;  /* 0x0000065434047896 */ /* 0x000fd20008000004 */
[----:B------:R-:W-:Y:S03]  /*11e30*/  SYNCS.ARRIVE.TRANS64.RED.A1T0 RZ, [UR4], RZ ;  /* 0x000000ffffff79a7 */ /* 0x000fe60008100404 */
.L_x_84:
[----:B------:R-:W-:Y:S05]  /*11e40*/  BSYNC B0 ;  /* 0x0000000000007941 */ /* 0x000fea0003800000 */
.L_x_83:
        /* <DEDUP_REMOVED lines=9> */
.L_x_88:
[----:B-1----:R-:W-:Y:S01]  /*11ee0*/  LEA R12, R0, UR46, 0x3 ;  /* 0x0000002e000c7c11 */ /* 0x002fe2000f8e18ff */
[----:B------:R-:W-:Y:S01]  /*11ef0*/  BSSY B1, `(.L_x_89) ;  /* 0x0000004000017945 */ /* 0x000fe20003800000 */
[----:B------:R-:W-:-:S04]  /*11f00*/  SHF.L.U32 R13, R2, 0x1f, RZ ;  /* 0x0000001f020d7819 */ /* 0x000fc800000006ff */
[----:B------:R-:W1:Y:S02]  /*11f10*/  SYNCS.PHASECHK.TRANS64.TRYWAIT P3, [R12+URZ+0x30], R13 ;  /* 0x0000300d0c0075a7 */ /* 0x000e64000806017f */
[----:B-1----:R-:W-:Y:S05]  /*11f20*/  @!P3 BRA `(.L_x_90) ;  /* 0x000001cc00a0b947 */ /* 0x002fea0003800000 */
.L_x_358:
[----:B------:R-:W-:Y:S05]  /*11f30*/  BSYNC B1 ;  /* 0x0000000000017941 */ /* 0x000fea0003800000 */
.L_x_89:
[----:B-1----:R-:W-:Y:S01]  /*11f40*/  @!P4 LEA R13, R0, R19, 0xd ;  /* 0x00000013000dc211 */ /* 0x002fe200078e68ff */
[----:B------:R-:W-:Y:S05]  /*11f50*/  @!P4 WARPSYNC.ALL ;  /* 0x000000000000c948 */ /* 0x000fea0003800000 */
[----:B------:R-:W-:Y:S01]  /*11f60*/  @!P4 IMAD R12, R18, 0x2, R13 ;  /* 0x00000002120cc824 */ /* 0x000fe200078e020d */
[----:B------:R2:W3:Y:S01]  /*11f70*/  @!P4 LDSM.16.M88.4 R8, [R13] ;  /* 0x000000000d08c83b */ /* 0x0004e20000000200 */
[----:B------:R-:W-:-:S03]  /*11f80*/  IADD3 R0, R0, 0x1, RZ ;  /* 0x0000000100007810 */ /* 0x000fc60007ffe0ff */
[----:B------:R2:W4:Y:S01]  /*11f90*/  @!P4 LDSM.16.M88.4 R4, [R12] ;  /* 0x000000000c04c83b */ /* 0x0005220000000200 */
[----:B------:R-:W-:-:S04]  /*11fa0*/  ISETP.NE.AND P3, PT, R0, 0x4, PT ;  /* 0x000000040000780c */ /* 0x000fc80003f65270 */
[----:B------:R-:W-:Y:S02]  /*11fb0*/  SEL R15, RZ, 0x1, P3 ;  /* 0x00000001ff0f7807 */ /* 0x000fe40001800000 */
[----:B------:R-:W-:Y:S02]  /*11fc0*/  SEL R0, R0, RZ, P3 ;  /* 0x000000ff00007207 */ /* 0x000fe40001800000 */
[----:B--2---:R-:W-:-:S07]  /*11fd0*/  LOP3.LUT R2, R2, R15, RZ, 0x3c, !PT ;  /* 0x0000000f02027212 */ /* 0x004fce00078e3cff */
.L_x_87:
[----:B------:R-:W-:Y:S05]  /*11fe0*/  BSYNC B0 ;  /* 0x0000000000007941 */ /* 0x000fea0003800000 */
.L_x_86:
[----:B-1----:R-:W2:Y:S04]  /*11ff0*/  LDL.LU R12, [R1+0x88] ;  /* 0x00008800010c7983 */ /* 0x002ea80000300800 */
[----:B------:R-:W5:Y:S04]  /*12000*/  LDL.LU R24, [R1+0x8c] ;  /* 0x00008c0001187983 */ /* 0x000f680000300800 */
[----:B------:R-:W4:Y:S04]  /*12010*/  LDL.LU R27, [R1+0x90] ;  /* 0x00009000011b7983 */ /* 0x000f280000300800 */
[----:B------:R-:W5:Y:S04]  /*12020*/  LDL.LU R29, [R1+0x94] ;  /* 0x00009400011d7983 */ /* 0x000f680000300800 */
        /* <DEDUP_REMOVED lines=11> */
[----:B------:R-:W5:Y:S01]  /*120e0*/  LDL.LU R46, [R1+0x80] ;  /* 0x00008000012e7983 */ /* 0x000f620000300800 */
[----:B------:R-:W-:Y:S05]  /*120f0*/  WARPSYNC.ALL ;  /* 0x0000000000007948 */ /* 0x000fea0003800000 */
[----:B------:R-:W-:Y:S01]  /*12100*/  BSSY B0, `(.L_x_91) ;  /* 0x00001dc000007945 */ /* 0x000fe20003800000 */
[----:B--2---:R-:W-:Y:S01]  /*12110*/  FMUL R13, R17, R12 ;  /* 0x0000000c110d7220 */ /* 0x004fe20000400000 */
[----:B---3--:R-:W-:-:S05]  /*12120*/  HADD2.F32 R12, -RZ, R9.H0_H0 ;  /* 0x20000009ff0c7230 */ /* 0x008fca0000004100 */
[----:B------:R-:W-:Y:S01]  /*12130*/  FFMA R12, R16, R12, R13 ;  /* 0x0000000c100c7223 */ /* 0x000fe2000000000d */
[----:B----4-:R-:W-:-:S03]  /*12140*/  FMUL R27, R17, R27 ;  /* 0x0000001b111b7220 */ /* 0x010fc60000400000 */
[----:B------:R-:W-:-:S04]  /*12150*/  FMUL R15, R12, 0.70710676908493041992 ;  /* 0x3f3504f30c0f7820 */ /* 0x000fc80000400000 */
[C---:B------:R-:W-:Y:S01]  /*12160*/  FMUL R14, R15.reuse, R15 ;  /* 0x0000000f0f0e7220 */ /* 0x040fe20000400000 */
[----:B------:R-:W-:-:S04]  /*12170*/  FSETP.GE.AND P3, PT, |R15|, 1.0029599666595458984, PT ;  /* 0x3f8060fe0f00780b */ /* 0x000fc80003f66200 */
[----:B------:R-:W-:Y:S02]  /*12180*/  FSEL R14, |R15|, R14, P3 ;  /* 0x0000000e0f0e7208 */ /* 0x000fe40001800200 */
[----:B------:R-:W-:Y:S02]  /*12190*/  FSEL R13, R164, 8.4834944573231041431e-05, P3 ;  /* 0x38b1e96aa40d7808 */ /* 0x000fe40001800000 */
[----:B------:R-:W-:Y:S02]  /*121a0*/  FSEL R23, -R163, -0.00082130916416645050049, P3 ;  /* 0xba574d20a3177808 */ /* 0x000fe40001800100 */
[----:B------:R-:W-:Y:S02]  /*121b0*/  FSEL R22, R162, 0.0052134888246655464172, P3 ;  /* 0x3baad5eaa2167808 */ /* 0x000fe40001800000 */
[----:B------:R-:W-:Y:S01]  /*121c0*/  FSEL R25, R159, -0.37612664699554443359, P3 ;  /* 0xbec093ac9f197808 */ /* 0x000fe20001800000 */
[----:B------:R-:W-:-:S04]  /*121d0*/  FFMA R13, R14, R13, R23 ;  /* 0x0000000d0e0d7223 */ /* 0x000fc80000000017 */
[----:B------:R-:W-:Y:S01]  /*121e0*/  FFMA R13, R14, R13, R22 ;  /* 0x0000000d0e0d7223 */ /* 0x000fe20000000016 */
[----:B------:R-:W-:-:S05]  /*121f0*/  FSEL R22, -R161, -0.026868773624300956726, P3 ;  /* 0xbcdc1be7a1167808 */ /* 0x000fca0001800100 */
[----:B------:R-:W-:Y:S01]  /*12200*/  FFMA R13, R14, R13, R22 ;  /* 0x0000000d0e0d7223 */ /* 0x000fe20000000016 */
[----:B------:R-:W-:-:S05]  /*12210*/  FSEL R22, R160, 0.11284004896879196167, P3 ;  /* 0x3de718afa0167808 */ /* 0x000fca0001800000 */
[C---:B------:R-:W-:Y:S01]  /*12220*/  FFMA R23, R14.reuse, R13, R22 ;  /* 0x0000000d0e177223 */ /* 0x040fe20000000016 */
[----:B------:R-:W-:Y:S02]  /*12230*/  HADD2.F32 R22, -RZ, R9.H1_H1 ;  /* 0x30000009ff167230 */ /* 0x000fe40000004100 */
[----:B-----5:R-:W-:Y:S01]  /*12240*/  FMUL R13, R17, R24 ;  /* 0x00000018110d7220 */ /* 0x020fe20000400000 */
[----:B------:R-:W-:-:S03]  /*12250*/  FFMA R23, R14, R23, R25 ;  /* 0x000000170e177223 */ /* 0x000fc60000000019 */
[----:B------:R-:W-:Y:S01]  /*12260*/  FFMA R13, R16, R22, R13 ;  /* 0x00000016100d7223 */ /* 0x000fe2000000000d */
[----:B------:R-:W-:-:S03]  /*12270*/  FSEL R22, R158, 0.12837915122509002686, P3 ;  /* 0x3e0375d39e167808 */ /* 0x000fc60001800000 */
[----:B------:R-:W-:Y:S02]  /*12280*/  FMUL R24, R13, 0.70710676908493041992 ;  /* 0x3f3504f30d187820 */ /* 0x000fe40000400000 */
[----:B------:R-:W-:Y:S02]  /*12290*/  FFMA R14, R14, R23, R22 ;  /* 0x000000170e0e7223 */ /* 0x000fe40000000016 */
[C---:B------:R-:W-:Y:S01]  /*122a0*/  FMUL R23, R24.reuse, R24 ;  /* 0x0000001818177220 */ /* 0x040fe20000400000 */
[----:B------:R-:W-:-:S04]  /*122b0*/  FSETP.GE.AND P5, PT, |R24|, 1.0029599666595458984, PT ;  /* 0x3f8060fe1800780b */ /* 0x000fc80003fa6200 */
[----:B------:R-:W-:Y:S02]  /*122c0*/  FSEL R22, |R24|, R23, P5 ;  /* 0x0000001718167208 */ /* 0x000fe40002800200 */
[----:B------:R-:W-:Y:S02]  /*122d0*/  FSEL R23, R164, 8.4834944573231041431e-05, P5 ;  /* 0x38b1e96aa4177808 */ /* 0x000fe40002800000 */
[----:B------:R-:W-:Y:S02]  /*122e0*/  FSEL R25, -R163, -0.00082130916416645050049, P5 ;  /* 0xba574d20a3197808 */ /* 0x000fe40002800100 */
[----:B------:R-:W-:-:S03]  /*122f0*/  FSEL R26, R162, 0.0052134888246655464172, P5 ;  /* 0x3baad5eaa21a7808 */ /* 0x000fc60002800000 */
[----:B------:R-:W-:-:S04]  /*12300*/  FFMA R23, R22, R23, R25 ;  /* 0x0000001716177223 */ /* 0x000fc80000000019 */
[----:B------:R-:W-:Y:S01]  /*12310*/  FFMA R25, R22, R23, R26 ;  /* 0x0000001716197223 */ /* 0x000fe2000000001a */
[----:B------:R-:W-:Y:S02]  /*12320*/  FSEL R26, -R161, -0.026868773624300956726, P5 ;  /* 0xbcdc1be7a11a7808 */ /* 0x000fe40002800100 */
[----:B------:R-:W-:-:S03]  /*12330*/  FSEL R23, -|R15|, R15, P3 ;  /* 0x0000000f0f177208 */ /* 0x000fc60001800300 */
[----:B------:R-:W-:Y:S01]  /*12340*/  FFMA R25, R22, R25, R26 ;  /* 0x0000001916197223 */ /* 0x000fe2000000001a */
[----:B------:R-:W-:Y:S01]  /*12350*/  FSEL R26, R160, 0.11284004896879196167, P5 ;  /* 0x3de718afa01a7808 */ /* 0x000fe20002800000 */
[----:B------:R-:W-:-:S04]  /*12360*/  FFMA R14, R14, R23, R23 ;  /* 0x000000170e0e7223 */ /* 0x000fc80000000017 */
[C---:B------:R-:W-:Y:S01]  /*12370*/  FFMA R23, R22.reuse, R25, R26 ;  /* 0x0000001916177223 */ /* 0x040fe2000000001a */
[----:B------:R-:W-:Y:S01]  /*12380*/  FSEL R26, R159, -0.37612664699554443359, P5 ;  /* 0xbec093ac9f1a7808 */ /* 0x000fe20002800000 */
[----:B------:R-:W1:Y:S04]  /*12390*/  @P3 MUFU.EX2 R25, R14 ;  /* 0x0000000e00193308 */ /* 0x000e680000000800 */
[----:B------:R-:W-:Y:S01]  /*123a0*/  FFMA R23, R22, R23, R26 ;  /* 0x0000001716177223 */ /* 0x000fe2000000001a */
[----:B------:R-:W-:-:S05]  /*123b0*/  FSEL R26, R158, 0.12837915122509002686, P5 ;  /* 0x3e0375d39e1a7808 */ /* 0x000fca0002800000 */
[----:B------:R-:W-:Y:S01]  /*123c0*/  FFMA R23, R22, R23, R26 ;  /* 0x0000001716177223 */ /* 0x000fe2000000001a */
[----:B------:R-:W-:-:S05]  /*123d0*/  HADD2.F32 R22, -RZ, R10.H0_H0 ;  /* 0x2000000aff167230 */ /* 0x000fca0000004100 */
[----:B------:R-:W-:Y:S01]  /*123e0*/  FFMA R22, R16, R22, R27 ;  /* 0x0000001610167223 */ /* 0x000fe2000000001b */
[----:B-1----:R-:W-:-:S03]  /*123f0*/  @P3 FADD R26, -R25, 1 ;  /* 0x3f800000191a3421 */ /* 0x002fc60000000100 */
[----:B------:R-:W-:Y:S02]  /*12400*/  FMUL R25, R22, 0.70710676908493041992 ;  /* 0x3f3504f316197820 */ /* 0x000fe40000400000 */
[----:B------:R-:W-:Y:S02]  /*12410*/  @P3 LOP3.LUT R14, R26, 0x80000000, R15, 0xb8, !PT ;  /* 0x800000001a0e3812 */ /* 0x000fe400078eb80f */
[C---:B------:R-:W-:Y:S01]  /*12420*/  FMUL R26, R25.reuse, R25 ;  /* 0x00000019191a7220 */ /* 0x040fe20000400000 */
[----:B------:R-:W-:-:S04]  /*12430*/  FSETP.GE.AND P3, PT, |R25|, 1.0029599666595458984, PT ;  /* 0x3f8060fe1900780b */ /* 0x000fc80003f66200 */
[----:B------:R-:W-:Y:S02]  /*12440*/  FSEL R26, |R25|, R26, P3 ;  /* 0x0000001a191a7208 */ /* 0x000fe40001800200 */
[----:B------:R-:W-:Y:S02]  /*12450*/  FSEL R15, R164, 8.4834944573231041431e-05, P3 ;  /* 0x38b1e96aa40f7808 */ /* 0x000fe40001800000 */
[----:B------:R-:W-:Y:S02]  /*12460*/  FSEL R27, -R163, -0.00082130916416645050049, P3 ;  /* 0xba574d20a31b7808 */ /* 0x000fe40001800100 */
[----:B------:R-:W-:Y:S02]  /*12470*/  FSEL R28, R162, 0.0052134888246655464172, P3 ;  /* 0x3baad5eaa21c7808 */ /* 0x000fe40001800000 */
[----:B------:R-:W-:Y:S01]  /*12480*/  FSEL R30, -R161, -0.026868773624300956726, P3 ;  /* 0xbcdc1be7a11e7808 */ /* 0x000fe20001800100 */
[----:B------:R-:W-:-:S04]  /*12490*/  FFMA R15, R26, R15, R27 ;  /* 0x0000000f1a0f7223 */ /* 0x000fc8000000001b */
[----:B------:R-:W-:Y:S01]  /*124a0*/  FFMA R15, R26, R15, R28 ;  /* 0x0000000f1a0f7223 */ /* 0x000fe2000000001c */
[----:B------:R-:W-:-:S03]  /*124b0*/  FSEL R28, -|R24|, R24, P5 ;  /* 0x00000018181c7208 */ /* 0x000fc60002800300 */
[----:B------:R-:W-:Y:S02]  /*124c0*/  FFMA R27, R26, R15, R30 ;  /* 0x0000000f1a1b7223 */ /* 0x000fe4000000001e */
[----:B------:R-:W-:Y:S01]  /*124d0*/  FFMA R15, R23, R28, R28 ;  /* 0x0000001c170f7223 */ /* 0x000fe2000000001c */
[----:B------:R-:W-:-:S03]  /*124e0*/  FSEL R28, R160, 0.11284004896879196167, P3 ;  /* 0x3de718afa01c7808 */ /* 0x000fc60001800000 */
[----:B------:R-:W1:Y:S02]  /*124f0*/  @P5 MUFU.EX2 R23, R15 ;  /* 0x0000000f00175308 */ /* 0x000e640000000800 */
[----:B------:R-:W-:Y:S01]  /*12500*/  FFMA R27, R26, R27, R28 ;  /* 0x0000001b1a1b7223 */ /* 0x000fe2000000001c */
[----:B------:R-:W-:-:S05]  /*12510*/  FSEL R28, R159, -0.37612664699554443359, P3 ;  /* 0xbec093ac9f1c7808 */ /* 0x000fca0001800000 */
[----:B------:R-:W-:Y:S01]  /*12520*/  FFMA R27, R26, R27, R28 ;  /* 0x0000001b1a1b7223 */ /* 0x000fe2000000001c */
[----:B------:R-:W-:-:S05]  /*12530*/  FSEL R28, R158, 0.12837915122509002686, P3 ;  /* 0x3e0375d39e1c7808 */ /* 0x000fca0001800000 */
[----:B------:R-:W-:Y:S01]  /*12540*/  FFMA R26, R26, R27, R28 ;  /* 0x0000001b1a1a7223 */ /* 0x000fe2000000001c */
[----:B------:R-:W-:Y:S02]  /*12550*/  HADD2.F32 R28, -RZ, R10.H1_H1 ;  /* 0x3000000aff1c7230 */ /* 0x000fe40000004100 */
[----:B------:R-:W-:Y:S01]  /*12560*/  FMUL R27, R17, R29 ;  /* 0x0000001d111b7220 */ /* 0x000fe20000400000 */
[----:B-1----:R-:W-:-:S03]  /*12570*/  @P5 FADD R29, -R23, 1 ;  /* 0x3f800000171d5421 */ /* 0x002fc60000000100 */
[----:B------:R-:W-:Y:S02]  /*12580*/  FFMA R23, R16, R28, R27 ;  /* 0x0000001c10177223 */ /* 0x000fe4000000001b */
[----:B------:R-:W-:Y:S02]  /*12590*/  @P5 LOP3.LUT R15, R29, 0x80000000, R24, 0xb8, !PT ;  /* 0x800000001d0f5812 */ /* 0x000fe400078eb818 */
[----:B------:R-:W-:-:S04]  /*125a0*/  FMUL R28, R23, 0.70710676908493041992 ;  /* 0x3f3504f3171c7820 */ /* 0x000fc80000400000 */
        /* <DEDUP_REMOVED lines=10> */
[----:B------:R-:W-:Y:S01]  /*12650*/  FFMA R30, R27, R24, R31 ;  /* 0x000000181b1e7223 */ /* 0x000fe2000000001f */
[----:B------:R-:W-:Y:S02]  /*12660*/  HADD2.F32 R31, -RZ, R11.H0_H0 ;  /* 0x2000000bff1f7230 */ /* 0x000fe40000004100 */
        /* <DEDUP_REMOVED lines=22> */
[----:B------:R-:W-:Y:S02]  /*127d0*/  FSEL R25, -R161, -0.026868773624300956726, P3 ;  /* 0xbcdc1be7a1197808 */ /* 0x000fe40001800100 */
[----:B------:R-:W-:-:S03]  /*127e0*/  FSEL R32, -|R28|, R28, P5 ;  /* 0x0000001c1c207208 */ /* 0x000fc60002800300 */
[----:B------:R-:W-:Y:S02]  /*127f0*/  FFMA R34, R29, R34, R25 ;  /* 0x000000221d227223 */ /* 0x000fe40000000019 */
[----:B------:R-:W-:Y:S01]  /*12800*/  FFMA R25, R27, R32, R32 ;  /* 0x000000201b197223 */ /* 0x000fe20000000020 */
[----:B------:R-:W-:Y:S01]  /*12810*/  FSEL R27, R160, 0.11284004896879196167, P3 ;  /* 0x3de718afa01b7808 */ /* 0x000fe20001800000 */
[----:B------:R-:W-:-:S04]  /*12820*/  HADD2.F32 R32, -RZ, R11.H1_H1 ;  /* 0x3000000bff207230 */ /* 0x000fc80000004100 */
[C---:B------:R-:W-:Y:S02]  /*12830*/  FFMA R34, R29.reuse, R34, R27 ;  /* 0x000000221d227223 */ /* 0x040fe4000000001b */
[----:B------:R-:W1:Y:S02]  /*12840*/  @P5 MUFU.EX2 R27, R25 ;  /* 0x00000019001b5308 */ /* 0x000e640000000800 */
[----:B------:R-:W-:Y:S01]  /*12850*/  FFMA R34, R29, R34, R31 ;  /* 0x000000221d227223 */ /* 0x000fe2000000001f */
[----:B------:R-:W-:-:S05]  /*12860*/  FSEL R31, R158, 0.12837915122509002686, P3 ;  /* 0x3e0375d39e1f7808 */ /* 0x000fca0001800000 */
[----:B------:R-:W-:Y:S01]  /*12870*/  FFMA R29, R29, R34, R31 ;  /* 0x000000221d1d7223 */ /* 0x000fe2000000001f */
[----:B------:R-:W-:Y:S01]  /*12880*/  FMUL R31, R17, R33 ;  /* 0x00000021111f7220 */ /* 0x000fe20000400000 */
[----:B-1----:R-:W-:-:S03]  /*12890*/  @P5 FADD R33, -R27, 1 ;  /* 0x3f8000001b215421 */ /* 0x002fc60000000100 */
[----:B------:R-:W-:-:S04]  /*128a0*/  FFMA R27, R16, R32, R31 ;  /* 0x00000020101b7223 */ /* 0x000fc8000000001f */
[----:B------:R-:W-:Y:S01]  /*128b0*/  FMUL R32, R27, 0.70710676908493041992 ;  /* 0x3f3504f31b207820 */ /* 0x000fe20000400000 */
[----:B------:R-:W-:Y:S02]  /*128c0*/  @P5 LOP3.LUT R25, R33, 0x80000000, R28, 0xb8, !PT ;  /* 0x8000000021195812 */ /* 0x000fe400078eb81c */
[----:B------:R-:W-:Y:S01]  /*128d0*/  FSEL R28, -|R30|, R30, P3 ;  /* 0x0000001e1e1c7208 */ /* 0x000fe20001800300 */
[C---:B------:R-:W-:Y:S01]  /*128e0*/  FMUL R31, R32.reuse, R32 ;  /* 0x00000020201f7220 */ /* 0x040fe20000400000 */
[----:B------:R-:W-:-:S03]  /*128f0*/  FSETP.GE.AND P5, PT, |R32|, 1.0029599666595458984, PT ;  /* 0x3f8060fe2000780b */ /* 0x000fc60003fa6200 */
[----:B------:R-:W-:Y:S01]  /*12900*/  FFMA R28, R29, R28, R28 ;  /* 0x0000001c1d1c7223 */ /* 0x000fe2000000001c */
[----:B------:R-:W-:Y:S02]  /*12910*/  FSEL R29, |R32|, R31, P5 ;  /* 0x0000001f201d7208 */ /* 0x000fe40002800200 */
[----:B------:R-:W-:Y:S02]  /*12920*/  FSEL R34, R164, 8.4834944573231041431e-05, P5 ;  /* 0x38b1e96aa4227808 */ /* 0x000fe40002800000 */
[----:B------:R-:W-:Y:S02]  /*12930*/  FSEL R36, -R163, -0.00082130916416645050049, P5 ;  /* 0xba574d20a3247808 */ /* 0x000fe40002800100 */
[----:B------:R-:W-:Y:S02]  /*12940*/  FSEL R31, R162, 0.0052134888246655464172, P5 ;  /* 0x3baad5eaa21f7808 */ /* 0x000fe40002800000 */
[----:B------:R-:W-:Y:S01]  /*12950*/  FSEL R33, R159, -0.37612664699554443359, P5 ;  /* 0xbec093ac9f217808 */ /* 0x000fe20002800000 */
[----:B------:R-:W-:Y:S01]  /*12960*/  FFMA R34, R29, R34, R36 ;  /* 0x000000221d227223 */ /* 0x000fe20000000024 */
[----:B------:R-:W-:-:S03]  /*12970*/  HADD2.F32 R36, -RZ, R4.H1_H1 ;  /* 0x30000004ff247230 */ /* 0x000fc60000004100 */
[----:B------:R-:W-:Y:S01]  /*12980*/  FFMA R34, R29, R34, R31 ;  /* 0x000000221d227223 */ /* 0x000fe2000000001f */
[----:B------:R-:W-:-:S05]  /*12990*/  FSEL R31, -R161, -0.026868773624300956726, P5 ;  /* 0xbcdc1be7a11f7808 */ /* 0x000fca0002800100 */
[----:B------:R-:W-:Y:S01]  /*129a0*/  FFMA R34, R29, R34, R31 ;  /* 0x000000221d227223 */ /* 0x000fe2000000001f */
[----:B------:R-:W-:-:S05]  /*129b0*/  FSEL R31, R160, 0.11284004896879196167, P5 ;  /* 0x3de718afa01f7808 */ /* 0x000fca0002800000 */
[C---:B------:R-:W-:Y:S02]  /*129c0*/  FFMA R34, R29.reuse, R34, R31 ;  /* 0x000000221d227223 */ /* 0x040fe4000000001f */
[----:B------:R-:W1:Y:S02]  /*129d0*/  @P3 MUFU.EX2 R31, R28 ;  /* 0x0000001c001f3308 */ /* 0x000e640000000800 */
[----:B------:R-:W-:Y:S01]  /*129e0*/  FFMA R34, R29, R34, R33 ;  /* 0x000000221d227223 */ /* 0x000fe20000000021 */
[----:B------:R-:W-:-:S05]  /*129f0*/  FSEL R33, R158, 0.12837915122509002686, P5 ;  /* 0x3e0375d39e217808 */ /* 0x000fca0002800000 */
[----:B------:R-:W-:Y:S01]  /*12a00*/  FFMA R29, R29, R34, R33 ;  /* 0x000000221d1d7223 */ /* 0x000fe20000000021 */
[----:B------:R-:W-:-:S05]  /*12a10*/  FSEL R34, -|R32|, R32, P5 ;  /* 0x0000002020227208 */ /* 0x000fca0002800300 */
[----:B------:R-:W-:Y:S01]  /*12a20*/  FFMA R29, R29, R34, R34 ;  /* 0x000000221d1d7223 */ /* 0x000fe20000000022 */
[----:B------:R-:W-:Y:S02]  /*12a30*/  HADD2.F32 R34, -RZ, R4.H0_H0 ;  /* 0x20000004ff227230 */ /* 0x000fe40000004100 */
[----:B-1----:R-:W-:-:S05]  /*12a40*/  @P3 FADD R31, -R31, 1 ;  /* 0x3f8000001f1f3421 */ /* 0x002fca0000000100 */
[----:B------:R-:W-:Y:S01]  /*12a50*/  @P3 LOP3.LUT R28, R31, 0x80000000, R30, 0xb8, !PT ;  /* 0x800000001f1c3812 */ /* 0x000fe200078eb81e */
[----:B------:R-:W-:Y:S01]  /*12a60*/  FMUL R31, R17, R35 ;  /* 0x00000023111f7220 */ /* 0x000fe20000400000 */
[----:B------:R-:W1:Y:S03]  /*12a70*/  @P5 MUFU.EX2 R30, R29 ;  /* 0x0000001d001e5308 */ /* 0x000e660000000800 */
[----:B------:R-:W-:Y:S01]  /*12a80*/  FFMA R31, R16, R34, R31 ;  /* 0x00000022101f7223 */ /* 0x000fe2000000001f */
[----:B------:R-:W-:Y:S01]  /*12a90*/  FADD R28, R28, 1 ;  /* 0x3f8000001c1c7421 */ /* 0x000fe20000000000 */
[----:B-1----:R-:W-:-:S05]  /*12aa0*/  @P5 FADD R33, -R30, 1 ;  /* 0x3f8000001e215421 */ /* 0x002fca0000000100 */
[----:B------:R-:W-:Y:S01]  /*12ab0*/  @P5 LOP3.LUT R29, R33, 0x80000000, R32, 0xb8, !PT ;  /* 0x80000000211d5812 */ /* 0x000fe200078eb820 */
[----:B------:R-:W-:-:S04]  /*12ac0*/  FMUL R32, R31, 0.70710676908493041992 ;  /* 0x3f3504f31f207820 */ /* 0x000fc80000400000 */
        /* <DEDUP_REMOVED lines=17> */
[----:B------:R-:W-:Y:S01]  /*12be0*/  FFMA R30, R30, R33, R33 ;  /* 0x000000211e1e7223 */ /* 0x000fe20000000021 */
[----:B------:R-:W-:-:S03]  /*12bf0*/  FMUL R33, R17, R37 ;  /* 0x0000002511217220 */ /* 0x000fc60000400000 */
[----:B------:R-:W1:Y:S01]  /*12c00*/  @P3 MUFU.EX2 R34, R30 ;  /* 0x0000001e00223308 */ /* 0x000e620000000800 */
[----:B------:R-:W-:Y:S01]  /*12c10*/  FFMA R33, R16, R36, R33 ;  /* 0x0000002410217223 */ /* 0x000fe20000000021 */
[----:B-1----:R-:W-:-:S03]  /*12c20*/  @P3 FADD R35, -R34, 1 ;  /* 0x3f80000022233421 */ /* 0x002fc60000000100 */
[C---:B------:R-:W-:Y:S01]  /*12c30*/  FMUL R34, R33.reuse, 0.70710676908493041992 ;  /* 0x3f3504f321227820 */ /* 0x040fe20000400000 */
[----:B------:R-:W-:Y:S01]  /*12c40*/  FMUL R33, R33, 0.5 ;  /* 0x3f00000021217820 */ /* 0x000fe20000400000 */
[----:B------:R-:W-:Y:S02]  /*12c50*/  @P3 LOP3.LUT R30, R35, 0x80000000, R32, 0xb8, !PT ;  /* 0x80000000231e3812 */ /* 0x000fe400078eb820 */
        /* <DEDUP_REMOVED lines=45> */
[----:B-1----:R-:W-:Y:S01]  /*12f30*/  @P3 FADD R40, -R37, 1 ;  /* 0x3f80000025283421 */ /* 0x002fe20000000100 */
[----:B------:R-:W-:-:S04]  /*12f40*/  HADD2.F32 R37, -RZ, R5.H1_H1 ;  /* 0x30000005ff257230 */ /* 0x000fc80000004100 */
[----:B------:R-:W-:Y:S01]  /*12f50*/  @P3 LOP3.LUT R36, R40, 0x80000000, R35, 0xb8, !PT ;  /* 0x8000000028243812 */ /* 0x000fe200078eb823 */
[----:B------:R-:W-:-:S04]  /*12f60*/  FMUL R35, R17, R47 ;  /* 0x0000002f11237220 */ /* 0x000fc80000400000 */
[----:B------:R-:W-:Y:S01]  /*12f70*/  FFMA R35, R16, R37, R35 ;  /* 0x0000002510237223 */ /* 0x000fe20000000023 */
[----:B------:R-:W-:Y:S01]  /*12f80*/  FMUL R37, R12, 0.5 ;  /* 0x3f0000000c257820 */ /* 0x000fe20000400000 */
[----:B------:R-:W-:Y:S02]  /*12f90*/  FADD R12, R14, 1 ;  /* 0x3f8000000e0c7421 */ /* 0x000fe40000000000 */
[C---:B------:R-:W-:Y:S01]  /*12fa0*/  FMUL R14, R35.reuse, 0.70710676908493041992 ;  /* 0x3f3504f3230e7820 */ /* 0x040fe20000400000 */
[----:B------:R-:W-:Y:S01]  /*12fb0*/  FMUL R35, R35, 0.5 ;  /* 0x3f00000023237820 */ /* 0x000fe20000400000 */
[----:B------:R-:W-:Y:S02]  /*12fc0*/  FMUL R12, R12, R37 ;  /* 0x000000250c0c7220 */ /* 0x000fe40000400000 */
        /* <DEDUP_REMOVED lines=18> */
[----:B------:R-:W-:Y:S01]  /*130f0*/  FMUL R40, R13, 0.5 ;  /* 0x3f0000000d287820 */ /* 0x000fe20000400000 */
[----:B------:R-:W-:Y:S02]  /*13100*/  FADD R13, R15, 1 ;  /* 0x3f8000000f0d7421 */ /* 0x000fe40000000000 */
[----:B------:R-:W1:Y:S02]  /*13110*/  @P3 MUFU.EX2 R39, R37 ;  /* 0x0000002500273308 */ /* 0x000e640000000800 */
[----:B------:R-:W-:Y:S01]  /*13120*/  FMUL R13, R13, R40 ;  /* 0x000000280d0d7220 */ /* 0x000fe20000400000 */
        /* <DEDUP_REMOVED lines=24> */
[----:B------:R-:W-:Y:S01]  /*132b0*/  FMUL R41, R22, 0.5 ;  /* 0x3f00000016297820 */ /* 0x000fe20000400000 */
[----:B------:R-:W-:-:S03]  /*132c0*/  FADD R22, R24, 1 ;  /* 0x3f80000018167421 */ /* 0x000fc60000000000 */
[----:B------:R-:W-:Y:S01]  /*132d0*/  FFMA R39, R39, R40, R40 ;  /* 0x0000002827277223 */ /* 0x000fe20000000028 */
[----:B------:R-:W-:-:S03]  /*132e0*/  FMUL R22, R22, R41 ;  /* 0x0000002916167220 */ /* 0x000fc60000400000 */
        /* <DEDUP_REMOVED lines=31> */
[----:B------:R-:W-:Y:S02]  /*134e0*/  HADD2.F32 R24, -RZ, R7.H0_H0 ;  /* 0x20000007ff187230 */ /* 0x000fe40000004100 */
        /* <DEDUP_REMOVED lines=22> */
[----:B------:R-:W-:-:S04]  /*13650*/  FMUL R43, R26, 0.5 ;  /* 0x3f0000001a2b7820 */ /* 0x000fc80000400000 */
        /* <DEDUP_REMOVED lines=32> */
[----:B------:R-:W-:Y:S01]  /*13860*/  F2FP.F16.F32.PACK_AB R27, R27, R28 ;  /* 0x0000001c1b1b723e */ /* 0x000fe200000000ff */
        /* <DEDUP_REMOVED lines=30> */
[----:B------:R-:W-:Y:S01]  /*13a50*/  FMUL R29, R17, R46 ;  /* 0x0000002e111d7220 */ /* 0x000fe20000400000 */
[----:B------:R-:W-:Y:S01]  /*13a60*/  FMUL R46, R31, 0.5 ;  /* 0x3f0000001f2e7820 */ /* 0x000fe20000400000 */
[----:B------:R-:W-:Y:S02]  /*13a70*/  FADD R43, R43, 1 ;  /* 0x3f8000002b2b7421 */ /* 0x000fe40000000000 */
[----:B------:R-:W-:Y:S01]  /*13a80*/  FFMA R44, R16, R44, R29 ;  /* 0x0000002c102c7223 */ /* 0x000fe2000000001d */
[----:B------:R-:W-:-:S03]  /*13a90*/  FADD R29, R30, 1 ;  /* 0x3f8000001e1d7421 */ /* 0x000fc60000000000 */
[C---:B------:R-:W-:Y:S01]  /*13aa0*/  FMUL R30, R44.reuse, 0.70710676908493041992 ;  /* 0x3f3504f32c1e7820 */ /* 0x040fe20000400000 */
[----:B------:R-:W-:Y:S01]  /*13ab0*/  FMUL R29, R29, R46 ;  /* 0x0000002e1d1d7220 */ /* 0x000fe20000400000 */
[----:B------:R-:W-:Y:S02]  /*13ac0*/  FMUL R44, R44, 0.5 ;  /* 0x3f0000002c2c7820 */ /* 0x000fe40000400000 */
        /* <DEDUP_REMOVED lines=21> */
[----:B------:R-:W-:Y:S01]  /*13c20*/  FADD R30, R32, 1 ;  /* 0x3f800000201e7421 */ /* 0x000fe20000000000 */
[----:B------:R-:W-:-:S03]  /*13c30*/  FADD R32, R37, 1 ;  /* 0x3f80000025207421 */ /* 0x000fc60000000000 */
[----:B------:R-:W-:Y:S01]  /*13c40*/  FMUL R30, R30, R33 ;  /* 0x000000211e1e7220 */ /* 0x000fe20000400000 */
[----:B------:R-:W-:Y:S01]  /*13c50*/  FMUL R32, R32, R35 ;  /* 0x0000002320207220 */ /* 0x000fe20000400000 */
[----:B------:R-:W-:Y:S01]  /*13c60*/  FMUL R35, R15, 0.5 ;  /* 0x3f0000000f237820 */ /* 0x000fe20000400000 */
[----:B------:R-:W-:Y:S01]  /*13c70*/  FADD R15, R39, 1 ;  /* 0x3f800000270f7421 */ /* 0x000fe20000000000 */
[----:B------:R-:W-:Y:S01]  /*13c80*/  FADD R33, R36, 1 ;  /* 0x3f80000024217421 */ /* 0x000fe20000000000 */
[----:B------:R-:W-:Y:S02]  /*13c90*/  FADD R31, R31, 1 ;  /* 0x3f8000001f1f7421 */ /* 0x000fe40000000000 */
[----:B------:R-:W-:Y:S01]  /*13ca0*/  FMUL R15, R15, R14 ;  /* 0x0000000e0f0f7220 */ /* 0x000fe20000400000 */
[----:B------:R-:W-:Y:S01]  /*13cb0*/  FMUL R14, R40, R35 ;  /* 0x00000023280e7220 */ /* 0x000fe20000400000 */
[----:B------:R-:W-:Y:S01]  /*13cc0*/  FADD R35, R41, 1 ;  /* 0x3f80000029237421 */ /* 0x000fe20000000000 */
[----:B------:R-:W-:Y:S01]  /*13cd0*/  FMUL R33, R33, R34 ;  /* 0x0000002221217220 */ /* 0x000fe20000400000 */
[----:B------:R-:W-:Y:S01]  /*13ce0*/  FMUL R34, R43, R26 ;  /* 0x0000001a2b227220 */ /* 0x000fe20000400000 */
[----:B------:R-:W-:Y:S01]  /*13cf0*/  FMUL R31, R31, R44 ;  /* 0x0000002c1f1f7220 */ /* 0x000fe20000400000 */
[----:B------:R-:W-:Y:S01]  /*13d00*/  FMUL R35, R35, R24 ;  /* 0x0000001823237220 */ /* 0x000fe20000400000 */
[----:B------:R-:W-:Y:S01]  /*13d10*/  FMUL R24, R42, R25 ;  /* 0x000000192a187220 */ /* 0x000fe20000400000 */
[----:B------:R-:W-:-:S02]  /*13d20*/  F2FP.F16.F32.PACK_AB R14, R14, R15 ;  /* 0x0000000f0e0e723e */ /* 0x000fc400000000ff */
[----:B------:R-:W-:Y:S02]  /*13d30*/  F2FP.F16.F32.PACK_AB R25, R13, R12 ;  /* 0x0000000c0d19723e */ /* 0x000fe400000000ff */
[----:B------:R-:W-:Y:S02]  /*13d40*/  F2FP.F16.F32.PACK_AB R15, R24, R35 ;  /* 0x00000023180f723e */ /* 0x000fe400000000ff */
[----:B------:R-:W-:Y:S02]  /*13d50*/  F2FP.F16.F32.PACK_AB R26, R23, R22 ;  /* 0x00000016171a723e */ /* 0x000fe400000000ff */
[----:B------:R-:W-:Y:S02]  /*13d60*/  F2FP.F16.F32.PACK_AB R24, R34, R31 ;  /* 0x0000001f2218723e */ /* 0x000fe400000000ff */
[----:B------:R-:W-:Y:S02]  /*13d70*/  F2FP.F16.F32.PACK_AB R12, R30, R29 ;  /* 0x0000001d1e0c723e */ /* 0x000fe400000000ff */
[----:B------:R-:W-:Y:S01]  /*13d80*/  F2FP.F16.F32.PACK_AB R13, R32, R33 ;  /* 0x00000021200d723e */ /* 0x000fe200000000ff */
[----:B------:R1:W-:Y:S04]  /*13d90*/  STSM.16.M88.4 [R3+0x200], R24 ;  /* 0x0002001803007844 */ /* 0x0003e80000000200 */
[----:B------:R1:W-:Y:S01]  /*13da0*/  STSM.16.M88.4 [R154], R12 ;  /* 0x0000000c9a007844 */ /* 0x0003e20000000200 */
        /* <DEDUP_REMOVED lines=17> */
.L_x_92:
[----:B------:R-:W-:Y:S05]  /*13ec0*/  BSYNC B0 ;  /* 0x0000000000007941 */ /* 0x000fea0003800000 */
.L_x_91:
[----:B------:R-:W-:Y:S06]  /*13ed0*/  BAR.SYNC.DEFER_BLOCKING 0x1, 0x100 ;  /* 0x0044000000007b1d */ /* 0x000fec0000010000 */
[----:B------:R-:W-:Y:S04]  /*13ee0*/  BSSY B0, `(.L_x_93) ;  /* 0x000000a000007945 */ /* 0x000fe80003800000 */
[----:B------:R-:W-:Y:S05]  /*13ef0*/  @P0 BRA `(.L_x_94) ;  /* 0x0000000000200947 */ /* 0x000fea0003800000 */
[----:B------:R-:W-:-:S06]  /*13f00*/  UISETP.NE.AND UP0, UPT, UR43, 0x3, UPT ;  /* 0x000000032b00788c */ /* 0x000fcc000bf05270 */
[----:B------:R-:W-:-:S13]  /*13f10*/  PLOP3.LUT P3, PT, PT, PT, UP0, 0x80, 0x0 ;  /* 0x000000000000781c */ /* 0x000fda0003f6f008 */
[----:B------:R-:W-:Y:S05]  /*13f20*/  @!P3 BRA `(.L_x_95) ;  /* 0x000000000004b947 */ /* 0x000fea0003800000 */
[----:B------:R-:W-:Y:S01]  /*13f30*/  BPT.TRAP 0x1 ;  /* 0x000000040000795c */ /* 0x000fe20000300000 */
.L_x_95:
[----:B------:R-:W-:-:S04]  /*13f40*/  ULEA UR4, UR8, UR46, 0x3 ;  /* 0x0000002e08047291 */ /* 0x000fc8000f8e183f */
[----:B------:R-:W-:-:S04]  /*13f50*/  UIADD3 UR4, UR4, 0x50, URZ ;  /* 0x0000005004047890 */ /* 0x000fc8000fffe03f */
[----:B------:R-:W-:-:S09]  /*13f60*/  UPRMT UR4, UR52, 0x654, UR4 ;  /* 0x0000065434047896 */ /* 0x000fd20008000004 */
[----:B------:R-:W-:Y:S03]  /*13f70*/  SYNCS.ARRIVE.TRANS64.RED.A1T0 RZ, [UR4], RZ ;  /* 0x000000ffffff79a7 */ /* 0x000fe60008100404 */
.L_x_94:
[----:B------:R-:W-:Y:S05]  /*13f80*/  BSYNC B0 ;  /* 0x0000000000007941 */ /* 0x000fea0003800000 */
.L_x_93:
        /* <DEDUP_REMOVED lines=9> */
.L_x_98:
[----:B-1----:R-:W-:Y:S01]  /*14020*/  LEA R12, R0, UR46, 0x3 ;  /* 0x0000002e000c7c11 */ /* 0x002fe2000f8e18ff */
[----:B------:R-:W-:Y:S01]  /*14030*/  BSSY B1, `(.L_x_99) ;  /* 0x0000006000017945 */ /* 0x000fe20003800000 */
[----:B------:R-:W-:Y:S02]  /*14040*/  SHF.L.U32 R13, R2, 0x1f, RZ ;  /* 0x0000001f020d7819 */ /* 0x000fe400000006ff */
[----:B------:R-:W-:Y:S02]  /*14050*/  @!P4 LEA R15, R0, R19, 0xd ;  /* 0x00000013000fc211 */ /* 0x000fe400078e68ff */
[----:B------:R-:W1:Y:S02]  /*14060*/  SYNCS.PHASECHK.TRANS64.TRYWAIT P3, [R12+URZ+0x30], R13 ;  /* 0x0000300d0c0075a7 */ /* 0x000e64000806017f */
[----:B------:R-:W-:Y:S01]  /*14070*/  @!P4 LEA R14, R18, R15, 0x1 ;  /* 0x0000000f120ec211 */ /* 0x000fe200078e08ff */
[----:B-1----:R-:W-:Y:S06]  /*14080*/  @!P3 BRA `(.L_x_100) ;  /* 0x000001ac005cb947 */ /* 0x002fec0003800000 */
.L_x_359:
[----:B------:R-:W-:Y:S05]  /*14090*/  BSYNC B1 ;  /* 0x0000000000017941 */ /* 0x000fea0003800000 */
.L_x_99:
[----:B------:R-:W-:Y:S05]  /*140a0*/  @!P4 WARPSYNC.ALL ;  /* 0x000000000000c948 */ /* 0x000fea0003800000 */
[----:B------:R2:W3:Y:S01]  /*140b0*/  @!P4 LDSM.16.M88.4 R8, [R15] ;  /* 0x000000000f08c83b */ /* 0x0004e20000000200 */
[----:B------:R-:W-:-:S03]  /*140c0*/  IADD3 R0, R0, 0x1, RZ ;  /* 0x0000000100007810 */ /* 0x000fc60007ffe0ff */
[----:B------:R2:W4:Y:S01]  /*140d0*/  @!P4 LDSM.16.M88.4 R4, [R14] ;  /* 0x000000000e04c83b */ /* 0x0005220000000200 */
[----:B------:R-:W-:-:S04]  /*140e0*/  ISETP.NE.AND P3, PT, R0, 0x4, PT ;  /* 0x000000040000780c */ /* 0x000fc80003f65270 */
[----:B-1----:R-:W-:Y:S02]  /*140f0*/  SEL R13, RZ, 0x1, P3 ;  /* 0x00000001ff0d7807 */ /* 0x002fe40001800000 */
[----:B------:R-:W-:Y:S02]  /*14100*/  SEL R0, R0, RZ, P3 ;  /* 0x000000ff00007207 */ /* 0x000fe40001800000 */
[----:B--2---:R-:W-:-:S07]  /*14110*/  LOP3.LUT R2, R2, R13, RZ, 0x3c, !PT ;  /* 0x0000000d02027212 */ /* 0x004fce00078e3cff */
.L_x_97:
[----:B------:R-:W-:Y:S05]  /*14120*/  BSYNC B0 ;  /* 0x0000000000007941 */ /* 0x000fea0003800000 */
.L_x_96:
[----:B-1-3--:R-:W-:Y:S02]  /*14130*/  HADD2.F32 R12, -RZ, R9.H0_H0 ;  /* 0x20000009ff0c7230 */ /* 0x00afe40000004100 */
[C---:B------:R-:W-:Y:S01]  /*14140*/  FMUL R13, R17.reuse, R58 ;  /* 0x0000003a110d7220 */ /* 0x040fe20000400000 */
[C---:B------:R-:W-:Y:S01]  /*14150*/  FMUL R61, R17.reuse, R61 ;  /* 0x0000003d113d7220 */ /* 0x040fe20000400000 */
[----:B------:R-:W-:Y:S02]  /*14160*/  HADD2.F32 R33, -RZ, R11.H0_H0 ;  /* 0x2000000bff217230 */ /* 0x000fe40000004100 */
[C---:B------:R-:W-:Y:S01]  /*14170*/  FMUL R67, R17.reuse, R67 ;  /* 0x0000004311437220 */ /* 0x040fe20000400000 */
[----:B------:R-:W-:Y:S01]  /*14180*/  FFMA R12, R16, R12, R13 ;  /* 0x0000000c100c7223 */ /* 0x000fe2000000000d */
[C---:B------:R-:W-:Y:S01]  /*14190*/  FMUL R69, R17.reuse, R69 ;  /* 0x0000004511457220 */ /* 0x040fe20000400000 */
[----:B----4-:R-:W-:Y:S02]  /*141a0*/  HADD2.F32 R49, -RZ, R7.H1_H1 ;  /* 0x30000007ff317230 */ /* 0x010fe40000004100 */
[----:B------:R-:W-:Y:S01]  /*141b0*/  FMUL R57, R17, R57 ;  /* 0x0000003911397220 */ /* 0x000fe20000400000 */
[----:B------:R-:W-:Y:S01]  /*141c0*/  FMUL R15, R12, 0.70710676908493041992 ;  /* 0x3f3504f30c0f7820 */ /* 0x000fe20000400000 */
[----:B------:R-:W-:Y:S05]  /*141d0*/  WARPSYNC.ALL ;  /* 0x0000000000007948 */ /* 0x000fea0003800000 */
[C---:B------:R-:W-:Y:S01]  /*141e0*/  FMUL R14, R15.reuse, R15 ;  /* 0x0000000f0f0e7220 */ /* 0x040fe20000400000 */
[C---:B------:R-:W-:Y:S01]  /*141f0*/  FSETP.GE.AND P3, PT, |R15|.reuse, 1.0029599666595458984, PT ;  /* 0x3f8060fe0f00780b */ /* 0x040fe20003f66200 */
[----:B------:R-:W-:Y:S03]  /*14200*/  BSSY B0, `(.L_x_101) ;  /* 0x00001d0000007945 */ /* 0x000fe60003800000 */
[----:B------:R-:W-:-:S02]  /*14210*/  FSEL R14, |R15|, R14, P3 ;  /* 0x0000000e0f0e7208 */ /* 0x000fc40001800200 */
[----:B------:R-:W-:Y:S02]  /*14220*/  FSEL R13, R164, 8.4834944573231041431e-05, P3 ;  /* 0x38b1e96aa40d7808 */ /* 0x000fe40001800000 */
[----:B------:R-:W-:Y:S02]  /*14230*/  FSEL R23, -R163, -0.00082130916416645050049, P3 ;  /* 0xba574d20a3177808 */ /* 0x000fe40001800100 */
[----:B------:R-:W-:Y:S02]  /*14240*/  FSEL R22, R162, 0.0052134888246655464172, P3 ;  /* 0x3baad5eaa2167808 */ /* 0x000fe40001800000 */
[----:B------:R-:W-:Y:S01]  /*14250*/  FSEL R24, -R161, -0.026868773624300956726, P3 ;  /* 0xbcdc1be7a1187808 */ /* 0x000fe20001800100 */
[----:B------:R-:W-:Y:S01]  /*14260*/  FFMA R13, R14, R13, R23 ;  /* 0x0000000d0e0d7223 */ /* 0x000fe20000000017 */
[----:B------:R-:W-:Y:S02]  /*14270*/  FSEL R25, R158, 0.12837915122509002686, P3 ;  /* 0x3e0375d39e197808 */ /* 0x000fe40001800000 */
[----:B------:R-:W-:Y:S01]  /*14280*/  FSEL R27, -|R15|, R15, P3 ;  /* 0x0000000f0f1b7208 */ /* 0x000fe20001800300 */
[----:B------:R-:W-:Y:S01]  /*14290*/  FFMA R13, R14, R13, R22 ;  /* 0x0000000d0e0d7223 */ /* 0x000fe20000000016 */
[----:B------:R-:W-:-:S03]  /*142a0*/  FSEL R22, R160, 0.11284004896879196167, P3 ;  /* 0x3de718afa0167808 */ /* 0x000fc60001800000 */
[----:B------:R-:W-:Y:S01]  /*142b0*/  FFMA R13, R14, R13, R24 ;  /* 0x0000000d0e0d7223 */ /* 0x000fe20000000018 */
[----:B------:R-:W-:-:S03]  /*142c0*/  FSEL R24, R159, -0.37612664699554443359, P3 ;  /* 0xbec093ac9f187808 */ /* 0x000fc60001800000 */
[----:B------:R-:W-:Y:S01]  /*142d0*/  FFMA R13, R14, R13, R22 ;  /* 0x0000000d0e0d7223 */ /* 0x000fe20000000016 */
[----:B------:R-:W-:-:S03]  /*142e0*/  HADD2.F32 R22, -RZ, R9.H1_H1 ;  /* 0x30000009ff167230 */ /* 0x000fc60000004100 */
[----:B------:R-:W-:Y:S01]  /*142f0*/  FFMA R23, R14, R13, R24 ;  /* 0x0000000d0e177223 */ /* 0x000fe20000000018 */
[----:B------:R-:W-:-:S03]  /*14300*/  FMUL R13, R17, R59 ;  /* 0x0000003b110d7220 */ /* 0x000fc60000400000 */
[----:B------:R-:W-:Y:S01]  /*14310*/  FFMA R14, R14, R23, R25 ;  /* 0x000000170e0e7223 */ /* 0x000fe20000000019 */
[----:B------:R-:W-:Y:S01]  /*14320*/  FFMA R13, R16, R22, R13 ;  /* 0x00000016100d7223 */ /* 0x000fe2000000000d */
[----:B------:R-:W-:Y:S02]  /*14330*/  HADD2.F32 R22, -RZ, R10.H0_H0 ;  /* 0x2000000aff167230 */ /* 0x000fe40000004100 */
[----:B------:R-:W-:Y:S01]  /*14340*/  FMUL R23, R17, R60 ;  /* 0x0000003c11177220 */ /* 0x000fe20000400000 */
[----:B------:R-:W-:Y:S01]  /*14350*/  FFMA R14, R14, R27, R27 ;  /* 0x0000001b0e0e7223 */ /* 0x000fe2000000001b */
[----:B------:R-:W-:Y:S02]  /*14360*/  FMUL R25, R13, 0.70710676908493041992 ;  /* 0x3f3504f30d197820 */ /* 0x000fe40000400000 */
[----:B------:R-:W-:Y:S01]  /*14370*/  FFMA R22, R16, R22, R23 ;  /* 0x0000001610167223 */ /* 0x000fe20000000017 */
[----:B------:R-:W1:Y:S01]  /*14380*/  @P3 MUFU.EX2 R26, R14 ;  /* 0x0000000e001a3308 */ /* 0x000e620000000800 */
[C---:B------:R-:W-:Y:S01]  /*14390*/  FMUL R24, R25.reuse, R25 ;  /* 0x0000001919187220 */ /* 0x040fe20000400000 */
[----:B------:R-:W-:-:S04]  /*143a0*/  FSETP.GE.AND P5, PT, |R25|, 1.0029599666595458984, PT ;  /* 0x3f8060fe1900780b */ /* 0x000fc80003fa6200 */
[----:B------:R-:W-:Y:S02]  /*143b0*/  FSEL R24, |R25|, R24, P5 ;  /* 0x0000001819187208 */ /* 0x000fe40002800200 */
[----:B------:R-:W-:Y:S02]  /*143c0*/  FSEL R27, R164, 8.4834944573231041431e-05, P5 ;  /* 0x38b1e96aa41b7808 */ /* 0x000fe40002800000 */
[----:B------:R-:W-:Y:S02]  /*143d0*/  FSEL R29, -R163, -0.00082130916416645050049, P5 ;  /* 0xba574d20a31d7808 */ /* 0x000fe40002800100 */
[----:B------:R-:W-:Y:S02]  /*143e0*/  FSEL R28, R162, 0.0052134888246655464172, P5 ;  /* 0x3baad5eaa21c7808 */ /* 0x000fe40002800000 */
[----:B------:R-:W-:Y:S01]  /*143f0*/  FSEL R23, -R161, -0.026868773624300956726, P5 ;  /* 0xbcdc1be7a1177808 */ /* 0x000fe20002800100 */
[----:B------:R-:W-:Y:S01]  /*14400*/  FFMA R29, R24, R27, R29 ;  /* 0x0000001b181d7223 */ /* 0x000fe2000000001d */
[----:B------:R-:W-:Y:S01]  /*14410*/  FMUL R27, R22, 0.70710676908493041992 ;  /* 0x3f3504f3161b7820 */ /* 0x000fe20000400000 */
[----:B-1----:R-:W-:Y:S01]  /*14420*/  @P3 FADD R26, -R26, 1 ;  /* 0x3f8000001a1a3421 */ /* 0x002fe20000000100 */
[----:B------:R-:W-:Y:S01]  /*14430*/  FSEL R31, R158, 0.12837915122509002686, P5 ;  /* 0x3e0375d39e1f7808 */ /* 0x000fe20002800000 */
[----:B------:R-:W-:Y:S01]  /*14440*/  FFMA R29, R24, R29, R28 ;  /* 0x0000001d181d7223 */ /* 0x000fe2000000001c */
[----:B------:R-:W-:-:S02]  /*14450*/  FMUL R28, R27, R27 ;  /* 0x0000001b1b1c7220 */ /* 0x000fc40000400000 */
[----:B------:R-:W-:Y:S01]  /*14460*/  @P3 LOP3.LUT R14, R26, 0x80000000, R15, 0xb8, !PT ;  /* 0x800000001a0e3812 */ /* 0x000fe200078eb80f */
[----:B------:R-:W-:Y:S01]  /*14470*/  FFMA R29, R24, R29, R23 ;  /* 0x0000001d181d7223 */ /* 0x000fe20000000017 */
[----:B------:R-:W-:Y:S02]  /*14480*/  FSEL R26, R160, 0.11284004896879196167, P5 ;  /* 0x3de718afa01a7808 */ /* 0x000fe40002800000 */
[----:B------:R-:W-:Y:S02]  /*14490*/  FSETP.GE.AND P3, PT, |R27|, 1.0029599666595458984, PT ;  /* 0x3f8060fe1b00780b */ /* 0x000fe40003f66200 */
[----:B------:R-:W-:Y:S01]  /*144a0*/  FSEL R15, R159, -0.37612664699554443359, P5 ;  /* 0xbec093ac9f0f7808 */ /* 0x000fe20002800000 */
[----:B------:R-:W-:Y:S01]  /*144b0*/  FFMA R29, R24, R29, R26 ;  /* 0x0000001d181d7223 */ /* 0x000fe2000000001a */
[----:B------:R-:W-:Y:S02]  /*144c0*/  FSEL R23, |R27|, R28, P3 ;  /* 0x0000001c1b177208 */ /* 0x000fe40001800200 */
[----:B------:R-:W-:Y:S01]  /*144d0*/  FSEL R26, R164, 8.4834944573231041431e-05, P3 ;  /* 0x38b1e96aa41a7808 */ /* 0x000fe20001800000 */
[----:B------:R-:W-:Y:S01]  /*144e0*/  FFMA R15, R24, R29, R15 ;  /* 0x0000001d180f7223 */ /* 0x000fe2000000000f */
[----:B------:R-:W-:-:S02]  /*144f0*/  FSEL R28, -R163, -0.00082130916416645050049, P3 ;  /* 0xba574d20a31c7808 */ /* 0x000fc40001800100 */
[----:B------:R-:W-:Y:S01]  /*14500*/  FSEL R30, R162, 0.0052134888246655464172, P3 ;  /* 0x3baad5eaa21e7808 */ /* 0x000fe20001800000 */
[----:B------:R-:W-:Y:S01]  /*14510*/  FFMA R15, R24, R15, R31 ;  /* 0x0000000f180f7223 */ /* 0x000fe2000000001f */
[----:B------:R-:W-:Y:S01]  /*14520*/  FSEL R29, -R161, -0.026868773624300956726, P3 ;  /* 0xbcdc1be7a11d7808 */ /* 0x000fe20001800100 */
[----:B------:R-:W-:Y:S01]  /*14530*/  FFMA R28, R23, R26, R28 ;  /* 0x0000001a171c7223 */ /* 0x000fe2000000001c */
[----:B------:R-:W-:Y:S01]  /*14540*/  FSEL R26, -|R25|, R25, P5 ;  /* 0x00000019191a7208 */ /* 0x000fe20002800300 */
[----:B------:R-:W-:Y:S01]  /*14550*/  FMUL R31, R17, R62 ;  /* 0x0000003e111f7220 */ /* 0x000fe20000400000 */
[----:B------:R-:W-:Y:S01]  /*14560*/  FSEL R24, R160, 0.11284004896879196167, P3 ;  /* 0x3de718afa0187808 */ /* 0x000fe20001800000 */
[----:B------:R-:W-:Y:S01]  /*14570*/  FFMA R28, R23, R28, R30 ;  /* 0x0000001c171c7223 */ /* 0x000fe2000000001e */
[----:B------:R-:W-:Y:S02]  /*14580*/  HADD2.F32 R30, -RZ, R10.H1_H1 ;  /* 0x3000000aff1e7230 */ /* 0x000fe40000004100 */
[----:B------:R-:W-:Y:S01]  /*14590*/  FFMA R15, R15, R26, R26 ;  /* 0x0000001a0f0f7223 */ /* 0x000fe2000000001a */
[----:B------:R-:W-:Y:S01]  /*145a0*/  FFMA R28, R23, R28, R29 ;  /* 0x0000001c171c7223 */ /* 0x000fe2000000001d */
[----:B------:R-:W-:-:S02]  /*145b0*/  FSEL R29, R159, -0.37612664699554443359, P3 ;  /* 0xbec093ac9f1d7808 */ /* 0x000fc40001800000 */
[----:B------:R-:W1:Y:S01]  /*145c0*/  @P5 MUFU.EX2 R26, R15 ;  /* 0x0000000f001a5308 */ /* 0x000e620000000800 */
[----:B------:R-:W-:Y:S01]  /*145d0*/  FFMA R24, R23, R28, R24 ;  /* 0x0000001c17187223 */ /* 0x000fe20000000018 */
[----:B------:R-:W-:-:S03]  /*145e0*/  FSEL R28, R158, 0.12837915122509002686, P3 ;  /* 0x3e0375d39e1c7808 */ /* 0x000fc60001800000 */
[----:B------:R-:W-:Y:S01]  /*145f0*/  FFMA R24, R23, R24, R29 ;  /* 0x0000001817187223 */ /* 0x000fe2000000001d */
[----:B------:R-:W-:-:S03]  /*14600*/  FSEL R29, -|R27|, R27, P3 ;  /* 0x0000001b1b1d7208 */ /* 0x000fc60001800300 */
[----:B------:R-:W-:Y:S01]  /*14610*/  FFMA R24, R23, R24, R28 ;  /* 0x0000001817187223 */ /* 0x000fe2000000001c */
[----:B------:R-:W-:-:S03]  /*14620*/  FFMA R23, R16, R30, R61 ;  /* 0x0000001e10177223 */ /* 0x000fc6000000003d */
[----:B------:R-:W-:Y:S01]  /*14630*/  FFMA R24, R24, R29, R29 ;  /* 0x0000001d18187223 */ /* 0x000fe2000000001d */
[----:B------:R-:W-:Y:S01]  /*14640*/  FMUL R29, R23, 0.70710676908493041992 ;  /* 0x3f3504f3171d7820 */ /* 0x000fe20000400000 */
[----:B-1----:R-:W-:Y:S02]  /*14650*/  @P5 FADD R26, -R26, 1 ;  /* 0x3f8000001a1a5421 */ /* 0x002fe40000000100 */
[----:B------:R-:W1:Y:S03]  /*14660*/  @P3 MUFU.EX2 R28, R24 ;  /* 0x00000018001c3308 */ /* 0x000e660000000800 */
[----:B------:R-:W-:Y:S01]  /*14670*/  @P5 LOP3.LUT R15, R26, 0x80000000, R25, 0xb8, !PT ;  /* 0x800000001a0f5812 */ /* 0x000fe200078eb819 */
[C---:B------:R-:W-:Y:S01]  /*14680*/  FMUL R26, R29.reuse, R29 ;  /* 0x0000001d1d1a7220 */ /* 0x040fe20000400000 */
[----:B------:R-:W-:-:S04]  /*14690*/  FSETP.GE.AND P5, PT, |R29|, 1.0029599666595458984, PT ;  /* 0x3f8060fe1d00780b */ /* 0x000fc80003fa6200 */
[----:B------:R-:W-:Y:S01]  /*146a0*/  FSEL R25, |R29|, R26, P5 ;  /* 0x0000001a1d197208 */ /* 0x000fe20002800200 */
[----:B------:R-:W-:Y:S01]  /*146b0*/  FFMA R26, R16, R33, R31 ;  /* 0x00000021101a7223 */ /* 0x000fe2000000001f */
[----:B------:R-:W-:Y:S02]  /*146c0*/  FSEL R30, R164, 8.4834944573231041431e-05, P5 ;  /* 0x38b1e96aa41e7808 */ /* 0x000fe40002800000 */
[----:B------:R-:W-:Y:S02]  /*146d0*/  FSEL R32, -R163, -0.00082130916416645050049, P5 ;  /* 0xba574d20a3207808 */ /* 0x000fe40002800100 */
[----:B------:R-:W-:Y:S01]  /*146e0*/  FSEL R34, R162, 0.0052134888246655464172, P5 ;  /* 0x3baad5eaa2227808 */ /* 0x000fe20002800000 */
[----:B-1----:R-:W-:Y:S01]  /*146f0*/  @P3 FADD R28, -R28, 1 ;  /* 0x3f8000001c1c3421 */ /* 0x002fe20000000100 */
[----:B------:R-:W-:Y:S01]  /*14700*/  FSEL R31, R158, 0.12837915122509002686, P5 ;  /* 0x3e0375d39e1f7808 */ /* 0x000fe20002800000 */
[----:B------:R-:W-:Y:S01]  /*14710*/  FFMA R32, R25, R30, R32 ;  /* 0x0000001e19207223 */ /* 0x000fe20000000020 */
[----:B------:R-:W-:-:S02]  /*14720*/  FMUL R30, R26, 0.70710676908493041992 ;  /* 0x3f3504f31a1e7820 */ /* 0x000fc40000400000 */
[----:B------:R-:W-:Y:S01]  /*14730*/  @P3 LOP3.LUT R24, R28, 0x80000000, R27, 0xb8, !PT ;  /* 0x800000001c183812 */ /* 0x000fe200078eb81b */
[----:B------:R-:W-:Y:S01]  /*14740*/  FFMA R32, R25, R32, R34 ;  /* 0x0000002019207223 */ /* 0x000fe20000000022 */
[----:B------:R-:W-:Y:S01]  /*14750*/  FSEL R28, -R161, -0.026868773624300956726, P5 ;  /* 0xbcdc1be7a11c7808 */ /* 0x000fe20002800100 */
[----:B------:R-:W-:Y:S01]  /*14760*/  FMUL R27, R30, R30 ;  /* 0x0000001e1e1b7220 */ /* 0x000fe20000400000 */
[----:B------:R-:W-:Y:S01]  /*14770*/  FSEL R34, R160, 0.11284004896879196167, P5 ;  /* 0x3de718afa0227808 */ /* 0x000fe20002800000 */
[----:B------:R-:W-:Y:S01]  /*14780*/  FADD R24, R24, 1 ;  /* 0x3f80000018187421 */ /* 0x000fe20000000000 */
[C---:B------:R-:W-:Y:S01]  /*14790*/  FSETP.GE.AND P3, PT, |R30|.reuse, 1.0029599666595458984, PT ;  /* 0x3f8060fe1e00780b */ /* 0x040fe20003f66200 */
[----:B------:R-:W-:Y:S01]  /*147a0*/  FFMA R28, R25, R32, R28 ;  /* 0x00000020191c7223 */ /* 0x000fe2000000001c */
[----:B------:R-:W-:Y:S02]  /*147b0*/  FSEL R32, R159, -0.37612664699554443359, P5 ;  /* 0xbec093ac9f207808 */ /* 0x000fe40002800000 */
[----:B------:R-:W-:Y:S01]  /*147c0*/  FSEL R27, |R30|, R27, P3 ;  /* 0x0000001b1e1b7208 */ /* 0x000fe20001800200 */
[----:B------:R-:W-:Y:S01]  /*147d0*/  FFMA R28, R25, R28, R34 ;  /* 0x0000001c191c7223 */ /* 0x000fe20000000022 */
[----:B------:R-:W-:Y:S01]  /*147e0*/  FSEL R36, R164, 8.4834944573231041431e-05, P3 ;  /* 0x38b1e96aa4247808 */ /* 0x000fe20001800000 */
[----:B------:R-:W-:Y:S01]  /*147f0*/  HADD2.F32 R34, -RZ, R11.H1_H1 ;  /* 0x3000000bff227230 */ /* 0x000fe20000004100 */
[----:B------:R-:W-:Y:S01]  /*14800*/  FSEL R40, -R163, -0.00082130916416645050049, P3 ;  /* 0xba574d20a3287808 */ /* 0x000fe20001800100 */
[----:B------:R-:W-:Y:S01]  /*14810*/  FFMA R28, R25, R28, R32 ;  /* 0x0000001c191c7223 */ /* 0x000fe20000000020 */
[----:B------:R-:W-:-:S02]  /*14820*/  FSEL R32, R162, 0.0052134888246655464172, P3 ;  /* 0x3baad5eaa2207808 */ /* 0x000fc40001800000 */
[----:B------:R-:W-:Y:S01]  /*14830*/  FSEL R33, R160, 0.11284004896879196167, P3 ;  /* 0x3de718afa0217808 */ /* 0x000fe20001800000 */
[----:B------:R-:W-:Y:S01]  /*14840*/  FFMA R36, R27, R36, R40 ;  /* 0x000000241b247223 */ /* 0x000fe20000000028 */
[----:B------:R-:W-:Y:S01]  /*14850*/  FFMA R25, R25, R28, R31 ;  /* 0x0000001c19197223 */ /* 0x000fe2000000001f */
[----:B------:R-:W-:Y:S02]  /*14860*/  FSEL R31, -R161, -0.026868773624300956726, P3 ;  /* 0xbcdc1be7a11f7808 */ /* 0x000fe40001800100 */
[----:B------:R-:W-:Y:S01]  /*14870*/  FFMA R32, R27, R36, R32 ;  /* 0x000000241b207223 */ /* 0x000fe20000000020 */
[----:B------:R-:W-:Y:S02]  /*14880*/  FSEL R28, -|R29|, R29, P5 ;  /* 0x0000001d1d1c7208 */ /* 0x000fe40002800300 */
[----:B------:R-:W-:Y:S01]  /*14890*/  FSEL R35, R159, -0.37612664699554443359, P3 ;  /* 0xbec093ac9f237808 */ /* 0x000fe20001800000 */
[----:B------:R-:W-:Y:S02]  /*148a0*/  FFMA R32, R27, R32, R31 ;  /* 0x000000201b207223 */ /* 0x000fe4000000001f */
[----:B------:R-:W-:-:S02]  /*148b0*/  FFMA R25, R25, R28, R28 ;  /* 0x0000001c19197223 */ /* 0x000fc4000000001c */
[C---:B------:R-:W-:Y:S01]  /*148c0*/  FFMA R32, R27.reuse, R32, R33 ;  /* 0x000000201b207223 */ /* 0x040fe20000000021 */
[----:B------:R-:W-:Y:S01]  /*148d0*/  FSEL R33, R158, 0.12837915122509002686, P3 ;  /* 0x3e0375d39e217808 */ /* 0x000fe20001800000 */
[----:B------:R-:W1:Y:S02]  /*148e0*/  @P5 MUFU.EX2 R31, R25 ;  /* 0x00000019001f5308 */ /* 0x000e640000000800 */
[----:B------:R-:W-:Y:S01]  /*148f0*/  FFMA R32, R27, R32, R35 ;  /* 0x000000201b207223 */ /* 0x000fe20000000023 */
[----:B------:R-:W-:-:S03]  /*14900*/  HADD2.F32 R35, -RZ, R4.H0_H0 ;  /* 0x20000004ff237230 */ /* 0x000fc60000004100 */
[----:B------:R-:W-:Y:S01]  /*14910*/  FFMA R32, R27, R32, R33 ;  /* 0x000000201b207223 */ /* 0x000fe20000000021 */
[----:B------:R-:W-:Y:S01]  /*14920*/  FSEL R33, -|R30|, R30, P3 ;  /* 0x0000001e1e217208 */ /* 0x000fe20001800300 */
[----:B------:R-:W-:-:S04]  /*14930*/  FMUL R27, R17, R63 ;  /* 0x0000003f111b7220 */ /* 0x000fc80000400000 */
[----:B------:R-:W-:Y:S01]  /*14940*/  FFMA R28, R32, R33, R33 ;  /* 0x00000021201c7223 */ /* 0x000fe20000000021 */
[----:B------:R-:W-:-:S03]  /*14950*/  FFMA R27, R16, R34, R27 ;  /* 0x00000022101b7223 */ /* 0x000fc6000000001b */
[----:B------:R-:W2:Y:S01]  /*14960*/  @P3 MUFU.EX2 R33, R28 ;  /* 0x0000001c00213308 */ /* 0x000ea20000000800 */
[----:B-1----:R-:W-:Y:S01]  /*14970*/  @P5 FADD R34, -R31, 1 ;  /* 0x3f8000001f225421 */ /* 0x002fe20000000100 */
[----:B------:R-:W-:-:S04]  /*14980*/  FMUL R32, R27, 0.70710676908493041992 ;  /* 0x3f3504f31b207820 */ /* 0x000fc80000400000 */
[----:B------:R-:W-:Y:S01]  /*14990*/  @P5 LOP3.LUT R25, R34, 0x80000000, R29, 0xb8, !PT ;  /* 0x8000000022195812 */ /* 0x000fe200078eb81d */
[C---:B------:R-:W-:Y:S01]  /*149a0*/  FMUL R29, R32.reuse, R32 ;  /* 0x00000020201d7220 */ /* 0x040fe20000400000 */
[----:B------:R-:W-:-:S04]  /*149b0*/  FSETP.GE.AND P5, PT, |R32|, 1.0029599666595458984, PT ;  /* 0x3f8060fe2000780b */ /* 0x000fc80003fa6200 */
[----:B------:R-:W-:Y:S01]  /*149c0*/  FSEL R31, |R32|, R29, P5 ;  /* 0x0000001d201f7208 */ /* 0x000fe20002800200 */
[----:B------:R-:W-:Y:S01]  /*149d0*/  FMUL R29, R17, R64 ;  /* 0x00000040111d7220 */ /* 0x000fe20000400000 */
[----:B------:R-:W-:Y:S02]  /*149e0*/  FSEL R34, R164, 8.4834944573231041431e-05, P5 ;  /* 0x38b1e96aa4227808 */ /* 0x000fe40002800000 */
[----:B------:R-:W-:Y:S01]  /*149f0*/  FSEL R36, -R163, -0.00082130916416645050049, P5 ;  /* 0xba574d20a3247808 */ /* 0x000fe20002800100 */
[----:B--2---:R-:W-:Y:S01]  /*14a00*/  @P3 FADD R33, -R33, 1 ;  /* 0x3f80000021213421 */ /* 0x004fe20000000100 */
[----:B------:R-:W-:-:S03]  /*14a10*/  FSEL R40, R158, 0.12837915122509002686, P5 ;  /* 0x3e0375d39e287808 */ /* 0x000fc60002800000 */
[----:B------:R-:W-:Y:S01]  /*14a20*/  FFMA R34, R31, R34, R36 ;  /* 0x000000221f227223 */ /* 0x000fe20000000024 */
[----:B------:R-:W-:Y:S02]  /*14a30*/  FSEL R36, R162, 0.0052134888246655464172, P5 ;  /* 0x3baad5eaa2247808 */ /* 0x000fe40002800000 */
[----:B------:R-:W-:Y:S02]  /*14a40*/  @P3 LOP3.LUT R28, R33, 0x80000000, R30, 0xb8, !PT ;  /* 0x80000000211c3812 */ /* 0x000fe400078eb81e */
[----:B------:R-:W-:Y:S01]  /*14a50*/  FSEL R30, -R161, -0.026868773624300956726, P5 ;  /* 0xbcdc1be7a11e7808 */ /* 0x000fe20002800100 */
[C---:B------:R-:W-:Y:S01]  /*14a60*/  FFMA R34, R31.reuse, R34, R36 ;  /* 0x000000221f227223 */ /* 0x040fe20000000024 */
[----:B------:R-:W-:Y:S01]  /*14a70*/  FSEL R33, R160, 0.11284004896879196167, P5 ;  /* 0x3de718afa0217808 */ /* 0x000fe20002800000 */
[----:B------:R-:W-:Y:S02]  /*14a80*/  FADD R28, R28, 1 ;  /* 0x3f8000001c1c7421 */ /* 0x000fe40000000000 */
[----:B------:R-:W-:Y:S01]  /*14a90*/  FFMA R34, R31, R34, R30 ;  /* 0x000000221f227223 */ /* 0x000fe2000000001e */
[----:B------:R-:W-:Y:S01]  /*14aa0*/  FFMA R30, R16, R35, R29 ;  /* 0x00000023101e7223 */ /* 0x000fe2000000001d */
[----:B------:R-:W-:-:S02]  /*14ab0*/  FSEL R29, R159, -0.37612664699554443359, P5 ;  /* 0xbec093ac9f1d7808 */ /* 0x000fc40002800000 */
[C---:B------:R-:W-:Y:S01]  /*14ac0*/  FFMA R36, R31.reuse, R34, R33 ;  /* 0x000000221f247223 */ /* 0x040fe20000000021 */
[C---:B------:R-:W-:Y:S01]  /*14ad0*/  FMUL R34, R30.reuse, 0.70710676908493041992 ;  /* 0x3f3504f31e227820 */ /* 0x040fe20000400000 */
[----:B------:R-:W-:Y:S02]  /*14ae0*/  FMUL R30, R30, 0.5 ;  /* 0x3f0000001e1e7820 */ /* 0x000fe40000400000 */
[C---:B------:R-:W-:Y:S01]  /*14af0*/  FFMA R36, R31.reuse, R36, R29 ;  /* 0x000000241f247223 */ /* 0x040fe2000000001d */
[C---:B------:R-:W-:Y:S01]  /*14b00*/  FMUL R29, R34.reuse, R34 ;  /* 0x00000022221d7220 */ /* 0x040fe20000400000 */
[C---:B------:R-:W-:Y:S02]  /*14b10*/  FSETP.GE.AND P3, PT, |R34|.reuse, 1.0029599666595458984, PT ;  /* 0x3f8060fe2200780b */ /* 0x040fe40003f66200 */
[----:B------:R-:W-:Y:S02]  /*14b20*/  FFMA R36, R31, R36, R40 ;  /* 0x000000241f247223 */ /* 0x000fe40000000028 */
[----:B------:R-:W-:-:S02]  /*14b30*/  FSEL R31, |R34|, R29, P3 ;  /* 0x0000001d221f7208 */ /* 0x000fc40001800200 */
[----:B------:R-:W-:Y:S02]  /*14b40*/  FSEL R40, R164, 8.4834944573231041431e-05, P3 ;  /* 0x38b1e96aa4287808 */ /* 0x000fe40001800000 */
[----:B------:R-:W-:Y:S02]  /*14b50*/  FSEL R42, -R163, -0.00082130916416645050049, P3 ;  /* 0xba574d20a32a7808 */ /* 0x000fe40001800100 */
[----:B------:R-:W-:Y:S02]  /*14b60*/  FSEL R29, R162, 0.0052134888246655464172, P3 ;  /* 0x3baad5eaa21d7808 */ /* 0x000fe40001800000 */
[----:B------:R-:W-:Y:S01]  /*14b70*/  FSEL R35, R159, -0.37612664699554443359, P3 ;  /* 0xbec093ac9f237808 */ /* 0x000fe20001800000 */
[----:B------:R-:W-:Y:S01]  /*14b80*/  FFMA R40, R31, R40, R42 ;  /* 0x000000281f287223 */ /* 0x000fe2000000002a */
[----:B------:R-:W-:-:S03]  /*14b90*/  FSEL R42, R160, 0.11284004896879196167, P3 ;  /* 0x3de718afa02a7808 */ /* 0x000fc60001800000 */
[----:B------:R-:W-:Y:S01]  /*14ba0*/  FFMA R40, R31, R40, R29 ;  /* 0x000000281f287223 */ /* 0x000fe2000000001d */
[----:B------:R-:W-:-:S05]  /*14bb0*/  FSEL R29, -R161, -0.026868773624300956726, P3 ;  /* 0xbcdc1be7a11d7808 */ /* 0x000fca0001800100 */
[----:B------:R-:W-:Y:S01]  /*14bc0*/  FFMA R40, R31, R40, R29 ;  /* 0x000000281f287223 */ /* 0x000fe2000000001d */
[----:B------:R-:W-:-:S03]  /*14bd0*/  FSEL R29, -|R32|, R32, P5 ;  /* 0x00000020201d7208 */ /* 0x000fc60002800300 */
[C---:B------:R-:W-:Y:S02]  /*14be0*/  FFMA R40, R31.reuse, R40, R42 ;  /* 0x000000281f287223 */ /* 0x040fe4000000002a */
[----:B------:R-:W-:Y:S02]  /*14bf0*/  FFMA R29, R36, R29, R29 ;  /* 0x0000001d241d7223 */ /* 0x000fe4000000001d */
[C---:B------:R-:W-:Y:S01]  /*14c00*/  FFMA R40, R31.reuse, R40, R35 ;  /* 0x000000281f287223 */ /* 0x040fe20000000023 */
[----:B------:R-:W-:Y:S01]  /*14c10*/  FSEL R35, R158, 0.12837915122509002686, P3 ;  /* 0x3e0375d39e237808 */ /* 0x000fe20001800000 */
[----:B------:R-:W1:Y:S04]  /*14c20*/  @P5 MUFU.EX2 R33, R29 ;  /* 0x0000001d00215308 */ /* 0x000e680000000800 */
[----:B------:R-:W-:Y:S01]  /*14c30*/  FFMA R40, R31, R40, R35 ;  /* 0x000000281f287223 */ /* 0x000fe20000000023 */
[----:B------:R-:W-:-:S02]  /*14c40*/  HADD2.F32 R35, -RZ, R4.H1_H1 ;  /* 0x30000004ff237230 */ /* 0x000fc40000004100 */
[----:B------:R-:W-:-:S04]  /*14c50*/  FMUL R31, R17, R65 ;  /* 0x00000041111f7220 */ /* 0x000fc80000400000 */
[----:B------:R-:W-:-:S04]  /*14c60*/  FFMA R31, R16, R35, R31 ;  /* 0x00000023101f7223 */ /* 0x000fc8000000001f */
[C---:B------:R-:W-:Y:S01]  /*14c70*/  FMUL R35, R31.reuse, 0.70710676908493041992 ;  /* 0x3f3504f31f237820 */ /* 0x040fe20000400000 */
[----:B------:R-:W-:Y:S01]  /*14c80*/  FMUL R31, R31, 0.5 ;  /* 0x3f0000001f1f7820 */ /* 0x000fe20000400000 */
[----:B-1----:R-:W-:-:S05]  /*14c90*/  @P5 FADD R33, -R33, 1 ;  /* 0x3f80000021215421 */ /* 0x002fca0000000100 */
[----:B------:R-:W-:Y:S01]  /*14ca0*/  @P5 LOP3.LUT R29, R33, 0x80000000, R32, 0xb8, !PT ;  /* 0x80000000211d5812 */ /* 0x000fe200078eb820 */
        /* <DEDUP_REMOVED lines=13> */
[----:B------:R-:W-:-:S05]  /*14d80*/  FSEL R33, R160, 0.11284004896879196167, P5 ;  /* 0x3de718afa0217808 */ /* 0x000fca0002800000 */
[----:B------:R-:W-:Y:S01]  /*14d90*/  FFMA R40, R37, R36, R33 ;  /* 0x0000002425287223 */ /* 0x000fe20000000021 */
[----:B------:R-:W-:Y:S01]  /*14da0*/  FSEL R33, R159, -0.37612664699554443359, P5 ;  /* 0xbec093ac9f217808 */ /* 0x000fe20002800000 */
[----:B------:R-:W1:Y:S04]  /*14db0*/  @P3 MUFU.EX2 R36, R32 ;  /* 0x0000002000243308 */ /* 0x000e680000000800 */
[----:B------:R-:W-:Y:S01]  /*14dc0*/  FFMA R40, R37, R40, R33 ;  /* 0x0000002825287223 */ /* 0x000fe20000000021 */
[----:B------:R-:W-:-:S05]  /*14dd0*/  FSEL R33, R158, 0.12837915122509002686, P5 ;  /* 0x3e0375d39e217808 */ /* 0x000fca0002800000 */
[----:B------:R-:W-:Y:S01]  /*14de0*/  FFMA R40, R37, R40, R33 ;  /* 0x0000002825287223 */ /* 0x000fe20000000021 */
[----:B------:R-:W-:-:S04]  /*14df0*/  FMUL R33, R17, R66 ;  /* 0x0000004211217220 */ /* 0x000fc80000400000 */
        /* <DEDUP_REMOVED lines=23> */
[----:B------:R-:W-:Y:S02]  /*14f70*/  HADD2.F32 R41, -RZ, R5.H1_H1 ;  /* 0x30000005ff297230 */ /* 0x000fe40000004100 */
[----:B-1----:R-:W-:-:S03]  /*14f80*/  @P5 FADD R40, -R36, 1 ;  /* 0x3f80000024285421 */ /* 0x002fc60000000100 */
[----:B------:R-:W-:-:S04]  /*14f90*/  FFMA R36, R16, R41, R67 ;  /* 0x0000002910247223 */ /* 0x000fc80000000043 */
[----:B------:R-:W-:Y:S01]  /*14fa0*/  FMUL R41, R36, 0.70710676908493041992 ;  /* 0x3f3504f324297820 */ /* 0x000fe20000400000 */
[----:B------:R-:W-:Y:S01]  /*14fb0*/  @P5 LOP3.LUT R34, R40, 0x80000000, R35, 0xb8, !PT ;  /* 0x8000000028225812 */ /* 0x000fe200078eb823 */
[----:B------:R-:W-:Y:S02]  /*14fc0*/  FMUL R36, R36, 0.5 ;  /* 0x3f00000024247820 */ /* 0x000fe40000400000 */
[C---:B------:R-:W-:Y:S01]  /*14fd0*/  FMUL R40, R41.reuse, R41 ;  /* 0x0000002929287220 */ /* 0x040fe20000400000 */
[----:B------:R-:W-:Y:S01]  /*14fe0*/  FSETP.GE.AND P5, PT, |R41|, 1.0029599666595458984, PT ;  /* 0x3f8060fe2900780b */ /* 0x000fe20003fa6200 */
[----:B------:R-:W-:-:S03]  /*14ff0*/  FADD R34, R34, 1 ;  /* 0x3f80000022227421 */ /* 0x000fc60000000000 */
        /* <DEDUP_REMOVED lines=9> */
[----:B------:R-:W-:Y:S01]  /*15090*/  FSEL R44, R159, -0.37612664699554443359, P5 ;  /* 0xbec093ac9f2c7808 */ /* 0x000fe20002800000 */
[----:B------:R-:W-:Y:S01]  /*150a0*/  FFMA R35, R37, R40, R40 ;  /* 0x0000002825237223 */ /* 0x000fe20000000028 */
[----:B------:R-:W-:Y:S01]  /*150b0*/  FSEL R40, R160, 0.11284004896879196167, P5 ;  /* 0x3de718afa0287808 */ /* 0x000fe20002800000 */
[----:B------:R-:W-:-:S04]  /*150c0*/  FMUL R37, R17, R68 ;  /* 0x0000004411257220 */ /* 0x000fc80000400000 */
[C---:B------:R-:W-:Y:S02]  /*150d0*/  FFMA R43, R42.reuse, R43, R40 ;  /* 0x0000002b2a2b7223 */ /* 0x040fe40000000028 */
[----:B------:R-:W1:Y:S02]  /*150e0*/  @P3 MUFU.EX2 R40, R35 ;  /* 0x0000002300283308 */ /* 0x000e640000000800 */
        /* <DEDUP_REMOVED lines=9> */
[----:B------:R-:W-:Y:S02]  /*15180*/  FSETP.GE.AND P3, PT, |R43|, 1.0029599666595458984, PT ;  /* 0x3f8060fe2b00780b */ /* 0x000fe40003f66200 */
[----:B------:R-:W-:Y:S02]  /*15190*/  FADD R35, R35, 1 ;  /* 0x3f80000023237421 */ /* 0x000fe40000000000 */
[----:B------:R-:W-:Y:S02]  /*151a0*/  FSEL R40, |R43|, R40, P3 ;  /* 0x000000282b287208 */ /* 0x000fe40001800200 */
[----:B------:R-:W-:-:S02]  /*151b0*/  FSEL R39, R164, 8.4834944573231041431e-05, P3 ;  /* 0x38b1e96aa4277808 */ /* 0x000fc40001800000 */
[----:B------:R-:W-:Y:S02]  /*151c0*/  FSEL R45, -R163, -0.00082130916416645050049, P3 ;  /* 0xba574d20a32d7808 */ /* 0x000fe40001800100 */
[----:B------:R-:W-:-:S03]  /*151d0*/  FSEL R44, R162, 0.0052134888246655464172, P3 ;  /* 0x3baad5eaa22c7808 */ /* 0x000fc60001800000 */
[----:B------:R-:W-:-:S04]  /*151e0*/  FFMA R39, R40, R39, R45 ;  /* 0x0000002728277223 */ /* 0x000fc8000000002d */
[----:B------:R-:W-:Y:S01]  /*151f0*/  FFMA R45, R40, R39, R44 ;  /* 0x00000027282d7223 */ /* 0x000fe2000000002c */
[----:B------:R-:W-:Y:S02]  /*15200*/  FSEL R39, -|R41|, R41, P5 ;  /* 0x0000002929277208 */ /* 0x000fe40002800300 */
[----:B------:R-:W-:-:S03]  /*15210*/  FSEL R44, -R161, -0.026868773624300956726, P3 ;  /* 0xbcdc1be7a12c7808 */ /* 0x000fc60001800100 */
[----:B------:R-:W-:Y:S01]  /*15220*/  FFMA R39, R42, R39, R39 ;  /* 0x000000272a277223 */ /* 0x000fe20000000027 */
[----:B------:R-:W-:Y:S01]  /*15230*/  FSEL R42, R160, 0.11284004896879196167, P3 ;  /* 0x3de718afa02a7808 */ /* 0x000fe20001800000 */
[C---:B------:R-:W-:Y:S02]  /*15240*/  FFMA R45, R40.reuse, R45, R44 ;  /* 0x0000002d282d7223 */ /* 0x040fe4000000002c */
[----:B------:R-:W1:Y:S02]  /*15250*/  @P5 MUFU.EX2 R44, R39 ;  /* 0x00000027002c5308 */ /* 0x000e640000000800 */
[----:B------:R-:W-:Y:S01]  /*15260*/  FFMA R45, R40, R45, R42 ;  /* 0x0000002d282d7223 */ /* 0x000fe2000000002a */
[----:B------:R-:W-:-:S05]  /*15270*/  FSEL R42, R159, -0.37612664699554443359, P3 ;  /* 0xbec093ac9f2a7808 */ /* 0x000fca0001800000 */
[----:B------:R-:W-:Y:S01]  /*15280*/  FFMA R45, R40, R45, R42 ;  /* 0x0000002d282d7223 */ /* 0x000fe2000000002a */
[----:B------:R-:W-:-:S05]  /*15290*/  FSEL R42, R158, 0.12837915122509002686, P3 ;  /* 0x3e0375d39e2a7808 */ /* 0x000fca0001800000 */
[----:B------:R-:W-:Y:S01]  /*152a0*/  FFMA R42, R40, R45, R42 ;  /* 0x0000002d282a7223 */ /* 0x000fe2000000002a */
[----:B------:R-:W-:Y:S02]  /*152b0*/  HADD2.F32 R40, -RZ, R6.H1_H1 ;  /* 0x30000006ff287230 */ /* 0x000fe40000004100 */
[----:B-1----:R-:W-:-:S03]  /*152c0*/  @P5 FADD R44, -R44, 1 ;  /* 0x3f8000002c2c5421 */ /* 0x002fc60000000100 */
[----:B------:R-:W-:Y:S02]  /*152d0*/  FFMA R40, R16, R40, R69 ;  /* 0x0000002810287223 */ /* 0x000fe40000000045 */
[----:B------:R-:W-:Y:S02]  /*152e0*/  @P5 LOP3.LUT R39, R44, 0x80000000, R41, 0xb8, !PT ;  /* 0x800000002c275812 */ /* 0x000fe400078eb829 */
[C---:B------:R-:W-:Y:S01]  /*152f0*/  FMUL R44, R40.reuse, 0.70710676908493041992 ;  /* 0x3f3504f3282c7820 */ /* 0x040fe20000400000 */
[----:B------:R-:W-:Y:S02]  /*15300*/  FMUL R40, R40, 0.5 ;  /* 0x3f00000028287820 */ /* 0x000fe40000400000 */
[----:B------:R-:W-:Y:S01]  /*15310*/  FADD R39, R39, 1 ;  /* 0x3f80000027277421 */ /* 0x000fe20000000000 */
[C---:B------:R-:W-:Y:S01]  /*15320*/  FMUL R45, R44.reuse, R44 ;  /* 0x0000002c2c2d7220 */ /* 0x040fe20000400000 */
[----:B------:R-:W-:Y:S02]  /*15330*/  FSETP.GE.AND P5, PT, |R44|, 1.0029599666595458984, PT ;  /* 0x3f8060fe2c00780b */ /* 0x000fe40003fa6200 */
[----:B------:R-:W-:-:S02]  /*15340*/  FMUL R36, R39, R36 ;  /* 0x0000002427247220 */ /* 0x000fc40000400000 */
[----:B------:R-:W-:Y:S02]  /*15350*/  FSEL R45, |R44|, R45, P5 ;  /* 0x0000002d2c2d7208 */ /* 0x000fe40002800200 */
[----:B------:R-:W-:Y:S02]  /*15360*/  FSEL R46, R164, 8.4834944573231041431e-05, P5 ;  /* 0x38b1e96aa42e7808 */ /* 0x000fe40002800000 */
[----:B------:R-:W-:Y:S02]  /*15370*/  FSEL R48, -R163, -0.00082130916416645050049, P5 ;  /* 0xba574d20a3307808 */ /* 0x000fe40002800100 */
[----:B------:R-:W-:Y:S02]  /*15380*/  FSEL R41, R162, 0.0052134888246655464172, P5 ;  /* 0x3baad5eaa2297808 */ /* 0x000fe40002800000 */
[----:B------:R-:W-:Y:S01]  /*15390*/  FSEL R47, -R161, -0.026868773624300956726, P5 ;  /* 0xbcdc1be7a12f7808 */ /* 0x000fe20002800100 */
[----:B------:R-:W-:Y:S01]  /*153a0*/  FFMA R46, R45, R46, R48 ;  /* 0x0000002e2d2e7223 */ /* 0x000fe20000000030 */
[----:B------:R-:W-:-:S03]  /*153b0*/  HADD2.F32 R48, -RZ, R7.H0_H0 ;  /* 0x20000007ff307230 */ /* 0x000fc60000004100 */
[----:B------:R-:W-:Y:S01]  /*153c0*/  FFMA R46, R45, R46, R41 ;  /* 0x0000002e2d2e7223 */ /* 0x000fe20000000029 */
[----:B------:R-:W-:-:S03]  /*153d0*/  FSEL R41, -|R43|, R43, P3 ;  /* 0x0000002b2b297208 */ /* 0x000fc60001800300 */
[----:B------:R-:W-:Y:S01]  /*153e0*/  FFMA R46, R45, R46, R47 ;  /* 0x0000002e2d2e7223 */ /* 0x000fe2000000002f */
[----:B------:R-:W-:Y:S01]  /*153f0*/  FSEL R47, R160, 0.11284004896879196167, P5 ;  /* 0x3de718afa02f7808 */ /* 0x000fe20002800000 */
[----:B------:R-:W-:-:S04]  /*15400*/  FFMA R41, R42, R41, R41 ;  /* 0x000000292a297223 */ /* 0x000fc80000000029 */
[----:B------:R-:W1:Y:S01]  /*15410*/  @P3 MUFU.EX2 R42, R41 ;  /* 0x00000029002a3308 */ /* 0x000e620000000800 */
[----:B------:R-:W-:Y:S01]  /*15420*/  FFMA R46, R45, R46, R47 ;  /* 0x0000002e2d2e7223 */ /* 0x000fe2000000002f */
[----:B------:R-:W-:-:S05]  /*15430*/  FSEL R47, R159, -0.37612664699554443359, P5 ;  /* 0xbec093ac9f2f7808 */ /* 0x000fca0002800000 */
[----:B------:R-:W-:Y:S01]  /*15440*/  FFMA R46, R45, R46, R47 ;  /* 0x0000002e2d2e7223 */ /* 0x000fe2000000002f */
[----:B------:R-:W-:-:S05]  /*15450*/  FSEL R47, R158, 0.12837915122509002686, P5 ;  /* 0x3e0375d39e2f7808 */ /* 0x000fca0002800000 */
[----:B------:R-:W-:Y:S01]  /*15460*/  FFMA R45, R45, R46, R47 ;  /* 0x0000002e2d2d7223 */ /* 0x000fe2000000002f */
[----:B------:R-:W-:Y:S01]  /*15470*/  FMUL R47, R17, R70 ;  /* 0x00000046112f7220 */ /* 0x000fe20000400000 */
[----:B-1----:R-:W-:-:S03]  /*15480*/  @P3 FADD R46, -R42, 1 ;  /* 0x3f8000002a2e3421 */ /* 0x002fc60000000100 */
[----:B------:R-:W-:-:S04]  /*15490*/  FFMA R42, R16, R48, R47 ;  /* 0x00000030102a7223 */ /* 0x000fc8000000002f */
[----:B------:R-:W-:Y:S01]  /*154a0*/  FMUL R48, R42, 0.70710676908493041992 ;  /* 0x3f3504f32a307820 */ /* 0x000fe20000400000 */
[----:B------:R-:W-:-:S03]  /*154b0*/  @P3 LOP3.LUT R41, R46, 0x80000000, R43, 0xb8, !PT ;  /* 0x800000002e293812 */ /* 0x000fc600078eb82b */
        /* <DEDUP_REMOVED lines=14> */
[C---:B------:R-:W-:Y:S01]  /*155a0*/  FFMA R45, R46.reuse, R47, R50 ;  /* 0x0000002f2e2d7223 */ /* 0x040fe20000000032 */
        /* <DEDUP_REMOVED lines=14> */
[----:B------:R-:W-:Y:S01]  /*15690*/  FSEL R44, R164, 8.4834944573231041431e-05, P5 ;  /* 0x38b1e96aa42c7808 */ /* 0x000fe20002800000 */
[----:B------:R-:W-:Y:S01]  /*156a0*/  FMUL R43, R43, R40 ;  /* 0x000000282b2b7220 */ /* 0x000fe20000400000 */
[----:B------:R-:W-:-:S02]  /*156b0*/  FSEL R50, -R163, -0.00082130916416645050049, P5 ;  /* 0xba574d20a3327808 */ /* 0x000fc40002800100 */
[----:B------:R-:W-:Y:S02]  /*156c0*/  FSEL R49, R162, 0.0052134888246655464172, P5 ;  /* 0x3baad5eaa2317808 */ /* 0x000fe40002800000 */
[----:B------:R-:W-:Y:S01]  /*156d0*/  FSEL R53, -R161, -0.026868773624300956726, P5 ;  /* 0xbcdc1be7a1357808 */ /* 0x000fe20002800100 */
[----:B------:R-:W-:Y:S01]  /*156e0*/  FFMA R44, R47, R44, R50 ;  /* 0x0000002c2f2c7223 */ /* 0x000fe20000000032 */
[----:B------:R-:W-:-:S03]  /*156f0*/  FSEL R52, -|R51|, R51, P5 ;  /* 0x0000003333347208 */ /* 0x000fc60002800300 */
        /* <DEDUP_REMOVED lines=12> */
[----:B-1----:R-:W-:Y:S01]  /*157c0*/  @P3 FADD R49, -R46, 1 ;  /* 0x3f8000002e313421 */ /* 0x002fe20000000100 */
[----:B------:R-:W-:Y:S02]  /*157d0*/  FFMA R47, R47, R52, R52 ;  /* 0x000000342f2f7223 */ /* 0x000fe40000000034 */
[----:B------:R-:W-:Y:S02]  /*157e0*/  FFMA R46, R16, R50, R57 ;  /* 0x00000032102e7223 */ /* 0x000fe40000000039 */
[----:B------:R-:W-:Y:S01]  /*157f0*/  @P3 LOP3.LUT R44, R49, 0x80000000, R48, 0xb8, !PT ;  /* 0x80000000312c3812 */ /* 0x000fe200078eb830 */
[----:B------:R-:W1:Y:S01]  /*15800*/  @P5 MUFU.EX2 R52, R47 ;  /* 0x0000002f00345308 */ /* 0x000e620000000800 */
[----:B------:R-:W-:-:S03]  /*15810*/  FMUL R49, R46, 0.70710676908493041992 ;  /* 0x3f3504f32e317820 */ /* 0x000fc60000400000 */
[----:B------:R-:W-:Y:S01]  /*15820*/  FADD R44, R44, 1 ;  /* 0x3f8000002c2c7421 */ /* 0x000fe20000000000 */
[C---:B------:R-:W-:Y:S01]  /*15830*/  FMUL R50, R49.reuse, R49 ;  /* 0x0000003131327220 */ /* 0x040fe20000400000 */
[----:B------:R-:W-:-:S04]  /*15840*/  FSETP.GE.AND P3, PT, |R49|, 1.0029599666595458984, PT ;  /* 0x3f8060fe3100780b */ /* 0x000fc80003f66200 */
[----:B------:R-:W-:Y:S02]  /*15850*/  FSEL R50, |R49|, R50, P3 ;  /* 0x0000003231327208 */ /* 0x000fe40001800200 */
[----:B------:R-:W-:Y:S02]  /*15860*/  FSEL R53, R164, 8.4834944573231041431e-05, P3 ;  /* 0x38b1e96aa4357808 */ /* 0x000fe40001800000 */
[----:B------:R-:W-:Y:S02]  /*15870*/  FSEL R55, -R163, -0.00082130916416645050049, P3 ;  /* 0xba574d20a3377808 */ /* 0x000fe40001800100 */
[----:B------:R-:W-:Y:S01]  /*15880*/  FSEL R48, R162, 0.0052134888246655464172, P3 ;  /* 0x3baad5eaa2307808 */ /* 0x000fe20001800000 */
[----:B-1----:R-:W-:Y:S02]  /*15890*/  @P5 FADD R52, -R52, 1 ;  /* 0x3f80000034345421 */ /* 0x002fe40000000100 */
[----:B------:R-:W-:-:S03]  /*158a0*/  FFMA R53, R50, R53, R55 ;  /* 0x0000003532357223 */ /* 0x000fc60000000037 */
[----:B------:R-:W-:Y:S01]  /*158b0*/  @P5 LOP3.LUT R47, R52, 0x80000000, R51, 0xb8, !PT ;  /* 0x80000000342f5812 */ /* 0x000fe200078eb833 */
[----:B------:R-:W-:Y:S01]  /*158c0*/  FFMA R53, R50, R53, R48 ;  /* 0x0000003532357223 */ /* 0x000fe20000000030 */
[----:B------:R-:W-:-:S03]  /*158d0*/  FSEL R48, -R161, -0.026868773624300956726, P3 ;  /* 0xbcdc1be7a1307808 */ /* 0x000fc60001800100 */
[----:B------:R-:W-:Y:S02]  /*158e0*/  FADD R47, R47, 1 ;  /* 0x3f8000002f2f7421 */ /* 0x000fe40000000000 */
[----:B------:R-:W-:Y:S01]  /*158f0*/  FFMA R53, R50, R53, R48 ;  /* 0x0000003532357223 */ /* 0x000fe20000000030 */
[----:B------:R-:W-:-:S05]  /*15900*/  FSEL R48, R160, 0.11284004896879196167, P3 ;  /* 0x3de718afa0307808 */ /* 0x000fca0001800000 */
[----:B------:R-:W-:Y:S01]  /*15910*/  FFMA R53, R50, R53, R48 ;  /* 0x0000003532357223 */ /* 0x000fe20000000030 */
[----:B------:R-:W-:-:S05]  /*15920*/  FSEL R48, R159, -0.37612664699554443359, P3 ;  /* 0xbec093ac9f307808 */ /* 0x000fca0001800000 */
[----:B------:R-:W-:Y:S01]  /*15930*/  FFMA R53, R50, R53, R48 ;  /* 0x0000003532357223 */ /* 0x000fe20000000030 */
[----:B------:R-:W-:-:S05]  /*15940*/  FSEL R48, R158, 0.12837915122509002686, P3 ;  /* 0x3e0375d39e307808 */ /* 0x000fca0001800000 */
[----:B------:R-:W-:Y:S01]  /*15950*/  FFMA R50, R50, R53, R48 ;  /* 0x0000003532327223 */ /* 0x000fe20000000030 */
        /* <DEDUP_REMOVED lines=22> */
[----:B------:R-:W-:-:S03]  /*15ac0*/  FSEL R53, -|R51|, R51, P5 ;  /* 0x0000003333357208 */ /* 0x000fc60002800300 */
[----:B------:R-:W1:Y:S02]  /*15ad0*/  @P3 MUFU.EX2 R54, R50 ;  /* 0x0000003200363308 */ /* 0x000e640000000800 */
[----:B------:R-:W-:-:S06]  /*15ae0*/  FFMA R52, R52, R53, R53 ;  /* 0x0000003534347223 */ /* 0x000fcc0000000035 */
[----:B------:R-:W2:Y:S01]  /*15af0*/  @P5 MUFU.EX2 R53, R52 ;  /* 0x0000003400355308 */ /* 0x000ea20000000800 */
[----:B-1----:R-:W-:-:S05]  /*15b00*/  @P3 FADD R54, -R54, 1 ;  /* 0x3f80000036363421 */ /* 0x002fca0000000100 */
[----:B------:R-:W-:Y:S01]  /*15b10*/  @P3 LOP3.LUT R50, R54, 0x80000000, R49, 0xb8, !PT ;  /* 0x8000000036323812 */ /* 0x000fe200078eb831 */
[----:B------:R-:W-:Y:S01]  /*15b20*/  FMUL R49, R12, 0.5 ;  /* 0x3f0000000c317820 */ /* 0x000fe20000400000 */
[----:B------:R-:W-:Y:S01]  /*15b30*/  FADD R12, R14, 1 ;  /* 0x3f8000000e0c7421 */ /* 0x000fe20000000000 */
[----:B------:R-:W-:Y:S01]  /*15b40*/  FMUL R14, R13, 0.5 ;  /* 0x3f0000000d0e7820 */ /* 0x000fe20000400000 */
[----:B------:R-:W-:Y:S01]  /*15b50*/  FADD R13, R15, 1 ;  /* 0x3f8000000f0d7421 */ /* 0x000fe20000000000 */
[----:B--2---:R-:W-:Y:S01]  /*15b60*/  @P5 FADD R54, -R53, 1 ;  /* 0x3f80000035365421 */ /* 0x004fe20000000100 */
[----:B------:R-:W-:Y:S01]  /*15b70*/  FMUL R12, R12, R49 ;  /* 0x000000310c0c7220 */ /* 0x000fe20000400000 */
[----:B------:R-:W-:Y:S01]  /*15b80*/  FMUL R49, R22, 0.5 ;  /* 0x3f00000016317820 */ /* 0x000fe20000400000 */
[----:B------:R-:W-:Y:S01]  /*15b90*/  FMUL R13, R13, R14 ;  /* 0x0000000e0d0d7220 */ /* 0x000fe20000400000 */
[----:B------:R-:W-:Y:S01]  /*15ba0*/  FMUL R22, R23, 0.5 ;  /* 0x3f00000017167820 */ /* 0x000fe20000400000 */
[----:B------:R-:W-:Y:S01]  /*15bb0*/  FADD R15, R25, 1 ;  /* 0x3f800000190f7421 */ /* 0x000fe20000000000 */
[----:B------:R-:W-:Y:S01]  /*15bc0*/  FMUL R14, R24, R49 ;  /* 0x00000031180e7220 */ /* 0x000fe20000400000 */
[----:B------:R-:W-:Y:S01]  /*15bd0*/  FMUL R23, R26, 0.5 ;  /* 0x3f0000001a177820 */ /* 0x000fe20000400000 */
[----:B------:R-:W-:Y:S01]  /*15be0*/  FMUL R24, R27, 0.5 ;  /* 0x3f0000001b187820 */ /* 0x000fe20000400000 */
[----:B------:R-:W-:Y:S01]  /*15bf0*/  @P5 LOP3.LUT R52, R54, 0x80000000, R51, 0xb8, !PT ;  /* 0x8000000036345812 */ /* 0x000fe200078eb833 */
[----:B------:R-:W-:Y:S01]  /*15c00*/  FADD R27, R29, 1 ;  /* 0x3f8000001d1b7421 */ /* 0x000fe20000000000 */
[----:B------:R-:W-:Y:S01]  /*15c10*/  FMUL R26, R33, 0.5 ;  /* 0x3f000000211a7820 */ /* 0x000fe20000400000 */
[----:B------:R-:W-:Y:S01]  /*15c20*/  FMUL R15, R15, R22 ;  /* 0x000000160f0f7220 */ /* 0x000fe20000400000 */
[----:B------:R-:W-:Y:S01]  /*15c30*/  FMUL R22, R28, R23 ;  /* 0x000000171c167220 */ /* 0x000fe20000400000 */
[----:B------:R-:W-:Y:S01]  /*15c40*/  FADD R23, R32, 1 ;  /* 0x3f80000020177421 */ /* 0x000fe20000000000 */
[----:B------:R-:W-:Y:S01]  /*15c50*/  FMUL R27, R27, R24 ;  /* 0x000000181b1b7220 */ /* 0x000fe20000400000 */
[----:B------:R-:W-:Y:S01]  /*15c60*/  FMUL R24, R34, R31 ;  /* 0x0000001f22187220 */ /* 0x000fe20000400000 */
[----:B------:R-:W-:Y:S01]  /*15c70*/  FMUL R35, R35, R26 ;  /* 0x0000001a23237220 */ /* 0x000fe20000400000 */
[----:B------:R-:W-:Y:S01]  /*15c80*/  FMUL R29, R46, 0.5 ;  /* 0x3f0000002e1d7820 */ /* 0x000fe20000400000 */
[----:B------:R-:W-:Y:S01]  /*15c90*/  FMUL R25, R48, 0.5 ;  /* 0x3f00000030197820 */ /* 0x000fe20000400000 */
[----:B------:R-:W-:Y:S01]  /*15ca0*/  FADD R50, R50, 1 ;  /* 0x3f80000032327421 */ /* 0x000fe20000000000 */
[----:B------:R-:W-:Y:S01]  /*15cb0*/  FADD R52, R52, 1 ;  /* 0x3f80000034347421 */ /* 0x000fe20000000000 */
[----:B------:R-:W-:Y:S01]  /*15cc0*/  FMUL R28, R37, 0.5 ;  /* 0x3f000000251c7820 */ /* 0x000fe20000400000 */
[----:B------:R-:W-:Y:S01]  /*15cd0*/  FMUL R31, R42, 0.5 ;  /* 0x3f0000002a1f7820 */ /* 0x000fe20000400000 */
[----:B------:R-:W-:Y:S01]  /*15ce0*/  FMUL R26, R45, 0.5 ;  /* 0x3f0000002d1a7820 */ /* 0x000fe20000400000 */
[----:B------:R-:W-:Y:S01]  /*15cf0*/  FMUL R23, R23, R30 ;  /* 0x0000001e17177220 */ /* 0x000fe20000400000 */
        /* <DEDUP_REMOVED lines=12> */
[----:B------:R1:W-:Y:S01]  /*15dc0*/  STSM.16.M88.4 [R3+0x2200], R24 ;  /* 0x0022001803007844 */ /* 0x0003e20000000200 */
[----:B------:R-:W-:-:S05]  /*15dd0*/  F2FP.F16.F32.PACK_AB R15, R47, R44 ;  /* 0x0000002c2f0f723e */ /* 0x000fca00000000ff */
        /* <DEDUP_REMOVED lines=18> */
.L_x_102:
[----:B------:R-:W-:Y:S05]  /*15f00*/  BSYNC B0 ;  /* 0x0000000000007941 */ /* 0x000fea0003800000 */
.L_x_101:
[----:B------:R-:W-:Y:S06]  /*15f10*/  BAR.SYNC.DEFER_BLOCKING 0x1, 0x100 ;  /* 0x0044000000007b1d */ /* 0x000fec0000010000 */
[----:B------:R-:W-:Y:S04]  /*15f20*/  BSSY B0, `(.L_x_103) ;  /* 0x000000a000007945 */ /* 0x000fe80003800000 */
[----:B------:R-:W-:Y:S05]  /*15f30*/  @P0 BRA `(.L_x_104) ;  /* 0x0000000000200947 */ /* 0x000fea0003800000 */
[----:B------:R-:W-:-:S06]  /*15f40*/  UISETP.NE.AND UP0, UPT, UR43, 0x3, UPT ;  /* 0x000000032b00788c */ /* 0x000fcc000bf05270 */
[----:B------:R-:W-:-:S13]  /*15f50*/  PLOP3.LUT P3, PT, PT, PT, UP0, 0x80, 0x0 ;  /* 0x000000000000781c */ /* 0x000fda0003f6f008 */
[----:B------:R-:W-:Y:S05]  /*15f60*/  @!P3 BRA `(.L_x_105) ;  /* 0x000000000004b947 */ /* 0x000fea0003800000 */
[----:B------:R-:W-:Y:S01]  /*15f70*/  BPT.TRAP 0x1 ;  /* 0x000000040000795c */ /* 0x000fe20000300000 */
.L_x_105:
[----:B------:R-:W-:-:S04]  /*15f80*/  ULEA UR4, UR8, UR46, 0x3 ;  /* 0x0000002e08047291 */ /* 0x000fc8000f8e183f */
[----:B------:R-:W-:-:S04]  /*15f90*/  UIADD3 UR4, UR4, 0x50, URZ ;  /* 0x0000005004047890 */ /* 0x000fc8000fffe03f */
[----:B------:R-:W-:-:S09]  /*15fa0*/  UPRMT UR4, UR52, 0x654, UR4 ;  /* 0x0000065434047896 */ /* 0x000fd20008000004 */
[----:B------:R-:W-:Y:S03]  /*15fb0*/  SYNCS.ARRIVE.TRANS64.RED.A1T0 RZ, [UR4], RZ ;  /* 0x000000ffffff79a7 */ /* 0x000fe60008100404 */
.L_x_104:
[----:B------:R-:W-:Y:S05]  /*15fc0*/  BSYNC B0 ;  /* 0x0000000000007941 */ /* 0x000fea0003800000 */
.L_x_103:
        /* <DEDUP_REMOVED lines=9> */
.L_x_108:
[----:B-1----:R-:W-:Y:S01]  /*16060*/  LEA R12, R0, UR46, 0x3 ;  /* 0x0000002e000c7c11 */ /* 0x002fe2000f8e18ff */
[----:B------:R-:W-:Y:S01]  /*16070*/  BSSY B1, `(.L_x_109) ;  /* 0x0000006000017945 */ /* 0x000fe20003800000 */
[----:B------:R-:W-:Y:S02]  /*16080*/  SHF.L.U32 R13, R2, 0x1f, RZ ;  /* 0x0000001f020d7819 */ /* 0x000fe400000006ff */
[----:B------:R-:W-:Y:S02]  /*16090*/  @!P4 LEA R15, R0, R19, 0xd ;  /* 0x00000013000fc211 */ /* 0x000fe400078e68ff */
[----:B------:R-:W1:Y:S02]  /*160a0*/  SYNCS.PHASECHK.TRANS64.TRYWAIT P3, [R12+URZ+0x30], R13 ;  /* 0x0000300d0c0075a7 */ /* 0x000e64000806017f */
[----:B------:R-:W-:Y:S01]  /*160b0*/  @!P4 LEA R14, R18, R15, 0x1 ;  /* 0x0000000f120ec211 */ /* 0x000fe200078e08ff */
[----:B-1----:R-:W-:Y:S06]  /*160c0*/  @!P3 BRA `(.L_x_110) ;  /* 0x0000018c0060b947 */ /* 0x002fec0003800000 */
.L_x_360:
[----:B------:R-:W-:Y:S05]  /*160d0*/  BSYNC B1 ;  /* 0x0000000000017941 */ /* 0x000fea0003800000 */
.L_x_109:
        /* <DEDUP_REMOVED lines=8> */
.L_x_107:
[----:B------:R-:W-:Y:S05]  /*16160*/  BSYNC B0 ;  /* 0x0000000000007941 */ /* 0x000fea0003800000 */
.L_x_106:
[----:B-1----:R-:W2:Y:S04]  /*16170*/  LDL.LU R12, [R1+0xc8] ;  /* 0x0000c800010c7983 */ /* 0x002ea80000300800 */
[----:B------:R-:W5:Y:S04]  /*16180*/  LDL.LU R15, [R1+0xcc] ;  /* 0x0000cc00010f7983 */ /* 0x000f680000300800 */
[----:B------:R-:W4:Y:S04]  /*16190*/  LDL.LU R28, [R1+0xd4] ;  /* 0x0000d400011c7983 */ /* 0x000f280000300800 */
[----:B------:R-:W4:Y:S04]  /*161a0*/  LDL.LU R35, [R1+0xdc] ;  /* 0x0000dc0001237983 */ /* 0x000f280000300800 */
[----:B------:R-:W4:Y:S04]  /*161b0*/  LDL.LU R43, [R1+0xe4] ;  /* 0x0000e400012b7983 */ /* 0x000f280000300800 */
[----:B------:R-:W4:Y:S04]  /*161c0*/  LDL.LU R41, [R1+0xec] ;  /* 0x0000ec0001297983 */ /* 0x000f280000300800 */
[----:B------:R-:W4:Y:S04]  /*161d0*/  LDL.LU R48, [R1+0xf4] ;  /* 0x0000f40001307983 */ /* 0x000f280000300800 */
[----:B------:R-:W4:Y:S04]  /*161e0*/  LDL.LU R52, [R1+0xfc] ;  /* 0x0000fc0001347983 */ /* 0x000f280000300800 */
[----:B------:R-:W4:Y:S01]  /*161f0*/  LDL.LU R55, [R1+0xc0] ;  /* 0x0000c00001377983 */ /* 0x000f220000300800 */
[----:B---3--:R-:W-:-:S03]  /*16200*/  HADD2.F32 R14, -RZ, R9.H0_H0 ;  /* 0x20000009ff0e7230 */ /* 0x008fc60000004100 */
[----:B------:R-:W3:Y:S04]  /*16210*/  LDL.LU R30, [R1+0xd0] ;  /* 0x0000d000011e7983 */ /* 0x000ee80000300800 */
[----:B------:R-:W4:Y:S04]  /*16220*/  LDL.LU R37, [R1+0xd8] ;  /* 0x0000d80001257983 */ /* 0x000f280000300800 */
[----:B------:R-:W4:Y:S01]  /*16230*/  LDL.LU R39, [R1+0xe0] ;  /* 0x0000e00001277983 */ /* 0x000f220000300800 */
[----:B--2---:R-:W-:Y:S01]  /*16240*/  FMUL R13, R17, R12 ;  /* 0x0000000c110d7220 */ /* 0x004fe20000400000 */
[----:B------:R-:W-:-:S02]  /*16250*/  HADD2.F32 R12, -RZ, R9.H1_H1 ;  /* 0x30000009ff0c7230 */ /* 0x000fc40000004100 */
[----:B-----5:R-:W-:Y:S01]  /*16260*/  FMUL R15, R17, R15 ;  /* 0x0000000f110f7220 */ /* 0x020fe20000400000 */
[----:B------:R-:W-:-:S03]  /*16270*/  FFMA R14, R16, R14, R13 ;  /* 0x0000000e100e7223 */ /* 0x000fc6000000000d */
[----:B------:R-:W-:Y:S01]  /*16280*/  FFMA R15, R16, R12, R15 ;  /* 0x0000000c100f7223 */ /* 0x000fe2000000000f */
[----:B------:R-:W-:-:S03]  /*16290*/  FMUL R25, R14, 0.70710676908493041992 ;  /* 0x3f3504f30e197820 */ /* 0x000fc60000400000 */
[----:B------:R-:W-:Y:S01]  /*162a0*/  FMUL R24, R15, 0.70710676908493041992 ;  /* 0x3f3504f30f187820 */ /* 0x000fe20000400000 */
[C---:B------:R-:W-:Y:S01]  /*162b0*/  FMUL R12, R25.reuse, R25 ;  /* 0x00000019190c7220 */ /* 0x040fe20000400000 */
[C---:B------:R-:W-:Y:S02]  /*162c0*/  FSETP.GE.AND P3, PT, |R25|.reuse, 1.0029599666595458984, PT ;  /* 0x3f8060fe1900780b */ /* 0x040fe40003f66200 */
[C---:B------:R-:W-:Y:S01]  /*162d0*/  FMUL R27, R24.reuse, R24 ;  /* 0x00000018181b7220 */ /* 0x040fe20000400000 */
[----:B------:R-:W-:Y:S02]  /*162e0*/  FSETP.GE.AND P5, PT, |R24|, 1.0029599666595458984, PT ;  /* 0x3f8060fe1800780b */ /* 0x000fe40003fa6200 */
[----:B------:R-:W-:Y:S02]  /*162f0*/  FSEL R12, |R25|, R12, P3 ;  /* 0x0000000c190c7208 */ /* 0x000fe40001800200 */
[----:B------:R-:W-:Y:S02]  /*16300*/  FSEL R13, R164, 8.4834944573231041431e-05, P3 ;  /* 0x38b1e96aa40d7808 */ /* 0x000fe40001800000 */
[----:B------:R-:W-:-:S02]  /*16310*/  FSEL R23, -R163, -0.00082130916416645050049, P3 ;  /* 0xba574d20a3177808 */ /* 0x000fc40001800100 */
[----:B------:R-:W-:Y:S02]  /*16320*/  FSEL R26, |R24|, R27, P5 ;  /* 0x0000001b181a7208 */ /* 0x000fe40002800200 */
[----:B------:R-:W-:Y:S01]  /*16330*/  FSEL R27, R162, 0.0052134888246655464172, P3 ;  /* 0x3baad5eaa21b7808 */ /* 0x000fe20001800000 */
[----:B------:R-:W-:Y:S01]  /*16340*/  FFMA R13, R12, R13, R23 ;  /* 0x0000000d0c0d7223 */ /* 0x000fe20000000017 */
[----:B------:R-:W-:Y:S02]  /*16350*/  FSEL R29, R164, 8.4834944573231041431e-05, P5 ;  /* 0x38b1e96aa41d7808 */ /* 0x000fe40002800000 */
[----:B------:R-:W-:Y:S01]  /*16360*/  FSEL R31, -R163, -0.00082130916416645050049, P5 ;  /* 0xba574d20a31f7808 */ /* 0x000fe20002800100 */
[----:B------:R-:W-:Y:S01]  /*16370*/  FFMA R13, R12, R13, R27 ;  /* 0x0000000d0c0d7223 */ /* 0x000fe2000000001b */
[C---:B------:R-:W-:Y:S02]  /*16380*/  FSEL R23, -R161.reuse, -0.026868773624300956726, P3 ;  /* 0xbcdc1be7a1177808 */ /* 0x040fe40001800100 */
[----:B------:R-:W-:Y:S01]  /*16390*/  FSEL R33, R162, 0.0052134888246655464172, P5 ;  /* 0x3baad5eaa2217808 */ /* 0x000fe20002800000 */
[----:B------:R-:W-:Y:S01]  /*163a0*/  FFMA R29, R26, R29, R31 ;  /* 0x0000001d1a1d7223 */ /* 0x000fe2000000001f */
[----:B------:R-:W-:Y:S01]  /*163b0*/  FSEL R27, R160, 0.11284004896879196167, P3 ;  /* 0x3de718afa01b7808 */ /* 0x000fe20001800000 */
[----:B------:R-:W-:Y:S01]  /*163c0*/  FFMA R13, R12, R13, R23 ;  /* 0x0000000d0c0d7223 */ /* 0x000fe20000000017 */
[----:B------:R-:W-:Y:S01]  /*163d0*/  FSEL R31, -R161, -0.026868773624300956726, P5 ;  /* 0xbcdc1be7a11f7808 */ /* 0x000fe20002800100 */
[----:B------:R-:W-:Y:S01]  /*163e0*/  FFMA R29, R26, R29, R33 ;  /* 0x0000001d1a1d7223 */ /* 0x000fe20000000021 */
[C---:B------:R-:W-:Y:S01]  /*163f0*/  FSEL R23, R159.reuse, -0.37612664699554443359, P3 ;  /* 0xbec093ac9f177808 */ /* 0x040fe20001800000 */
[----:B------:R-:W-:Y:S01]  /*16400*/  FFMA R13, R12, R13, R27 ;  /* 0x0000000d0c0d7223 */ /* 0x000fe2000000001b */
[----:B------:R-:W-:Y:S01]  /*16410*/  FSEL R33, R160, 0.11284004896879196167, P5 ;  /* 0x3de718afa0217808 */ /* 0x000fe20002800000 */
[----:B------:R-:W-:Y:S01]  /*16420*/  FFMA R29, R26, R29, R31 ;  /* 0x0000001d1a1d7223 */ /* 0x000fe2000000001f */
[----:B------:R-:W-:Y:S01]  /*16430*/  FSEL R27, R158, 0.12837915122509002686, P3 ;  /* 0x3e0375d39e1b7808 */ /* 0x000fe20001800000 */
[----:B------:R-:W-:Y:S01]  /*16440*/  FFMA R13, R12, R13, R23 ;  /* 0x0000000d0c0d7223 */ /* 0x000fe20000000017 */
[----:B------:R-:W-:Y:S01]  /*16450*/  FSEL R23, R159, -0.37612664699554443359, P5 ;  /* 0xbec093ac9f177808 */ /* 0x000fe20002800000 */
[----:B------:R-:W-:Y:S01]  /*16460*/  FFMA R29, R26, R29, R33 ;  /* 0x0000001d1a1d7223 */ /* 0x000fe20000000021 */
[----:B------:R-:W-:Y:S01]  /*16470*/  FSEL R22, -|R25|, R25, P3 ;  /* 0x0000001919167208 */ /* 0x000fe20001800300 */
[----:B------:R-:W-:Y:S01]  /*16480*/  FFMA R13, R12, R13, R27 ;  /* 0x0000000d0c0d7223 */ /* 0x000fe2000000001b */
[----:B------:R-:W-:Y:S01]  /*16490*/  FSEL R12, R158, 0.12837915122509002686, P5 ;  /* 0x3e0375d39e0c7808 */ /* 0x000fe20002800000 */
[----:B------:R-:W-:Y:S01]  /*164a0*/  FFMA R23, R26, R29, R23 ;  /* 0x0000001d1a177223 */ /* 0x000fe20000000017 */
[----:B------:R-:W-:Y:S01]  /*164b0*/  FSEL R27, -|R24|, R24, P5 ;  /* 0x00000018181b7208 */ /* 0x000fe20002800300 */
[----:B------:R-:W-:-:S02]  /*164c0*/  FFMA R13, R13, R22, R22 ;  /* 0x000000160d0d7223 */ /* 0x000fc40000000016 */
[----:B------:R-:W-:Y:S02]  /*164d0*/  FFMA R12, R26, R23, R12 ;  /* 0x000000171a0c7223 */ /* 0x000fe4000000000c */
[----:B------:R-:W1:Y:S02]  /*164e0*/  @P3 MUFU.EX2 R26, R13 ;  /* 0x0000000d001a3308 */ /* 0x000e640000000800 */
[----:B------:R-:W-:-:S06]  /*164f0*/  FFMA R12, R12, R27, R27 ;  /* 0x0000001b0c0c7223 */ /* 0x000fcc000000001b */
[----:B------:R-:W2:Y:S01]  /*16500*/  @P5 MUFU.EX2 R27, R12 ;  /* 0x0000000c001b5308 */ /* 0x000ea20000000800 */
[--C-:B------:R-:W-:Y:S02]  /*16510*/  HADD2.F32 R22, -RZ, R10.reuse.H0_H0 ;  /* 0x2000000aff167230 */ /* 0x100fe40000004100 */
[----:B---3--:R-:W-:Y:S01]  /*16520*/  FMUL R23, R17, R30 ;  /* 0x0000001e11177220 */ /* 0x008fe20000400000 */
[----:B------:R-:W-:-:S03]  /*16530*/  HADD2.F32 R29, -RZ, R10.H1_H1 ;  /* 0x3000000aff1d7230 */ /* 0x000fc60000004100 */
[----:B------:R-:W-:Y:S01]  /*16540*/  FFMA R22, R16, R22, R23 ;  /* 0x0000001610167223 */ /* 0x000fe20000000017 */
[----:B----4-:R-:W-:Y:S01]  /*16550*/  FMUL R23, R17, R28 ;  /* 0x0000001c11177220 */ /* 0x010fe20000400000 */
[----:B-1----:R-:W-:Y:S02]  /*16560*/  @P3 FADD R28, -R26, 1 ;  /* 0x3f8000001a1c3421 */ /* 0x002fe40000000100 */
[----:B------:R-:W-:Y:S01]  /*16570*/  FMUL R26, R22, 0.70710676908493041992 ;  /* 0x3f3504f3161a7820 */ /* 0x000fe20000400000 */
[----:B------:R-:W-:Y:S02]  /*16580*/  FFMA R23, R16, R29, R23 ;  /* 0x0000001d10177223 */ /* 0x000fe40000000017 */
[----:B------:R-:W-:Y:S01]  /*16590*/  @P3 LOP3.LUT R13, R28, 0x80000000, R25, 0xb8, !PT ;  /* 0x800000001c0d3812 */ /* 0x000fe200078eb819 */
[C---:B------:R-:W-:Y:S01]  /*165a0*/  FMUL R25, R26.reuse, R26 ;  /* 0x0000001a1a197220 */ /* 0x040fe20000400000 */
[----:B--2---:R-:W-:Y:S01]  /*165b0*/  @P5 FADD R27, -R27, 1 ;  /* 0x3f8000001b1b5421 */ /* 0x004fe20000000100 */
[----:B------:R-:W-:-:S04]  /*165c0*/  FSETP.GE.AND P3, PT, |R26|, 1.0029599666595458984, PT ;  /* 0x3f8060fe1a00780b */ /* 0x000fc80003f66200 */
[----:B------:R-:W-:Y:S01]  /*165d0*/  @P5 LOP3.LUT R12, R27, 0x80000000, R24, 0xb8, !PT ;  /* 0x800000001b0c5812 */ /* 0x000fe200078eb818 */
[----:B------:R-:W-:Y:S01]  /*165e0*/  FMUL R27, R23, 0.70710676908493041992 ;  /* 0x3f3504f3171b7820 */ /* 0x000fe20000400000 */
[----:B------:R-:W-:Y:S02]  /*165f0*/  FSEL R25, |R26|, R25, P3 ;  /* 0x000000191a197208 */ /* 0x000fe40001800200 */
[----:B------:R-:W-:Y:S02]  /*16600*/  FSEL R24, R164, 8.4834944573231041431e-05, P3 ;  /* 0x38b1e96aa4187808 */ /* 0x000fe40001800000 */
[----:B------:R-:W-:Y:S01]  /*16610*/  FSEL R28, -R163, -0.00082130916416645050049, P3 ;  /* 0xba574d20a31c7808 */ /* 0x000fe20001800100 */
[C---:B------:R-:W-:Y:S01]  /*16620*/  FMUL R30, R27.reuse, R27 ;  /* 0x0000001b1b1e7220 */ /* 0x040fe20000400000 */
[----:B------:R-:W-:-:S03]  /*16630*/  FSETP.GE.AND P5, PT, |R27|, 1.0029599666595458984, PT ;  /* 0x3f8060fe1b00780b */ /* 0x000fc60003fa6200 */
[----:B------:R-:W-:Y:S01]  /*16640*/  FFMA R24, R25, R24, R28 ;  /* 0x0000001819187223 */ /* 0x000fe2000000001c */
[----:B------:R-:W-:Y:S02]  /*16650*/  FSEL R28, R162, 0.0052134888246655464172, P3 ;  /* 0x3baad5eaa21c7808 */ /* 0x000fe40001800000 */
[----:B------:R-:W-:Y:S02]  /*16660*/  FSEL R31, |R27|, R30, P5 ;  /* 0x0000001e1b1f7208 */ /* 0x000fe40002800200 */
[----:B------:R-:W-:Y:S02]  /*16670*/  FSEL R32, R164, 8.4834944573231041431e-05, P5 ;  /* 0x38b1e96aa4207808 */ /* 0x000fe40002800000 */
[----:B------:R-:W-:Y:S01]  /*16680*/  FSEL R34, -R163, -0.00082130916416645050049, P5 ;  /* 0xba574d20a3227808 */ /* 0x000fe20002800100 */
[----:B------:R-:W-:Y:S01]  /*16690*/  FFMA R24, R25, R24, R28 ;  /* 0x0000001819187223 */ /* 0x000fe2000000001c */
[----:B------:R-:W-:Y:S02]  /*166a0*/  FSEL R30, -R161, -0.026868773624300956726, P3 ;  /* 0xbcdc1be7a11e7808 */ /* 0x000fe40001800100 */
[----:B------:R-:W-:Y:S01]  /*166b0*/  FSEL R36, R162, 0.0052134888246655464172, P5 ;  /* 0x3baad5eaa2247808 */ /* 0x000fe20002800000 */
[----:B------:R-:W-:Y:S01]  /*166c0*/  FFMA R32, R31, R32, R34 ;  /* 0x000000201f207223 */ /* 0x000fe20000000022 */
[C---:B------:R-:W-:Y:S01]  /*166d0*/  FSEL R28, R160.reuse, 0.11284004896879196167, P3 ;  /* 0x3de718afa01c7808 */ /* 0x040fe20001800000 */
[----:B------:R-:W-:Y:S01]  /*166e0*/  FFMA R24, R25, R24, R30 ;  /* 0x0000001819187223 */ /* 0x000fe2000000001e */
[----:B------:R-:W-:Y:S01]  /*166f0*/  FSEL R34, -R161, -0.026868773624300956726, P5 ;  /* 0xbcdc1be7a1227808 */ /* 0x000fe20002800100 */
[----:B------:R-:W-:Y:S01]  /*16700*/  FFMA R32, R31, R32, R36 ;  /* 0x000000201f207223 */ /* 0x000fe20000000024 */
[----:B------:R-:W-:Y:S01]  /*16710*/  FSEL R30, R159, -0.37612664699554443359, P3 ;  /* 0xbec093ac9f1e7808 */ /* 0x000fe20001800000 */
        /* <DEDUP_REMOVED lines=15> */
[----:B------:R-:W-:Y:S01]  /*16810*/  FFMA R28, R25, R28, R28 ;  /* 0x0000001c191c7223 */ /* 0x000fe2000000001c */
[----:B------:R-:W-:-:S05]  /*16820*/  HADD2.F32 R24, -RZ, R11.H0_H0 ;  /* 0x2000000bff187230 */ /* 0x000fca0000004100 */
[----:B------:R-:W2:Y:S01]  /*16830*/  @P5 MUFU.EX2 R33, R28 ;  /* 0x0000001c00215308 */ /* 0x000ea20000000800 */
[----:B------:R-:W-:Y:S01]  /*16840*/  FMUL R25, R17, R37 ;  /* 0x0000002511197220 */ /* 0x000fe20000400000 */
[----:B------:R-:W-:-:S03]  /*16850*/  HADD2.F32 R34, -RZ, R11.H1_H1 ;  /* 0x3000000bff227230 */ /* 0x000fc60000004100 */
[----:B------:R-:W-:Y:S01]  /*16860*/  FFMA R24, R16, R24, R25 ;  /* 0x0000001810187223 */ /* 0x000fe20000000019 */
[----:B------:R-:W-:Y:S01]  /*16870*/  FMUL R25, R17, R35 ;  /* 0x0000002311197220 */ /* 0x000fe20000400000 */
[----:B-1----:R-:W-:Y:S02]  /*16880*/  @P3 FADD R31, -R30, 1 ;  /* 0x3f8000001e1f3421 */ /* 0x002fe40000000100 */
[----:B------:R-:W-:Y:S01]  /*16890*/  FMUL R32, R24, 0.70710676908493041992 ;  /* 0x3f3504f318207820 */ /* 0x000fe20000400000 */
[----:B------:R-:W-:Y:S02]  /*168a0*/  FFMA R25, R16, R34, R25 ;  /* 0x0000002210197223 */ /* 0x000fe40000000019 */
[----:B------:R-:W-:Y:S01]  /*168b0*/  @P3 LOP3.LUT R29, R31, 0x80000000, R26, 0xb8, !PT ;  /* 0x800000001f1d3812 */ /* 0x000fe200078eb81a */
[C---:B------:R-:W-:Y:S01]  /*168c0*/  FMUL R31, R32.reuse, R32 ;  /* 0x00000020201f7220 */ /* 0x040fe20000400000 */
[----:B--2---:R-:W-:Y:S01]  /*168d0*/  @P5 FADD R30, -R33, 1 ;  /* 0x3f800000211e5421 */ /* 0x004fe20000000100 */
[----:B------:R-:W-:Y:S01]  /*168e0*/  FSETP.GE.AND P3, PT, |R32|, 1.0029599666595458984, PT ;  /* 0x3f8060fe2000780b */ /* 0x000fe20003f66200 */
[----:B------:R-:W-:-:S03]  /*168f0*/  FMUL R33, R25, 0.70710676908493041992 ;  /* 0x3f3504f319217820 */ /* 0x000fc60000400000 */
[----:B------:R-:W-:Y:S02]  /*16900*/  @P5 LOP3.LUT R28, R30, 0x80000000, R27, 0xb8, !PT ;  /* 0x800000001e1c5812 */ /* 0x000fe400078eb81b */
        /* <DEDUP_REMOVED lines=25> */
[----:B------:R-:W-:-:S02]  /*16aa0*/  FFMA R36, R35, R36, R42 ;  /* 0x0000002423247223 */ /* 0x000fc4000000002a */
[----:B------:R-:W-:Y:S01]  /*16ab0*/  FFMA R26, R31, R26, R30 ;  /* 0x0000001a1f1a7223 */ /* 0x000fe2000000001e */
[----:B------:R-:W-:Y:S01]  /*16ac0*/  FSEL R31, R158, 0.12837915122509002686, P5 ;  /* 0x3e0375d39e1f7808 */ /* 0x000fe20002800000 */
[----:B------:R-:W-:Y:S01]  /*16ad0*/  FFMA R34, R35, R36, R34 ;  /* 0x0000002423227223 */ /* 0x000fe20000000022 */
[----:B------:R-:W-:Y:S02]  /*16ae0*/  FSEL R27, -|R32|, R32, P3 ;  /* 0x00000020201b7208 */ /* 0x000fe40001800300 */
[----:B------:R-:W-:Y:S01]  /*16af0*/  FSEL R30, -|R33|, R33, P5 ;  /* 0x00000021211e7208 */ /* 0x000fe20002800300 */
[----:B------:R-:W-:Y:S02]  /*16b00*/  FFMA R31, R35, R34, R31 ;  /* 0x00000022231f7223 */ /* 0x000fe4000000001f */
[----:B------:R-:W-:Y:S02]  /*16b10*/  FFMA R26, R26, R27, R27 ;  /* 0x0000001b1a1a7223 */ /* 0x000fe4000000001b */
[----:B------:R-:W-:Y:S01]  /*16b20*/  FFMA R27, R31, R30, R30 ;  /* 0x0000001e1f1b7223 */ /* 0x000fe2000000001e */
[----:B------:R-:W-:-:S02]  /*16b30*/  HADD2.F32 R30, -RZ, R4.H0_H0 ;  /* 0x20000004ff1e7230 */ /* 0x000fc40000004100 */
[----:B------:R-:W-:-:S04]  /*16b40*/  FMUL R31, R17, R39 ;  /* 0x00000027111f7220 */ /* 0x000fc80000400000 */
[----:B------:R-:W-:Y:S01]  /*16b50*/  FFMA R30, R16, R30, R31 ;  /* 0x0000001e101e7223 */ /* 0x000fe2000000001f */
[----:B------:R-:W-:Y:S02]  /*16b60*/  FMUL R31, R17, R43 ;  /* 0x0000002b111f7220 */ /* 0x000fe40000400000 */
[----:B------:R-:W2:Y:S04]  /*16b70*/  LDL.LU R43, [R1+0xe8] ;  /* 0x0000e800012b7983 */ /* 0x000ea80000300800 */
[----:B------:R-:W3:Y:S01]  /*16b80*/  LDL.LU R50, [R1+0xf0] ;  /* 0x0000f00001327983 */ /* 0x000ee20000300800 */
[----:B------:R-:W1:Y:S08]  /*16b90*/  @P3 MUFU.EX2 R34, R26 ;  /* 0x0000001a00223308 */ /* 0x000e700000000800 */
[----:B------:R-:W4:Y:S01]  /*16ba0*/  @P5 MUFU.EX2 R37, R27 ;  /* 0x0000001b00255308 */ /* 0x000f220000000800 */
[----:B------:R-:W-:-:S02]  /*16bb0*/  HADD2.F32 R39, -RZ, R4.H1_H1 ;  /* 0x30000004ff277230 */ /* 0x000fc40000004100 */
[----:B------:R-:W-:Y:S01]  /*16bc0*/  FMUL R36, R30, 0.70710676908493041992 ;  /* 0x3f3504f31e247820 */ /* 0x000fe20000400000 */
[----:B------:R-:W5:Y:S01]  /*16bd0*/  LDL.LU R54, [R1+0xf8] ;  /* 0x0000f80001367983 */ /* 0x000f620000300800 */
[----:B-1----:R-:W-:Y:S01]  /*16be0*/  @P3 FADD R35, -R34, 1 ;  /* 0x3f80000022233421 */ /* 0x002fe20000000100 */
[----:B------:R-:W-:-:S04]  /*16bf0*/  FFMA R31, R16, R39, R31 ;  /* 0x00000027101f7223 */ /* 0x000fc8000000001f */
[----:B------:R-:W-:Y:S01]  /*16c00*/  @P3 LOP3.LUT R26, R35, 0x80000000, R32, 0xb8, !PT ;  /* 0x80000000231a3812 */ /* 0x000fe200078eb820 */
[C---:B------:R-:W-:Y:S01]  /*16c10*/  FMUL R35, R36.reuse, R36 ;  /* 0x0000002424237220 */ /* 0x040fe20000400000 */
[----:B----4-:R-:W-:Y:S01]  /*16c20*/  @P5 FADD R34, -R37, 1 ;  /* 0x3f80000025225421 */ /* 0x010fe20000000100 */
        /* <DEDUP_REMOVED lines=32> */
[----:B------:R-:W-:-:S02]  /*16e30*/  FFMA R40, R39, R42, R40 ;  /* 0x0000002a27287223 */ /* 0x000fc40000000028 */
[----:B------:R-:W-:Y:S01]  /*16e40*/  FFMA R33, R32, R33, R33 ;  /* 0x0000002120217223 */ /* 0x000fe20000000021 */
[----:B------:R-:W-:Y:S01]  /*16e50*/  FSEL R32, -|R37|, R37, P5 ;  /* 0x0000002525207208 */ /* 0x000fe20002800300 */
[----:B------:R-:W-:Y:S02]  /*16e60*/  FFMA R35, R39, R40, R35 ;  /* 0x0000002827237223 */ /* 0x000fe40000000023 */
[----:B------:R-:W1:Y:S02]  /*16e70*/  @P3 MUFU.EX2 R39, R33 ;  /* 0x0000002100273308 */ /* 0x000e640000000800 */
[----:B------:R-:W-:Y:S01]  /*16e80*/  FFMA R32, R35, R32, R32 ;  /* 0x0000002023207223 */ /* 0x000fe20000000020 */
[----:B------:R-:W-:-:S05]  /*16e90*/  HADD2.F32 R34, -RZ, R5.H0_H0 ;  /* 0x20000005ff227230 */ /* 0x000fca0000004100 */
[----:B------:R-:W4:Y:S01]  /*16ea0*/  @P5 MUFU.EX2 R40, R32 ;  /* 0x0000002000285308 */ /* 0x000f220000000800 */
[----:B------:R-:W-:Y:S02]  /*16eb0*/  HADD2.F32 R42, -RZ, R5.H1_H1 ;  /* 0x30000005ff2a7230 */ /* 0x000fe40000004100 */
[----:B-1----:R-:W-:-:S05]  /*16ec0*/  @P3 FADD R39, -R39, 1 ;  /* 0x3f80000027273421 */ /* 0x002fca0000000100 */
[----:B------:R-:W-:Y:S01]  /*16ed0*/  @P3 LOP3.LUT R33, R39, 0x80000000, R36, 0xb8, !PT ;  /* 0x8000000027213812 */ /* 0x000fe200078eb824 */
[----:B----4-:R-:W-:-:S05]  /*16ee0*/  @P5 FADD R40, -R40, 1 ;  /* 0x3f80000028285421 */ /* 0x010fca0000000100 */
[----:B------:R-:W-:Y:S01]  /*16ef0*/  @P5 LOP3.LUT R32, R40, 0x80000000, R37, 0xb8, !PT ;  /* 0x8000000028205812 */ /* 0x000fe200078eb825 */
[----:B--2---:R-:W-:-:S04]  /*16f00*/  FMUL R35, R17, R43 ;  /* 0x0000002b11237220 */ /* 0x004fc80000400000 */
[----:B------:R-:W-:Y:S01]  /*16f10*/  FFMA R34, R16, R34, R35 ;  /* 0x0000002210227223 */ /* 0x000fe20000000023 */
[----:B------:R-:W-:-:S03]  /*16f20*/  FMUL R35, R17, R41 ;  /* 0x0000002911237220 */ /* 0x000fc60000400000 */
[----:B------:R-:W-:Y:S01]  /*16f30*/  FMUL R41, R34, 0.70710676908493041992 ;  /* 0x3f3504f322297820 */ /* 0x000fe20000400000 */
[----:B------:R-:W-:-:S03]  /*16f40*/  FFMA R35, R16, R42, R35 ;  /* 0x0000002a10237223 */ /* 0x000fc60000000023 */
[C---:B------:R-:W-:Y:S01]  /*16f50*/  FMUL R36, R41.reuse, R41 ;  /* 0x0000002929247220 */ /* 0x040fe20000400000 */
[----:B------:R-:W-:Y:S01]  /*16f60*/  FSETP.GE.AND P3, PT, |R41|, 1.0029599666595458984, PT ;  /* 0x3f8060fe2900780b */ /* 0x000fe20003f66200 */
[----:B------:R-:W-:-:S03]  /*16f70*/  FMUL R42, R35, 0.70710676908493041992 ;  /* 0x3f3504f3232a7820 */ /* 0x000fc60000400000 */
[----:B------:R-:W-:Y:S01]  /*16f80*/  FSEL R36, |R41|, R36, P3 ;  /* 0x0000002429247208 */ /* 0x000fe20001800200 */
[----:B------:R-:W-:Y:S01]  /*16f90*/  FMUL R43, R42, R42 ;  /* 0x0000002a2a2b7220 */ /* 0x000fe20000400000 */
[----:B------:R-:W-:Y:S02]  /*16fa0*/  FSEL R37, R164, 8.4834944573231041431e-05, P3 ;  /* 0x38b1e96aa4257808 */ /* 0x000fe40001800000 */
[----:B------:R-:W-:Y:S02]  /*16fb0*/  FSEL R39, -R163, -0.00082130916416645050049, P3 ;  /* 0xba574d20a3277808 */ /* 0x000fe40001800100 */
[----:B------:R-:W-:-:S03]  /*16fc0*/  FSETP.GE.AND P5, PT, |R42|, 1.0029599666595458984, PT ;  /* 0x3f8060fe2a00780b */ /* 0x000fc60003fa6200 */
[----:B------:R-:W-:Y:S01]  /*16fd0*/  FFMA R37, R36, R37, R39 ;  /* 0x0000002524257223 */ /* 0x000fe20000000027 */
[----:B------:R-:W-:Y:S02]  /*16fe0*/  FSEL R40, |R42|, R43, P5 ;  /* 0x0000002b2a287208 */ /* 0x000fe40002800200 */
[----:B------:R-:W-:Y:S02]  /*16ff0*/  FSEL R39, R162, 0.0052134888246655464172, P3 ;  /* 0x3baad5eaa2277808 */ /* 0x000fe40001800000 */
        /* <DEDUP_REMOVED lines=29> */
[----:B---3--:R-:W-:Y:S01]  /*171d0*/  FMUL R39, R17, R50 ;  /* 0x0000003211277220 */ /* 0x008fe20000400000 */
[----:B------:R-:W-:-:S03]  /*171e0*/  HADD2.F32 R47, -RZ, R6.H1_H1 ;  /* 0x30000006ff2f7230 */ /* 0x000fc60000004100 */
[----:B------:R-:W-:Y:S01]  /*171f0*/  FFMA R39, R16, R43, R39 ;  /* 0x0000002b10277223 */ /* 0x000fe20000000027 */
[----:B------:R-:W-:Y:S01]  /*17200*/  FMUL R43, R17, R48 ;  /* 0x00000030112b7220 */ /* 0x000fe20000400000 */
[----:B-1----:R-:W-:-:S03]  /*17210*/  @P3 FADD R44, -R40, 1 ;  /* 0x3f800000282c3421 */ /* 0x002fc60000000100 */
[----:B------:R-:W-:Y:S01]  /*17220*/  FFMA R40, R16, R47, R43 ;  /* 0x0000002f10287223 */ /* 0x000fe2000000002b */
[----:B--2---:R-:W-:-:S03]  /*17230*/  @P5 FADD R43, -R46, 1 ;  /* 0x3f8000002e2b5421 */ /* 0x004fc60000000100 */
[----:B------:R-:W-:Y:S02]  /*17240*/  FMUL R46, R40, 0.70710676908493041992 ;  /* 0x3f3504f3282e7820 */ /* 0x000fe40000400000 */
[----:B------:R-:W-:Y:S02]  /*17250*/  @P5 LOP3.LUT R37, R43, 0x80000000, R42, 0xb8, !PT ;  /* 0x800000002b255812 */ /* 0x000fe400078eb82a */
[C---:B------:R-:W-:Y:S01]  /*17260*/  FMUL R47, R46.reuse, R46 ;  /* 0x0000002e2e2f7220 */ /* 0x040fe20000400000 */
[----:B------:R-:W-:-:S04]  /*17270*/  FSETP.GE.AND P5, PT, |R46|, 1.0029599666595458984, PT ;  /* 0x3f8060fe2e00780b */ /* 0x000fc80003fa6200 */
[----:B------:R-:W-:Y:S02]  /*17280*/  FSEL R48, |R46|, R47, P5 ;  /* 0x0000002f2e307208 */ /* 0x000fe40002800200 */
[----:B------:R-:W-:Y:S02]  /*17290*/  FSEL R49, R164, 8.4834944573231041431e-05, P5 ;  /* 0x38b1e96aa4317808 */ /* 0x000fe40002800000 */
[----:B------:R-:W-:Y:S02]  /*172a0*/  FSEL R51, -R163, -0.00082130916416645050049, P5 ;  /* 0xba574d20a3337808 */ /* 0x000fe40002800100 */
[----:B------:R-:W-:-:S03]  /*172b0*/  FSEL R53, R162, 0.0052134888246655464172, P5 ;  /* 0x3baad5eaa2357808 */ /* 0x000fc60002800000 */
[----:B------:R-:W-:Y:S01]  /*172c0*/  FFMA R49, R48, R49, R51 ;  /* 0x0000003130317223 */ /* 0x000fe20000000033 */
[----:B------:R-:W-:-:S03]  /*172d0*/  FSEL R51, -R161, -0.026868773624300956726, P5 ;  /* 0xbcdc1be7a1337808 */ /* 0x000fc60002800100 */
[----:B------:R-:W-:Y:S01]  /*172e0*/  FFMA R49, R48, R49, R53 ;  /* 0x0000003130317223 */ /* 0x000fe20000000035 */
[----:B------:R-:W-:-:S03]  /*172f0*/  FSEL R53, R160, 0.11284004896879196167, P5 ;  /* 0x3de718afa0357808 */ /* 0x000fc60002800000 */
[----:B------:R-:W-:-:S04]  /*17300*/  FFMA R49, R48, R49, R51 ;  /* 0x0000003130317223 */ /* 0x000fc80000000033 */
[----:B------:R-:W-:Y:S02]  /*17310*/  FFMA R49, R48, R49, R53 ;  /* 0x0000003130317223 */ /* 0x000fe40000000035 */
[----:B------:R-:W2:Y:S01]  /*17320*/  LDL.LU R53, [R1+0xc4] ;  /* 0x0000c40001357983 */ /* 0x000ea20000300800 */
[----:B------:R-:W-:Y:S01]  /*17330*/  FMUL R45, R39, 0.70710676908493041992 ;  /* 0x3f3504f3272d7820 */ /* 0x000fe20000400000 */
[----:B------:R-:W-:-:S03]  /*17340*/  @P3 LOP3.LUT R36, R44, 0x80000000, R41, 0xb8, !PT ;  /* 0x800000002c243812 */ /* 0x000fc600078eb829 */
[C---:B------:R-:W-:Y:S01]  /*17350*/  FMUL R44, R45.reuse, R45 ;  /* 0x0000002d2d2c7220 */ /* 0x040fe20000400000 */
[----:B------:R-:W-:-:S04]  /*17360*/  FSETP.GE.AND P3, PT, |R45|, 1.0029599666595458984, PT ;  /* 0x3f8060fe2d00780b */ /* 0x000fc80003f66200 */
[----:B------:R-:W-:Y:S02]  /*17370*/  FSEL R44, |R45|, R44, P3 ;  /* 0x0000002c2d2c7208 */ /* 0x000fe40001800200 */
[----:B------:R-:W-:Y:S02]  /*17380*/  FSEL R41, R164, 8.4834944573231041431e-05, P3 ;  /* 0x38b1e96aa4297808 */ /* 0x000fe40001800000 */
[----:B------:R-:W-:-:S05]  /*17390*/  FSEL R43, -R163, -0.00082130916416645050049, P3 ;  /* 0xba574d20a32b7808 */ /* 0x000fca0001800100 */
[----:B------:R-:W-:Y:S01]  /*173a0*/  FFMA R41, R44, R41, R43 ;  /* 0x000000292c297223 */ /* 0x000fe2000000002b */
[----:B------:R-:W-:Y:S02]  /*173b0*/  FSEL R43, R162, 0.0052134888246655464172, P3 ;  /* 0x3baad5eaa22b7808 */ /* 0x000fe40001800000 */
[----:B------:R-:W-:-:S03]  /*173c0*/  FSEL R47, -R161, -0.026868773624300956726, P3 ;  /* 0xbcdc1be7a12f7808 */ /* 0x000fc60001800100 */
[----:B------:R-:W-:Y:S01]  /*173d0*/  FFMA R41, R44, R41, R43 ;  /* 0x000000292c297223 */ /* 0x000fe2000000002b */
[----:B------:R-:W-:-:S03]  /*173e0*/  FSEL R43, R160, 0.11284004896879196167, P3 ;  /* 0x3de718afa02b7808 */ /* 0x000fc60001800000 */
[----:B------:R-:W-:Y:S01]  /*173f0*/  FFMA R41, R44, R41, R47 ;  /* 0x000000292c297223 */ /* 0x000fe2000000002f */
[----:B------:R-:W-:-:S03]  /*17400*/  FSEL R47, R159, -0.37612664699554443359, P3 ;  /* 0xbec093ac9f2f7808 */ /* 0x000fc60001800000 */
[----:B------:R-:W-:Y:S01]  /*17410*/  FFMA R41, R44, R41, R43 ;  /* 0x000000292c297223 */ /* 0x000fe2000000002b */
[----:B------:R-:W-:-:S03]  /*17420*/  FSEL R43, R158, 0.12837915122509002686, P3 ;  /* 0x3e0375d39e2b7808 */ /* 0x000fc60001800000 */
[C---:B------:R-:W-:Y:S01]  /*17430*/  FFMA R41, R44.reuse, R41, R47 ;  /* 0x000000292c297223 */ /* 0x040fe2000000002f */
[----:B------:R-:W-:Y:S02]  /*17440*/  FSEL R47, R159, -0.37612664699554443359, P5 ;  /* 0xbec093ac9f2f7808 */ /* 0x000fe40002800000 */
[----:B------:R-:W-:Y:S01]  /*17450*/  FSEL R42, -|R45|, R45, P3 ;  /* 0x0000002d2d2a7208 */ /* 0x000fe20001800300 */
[----:B------:R-:W-:Y:S01]  /*17460*/  FFMA R41, R44, R41, R43 ;  /* 0x000000292c297223 */ /* 0x000fe2000000002b */
[----:B------:R-:W-:Y:S01]  /*17470*/  FSEL R44, R158, 0.12837915122509002686, P5 ;  /* 0x3e0375d39e2c7808 */ /* 0x000fe20002800000 */
[----:B------:R-:W-:Y:S01]  /*17480*/  FFMA R47, R48, R49, R47 ;  /* 0x00000031302f7223 */ /* 0x000fe2000000002f */
[----:B------:R-:W-:Y:S01]  /*17490*/  FSEL R50, -|R46|, R46, P5 ;  /* 0x0000002e2e327208 */ /* 0x000fe20002800300 */
[----:B------:R-:W-:Y:S02]  /*174a0*/  FFMA R42, R41, R42, R42 ;  /* 0x0000002a292a7223 */ /* 0x000fe4000000002a */
[----:B------:R-:W-:-:S02]  /*174b0*/  FFMA R47, R48, R47, R44 ;  /* 0x0000002f302f7223 */ /* 0x000fc4000000002c */
[----:B------:R-:W1:Y:S02]  /*174c0*/  @P3 MUFU.EX2 R44, R42 ;  /* 0x0000002a002c3308 */ /* 0x000e640000000800 */
[----:B------:R-:W-:Y:S01]  /*174d0*/  FFMA R41, R47, R50, R50 ;  /* 0x000000322f297223 */ /* 0x000fe20000000032 */
[----:B------:R-:W-:-:S05]  /*174e0*/  HADD2.F32 R47, -RZ, R7.H0_H0 ;  /* 0x20000007ff2f7230 */ /* 0x000fca0000004100 */
[----:B------:R-:W3:Y:S01]  /*174f0*/  @P5 MUFU.EX2 R49, R41 ;  /* 0x0000002900315308 */ /* 0x000ee20000000800 */
[----:B-----5:R-:W-:Y:S01]  /*17500*/  FMUL R43, R17, R54 ;  /* 0x00000036112b7220 */ /* 0x020fe20000400000 */
        /* <DEDUP_REMOVED lines=8> */
[----:B---3--:R-:W-:Y:S01]  /*17590*/  @P5 FADD R49, -R49, 1 ;  /* 0x3f80000031315421 */ /* 0x008fe20000000100 */
[----:B------:R-:W-:Y:S01]  /*175a0*/  FSETP.GE.AND P3, PT, |R50|, 1.0029599666595458984, PT ;  /* 0x3f8060fe3200780b */ /* 0x000fe20003f66200 */
[----:B------:R-:W-:-:S03]  /*175b0*/  FMUL R51, R44, 0.70710676908493041992 ;  /* 0x3f3504f32c337820 */ /* 0x000fc60000400000 */
[----:B------:R-:W-:Y:S01]  /*175c0*/  @P5 LOP3.LUT R41, R49, 0x80000000, R46, 0xb8, !PT ;  /* 0x8000000031295812 */ /* 0x000fe200078eb82e */
[----:B------:R-:W-:Y:S01]  /*175d0*/  FMUL R52, R51, R51 ;  /* 0x0000003333347220 */ /* 0x000fe20000400000 */
[----:B------:R-:W-:Y:S02]  /*175e0*/  FSEL R45, |R50|, R45, P3 ;  /* 0x0000002d322d7208 */ /* 0x000fe40001800200 */
        /* <DEDUP_REMOVED lines=33> */
[----:B------:R-:W-:-:S05]  /*17800*/  HADD2.F32 R49, -RZ, R8.H1_H1 ;  /* 0x30000008ff317230 */ /* 0x000fca0000004100 */
[----:B------:R-:W3:Y:S01]  /*17810*/  @P5 MUFU.EX2 R52, R46 ;  /* 0x0000002e00345308 */ /* 0x000ee20000000800 */
[----:B------:R-:W-:Y:S02]  /*17820*/  HADD2.F32 R54, -RZ, R8.H0_H0 ;  /* 0x20000008ff367230 */ /* 0x000fe40000004100 */
[----:B------:R-:W-:Y:S01]  /*17830*/  FMUL R14, R14, 0.5 ;  /* 0x3f0000000e0e7820 */ /* 0x000fe20000400000 */
[----:B------:R-:W-:Y:S01]  /*17840*/  FADD R13, R13, 1 ;  /* 0x3f8000000d0d7421 */ /* 0x000fe20000000000 */
[----:B------:R-:W-:Y:S01]  /*17850*/  FMUL R22, R22, 0.5 ;  /* 0x3f00000016167820 */ /* 0x000fe20000400000 */
[----:B------:R-:W-:Y:S01]  /*17860*/  FMUL R23, R23, 0.5 ;  /* 0x3f00000017177820 */ /* 0x000fe20000400000 */
[----:B------:R-:W-:Y:S01]  /*17870*/  FADD R29, R29, 1 ;  /* 0x3f8000001d1d7421 */ /* 0x000fe20000000000 */
[----:B------:R-:W-:Y:S01]  /*17880*/  FADD R28, R28, 1 ;  /* 0x3f8000001c1c7421 */ /* 0x000fe20000000000 */
[----:B------:R-:W-:Y:S01]  /*17890*/  FADD R26, R26, 1 ;  /* 0x3f8000001a1a7421 */ /* 0x000fe20000000000 */
[----:B------:R-:W-:Y:S01]  /*178a0*/  FADD R27, R27, 1 ;  /* 0x3f8000001b1b7421 */ /* 0x000fe20000000000 */
[----:B------:R-:W-:Y:S01]  /*178b0*/  FADD R36, R36, 1 ;  /* 0x3f80000024247421 */ /* 0x000fe20000000000 */
[----:B------:R-:W-:Y:S01]  /*178c0*/  FADD R37, R37, 1 ;  /* 0x3f80000025257421 */ /* 0x000fe20000000000 */
[----:B------:R-:W-:Y:S01]  /*178d0*/  FMUL R30, R30, 0.5 ;  /* 0x3f0000001e1e7820 */ /* 0x000fe20000400000 */
[----:B------:R-:W-:Y:S01]  /*178e0*/  FMUL R31, R31, 0.5 ;  /* 0x3f0000001f1f7820 */ /* 0x000fe20000400000 */
[----:B------:R-:W-:Y:S01]  /*178f0*/  FADD R33, R33, 1 ;  /* 0x3f80000021217421 */ /* 0x000fe20000000000 */
[----:B------:R-:W-:Y:S01]  /*17900*/  FADD R32, R32, 1 ;  /* 0x3f80000020207421 */ /* 0x000fe20000000000 */
[----:B------:R-:W-:Y:S01]  /*17910*/  FMUL R39, R39, 0.5 ;  /* 0x3f00000027277820 */ /* 0x000fe20000400000 */
[----:B------:R-:W-:Y:S01]  /*17920*/  FMUL R40, R40, 0.5 ;  /* 0x3f00000028287820 */ /* 0x000fe20000400000 */
[----:B------:R-:W-:Y:S01]  /*17930*/  FADD R42, R42, 1 ;  /* 0x3f8000002a2a7421 */ /* 0x000fe20000000000 */
[----:B------:R-:W-:Y:S01]  /*17940*/  FADD R41, R41, 1 ;  /* 0x3f80000029297421 */ /* 0x000fe20000000000 */
[----:B------:R-:W-:Y:S01]  /*17950*/  FMUL R30, R33, R30 ;  /* 0x0000001e211e7220 */ /* 0x000fe20000400000 */
[----:B------:R-:W-:Y:S01]  /*17960*/  FMUL R31, R32, R31 ;  /* 0x0000001f201f7220 */ /* 0x000fe20000400000 */
[----:B------:R-:W-:Y:S01]  /*17970*/  FMUL R39, R42, R39 ;  /* 0x000000272a277220 */ /* 0x000fe20000400000 */
[----:B------:R-:W-:Y:S01]  /*17980*/  FMUL R40, R41, R40 ;  /* 0x0000002829287220 */ /* 0x000fe20000400000 */
[----:B------:R-:W-:Y:S05]  /*17990*/  WARPSYNC.ALL ;  /* 0x0000000000007948 */ /* 0x000fea0003800000 */
[----:B------:R-:W-:Y:S01]  /*179a0*/  BSSY B0, `(.L_x_111) ;  /* 0x000006a000007945 */ /* 0x000fe20003800000 */
[C---:B--2---:R-:W-:Y:S01]  /*179b0*/  FMUL R47, R17.reuse, R53 ;  /* 0x00000035112f7220 */ /* 0x044fe20000400000 */
[----:B------:R-:W-:-:S03]  /*179c0*/  FMUL R53, R17, R55 ;  /* 0x0000003711357220 */ /* 0x000fc60000400000 */
[----:B------:R-:W-:Y:S01]  /*179d0*/  FFMA R47, R16, R49, R47 ;  /* 0x00000031102f7223 */ /* 0x000fe2000000002f */
[----:B-1----:R-:W-:Y:S01]  /*179e0*/  @P3 FADD R55, -R48, 1 ;  /* 0x3f80000030373421 */ /* 0x002fe20000000100 */
[----:B------:R-:W-:Y:S02]  /*179f0*/  FFMA R48, R16, R54, R53 ;  /* 0x0000003610307223 */ /* 0x000fe40000000035 */
[----:B------:R-:W-:Y:S01]  /*17a00*/  FMUL R49, R47, 0.70710676908493041992 ;  /* 0x3f3504f32f317820 */ /* 0x000fe20000400000 */
[----:B---3--:R-:W-:Y:S01]  /*17a10*/  @P5 FADD R54, -R52, 1 ;  /* 0x3f80000034365421 */ /* 0x008fe20000000100 */
[----:B------:R-:W-:Y:S02]  /*17a20*/  @P3 LOP3.LUT R45, R55, 0x80000000, R50, 0xb8, !PT ;  /* 0x80000000372d3812 */ /* 0x000fe400078eb832 */
[C---:B------:R-:W-:Y:S01]  /*17a30*/  FMUL R52, R49.reuse, R49 ;  /* 0x0000003131347220 */ /* 0x040fe20000400000 */
[----:B------:R-:W-:Y:S01]  /*17a40*/  FSETP.GE.AND P3, PT, |R49|, 1.0029599666595458984, PT ;  /* 0x3f8060fe3100780b */ /* 0x000fe20003f66200 */
[----:B------:R-:W-:Y:S01]  /*17a50*/  FMUL R50, R48, 0.70710676908493041992 ;  /* 0x3f3504f330327820 */ /* 0x000fe20000400000 */
[----:B------:R-:W-:-:S02]  /*17a60*/  @P5 LOP3.LUT R46, R54, 0x80000000, R51, 0xb8, !PT ;  /* 0x80000000362e5812 */ /* 0x000fc400078eb833 */
[----:B------:R-:W-:Y:S01]  /*17a70*/  FSEL R53, |R49|, R52, P3 ;  /* 0x0000003431357208 */ /* 0x000fe20001800200 */
[----:B------:R-:W-:Y:S01]  /*17a80*/  FMUL R51, R50, R50 ;  /* 0x0000003232337220 */ /* 0x000fe20000400000 */
[----:B------:R-:W-:Y:S02]  /*17a90*/  FSEL R52, R164, 8.4834944573231041431e-05, P3 ;  /* 0x38b1e96aa4347808 */ /* 0x000fe40001800000 */
[----:B------:R-:W-:Y:S02]  /*17aa0*/  FSEL R54, -R163, -0.00082130916416645050049, P3 ;  /* 0xba574d20a3367808 */ /* 0x000fe40001800100 */
[----:B------:R-:W-:Y:S02]  /*17ab0*/  FSETP.GE.AND P5, PT, |R50|, 1.0029599666595458984, PT ;  /* 0x3f8060fe3200780b */ /* 0x000fe40003fa6200 */
[----:B------:R-:W-:Y:S01]  /*17ac0*/  FSEL R58, R162, 0.0052134888246655464172, P3 ;  /* 0x3baad5eaa23a7808 */ /* 0x000fe20001800000 */
[----:B------:R-:W-:Y:S01]  /*17ad0*/  FFMA R56, R53, R52, R54 ;  /* 0x0000003435387223 */ /* 0x000fe20000000036 */
[----:B------:R-:W-:-:S02]  /*17ae0*/  FSEL R51, |R50|, R51, P5 ;  /* 0x0000003332337208 */ /* 0x000fc40002800200 */
        /* <DEDUP_REMOVED lines=21> */
[----:B------:R-:W-:-:S03]  /*17c40*/  FSEL R56, -|R50|, R50, P5 ;  /* 0x0000003232387208 */ /* 0x000fc60002800300 */
[----:B------:R-:W-:-:S04]  /*17c50*/  FFMA R51, R51, R54, R53 ;  /* 0x0000003633337223 */ /* 0x000fc80000000035 */
        /* <DEDUP_REMOVED lines=9> */
[----:B------:R-:W-:Y:S01]  /*17cf0*/  FMUL R12, R13, R14 ;  /* 0x0000000e0d0c7220 */ /* 0x000fe20000400000 */
[----:B--2---:R-:W-:Y:S01]  /*17d00*/  @P3 FADD R54, -R54, 1 ;  /* 0x3f80000036363421 */ /* 0x004fe20000000100 */
[----:B------:R-:W-:Y:S01]  /*17d10*/  FMUL R14, R29, R22 ;  /* 0x000000161d0e7220 */ /* 0x000fe20000400000 */
[----:B------:R-:W-:Y:S01]  /*17d20*/  FMUL R13, R15, R50 ;  /* 0x000000320f0d7220 */ /* 0x000fe20000400000 */
[----:B------:R-:W-:Y:S01]  /*17d30*/  FMUL R15, R28, R23 ;  /* 0x000000171c0f7220 */ /* 0x000fe20000400000 */
[----:B------:R-:W-:Y:S01]  /*17d40*/  FMUL R23, R24, 0.5 ;  /* 0x3f00000018177820 */ /* 0x000fe20000400000 */
[----:B------:R-:W-:Y:S01]  /*17d50*/  FMUL R22, R25, 0.5 ;  /* 0x3f00000019167820 */ /* 0x000fe20000400000 */
[----:B------:R-:W-:-:S02]  /*17d60*/  @P3 LOP3.LUT R52, R54, 0x80000000, R49, 0xb8, !PT ;  /* 0x8000000036343812 */ /* 0x000fc400078eb831 */
[----:B------:R-:W-:Y:S01]  /*17d70*/  FMUL R28, R26, R23 ;  /* 0x000000171a1c7220 */ /* 0x000fe20000400000 */
[----:B------:R-:W-:Y:S01]  /*17d80*/  FMUL R27, R27, R22 ;  /* 0x000000161b1b7220 */ /* 0x000fe20000400000 */
[----:B------:R-:W-:Y:S01]  /*17d90*/  FMUL R23, R34, 0.5 ;  /* 0x3f00000022177820 */ /* 0x000fe20000400000 */
[----:B------:R-:W-:Y:S01]  /*17da0*/  FMUL R22, R35, 0.5 ;  /* 0x3f00000023167820 */ /* 0x000fe20000400000 */
[----:B------:R-:W-:Y:S01]  /*17db0*/  FMUL R47, R47, 0.5 ;  /* 0x3f0000002f2f7820 */ /* 0x000fe20000400000 */
[----:B------:R-:W-:Y:S01]  /*17dc0*/  FMUL R48, R48, 0.5 ;  /* 0x3f00000030307820 */ /* 0x000fe20000400000 */
[----:B------:R-:W-:Y:S01]  /*17dd0*/  FMUL R36, R36, R23 ;  /* 0x0000001724247220 */ /* 0x000fe20000400000 */
[----:B------:R-:W-:Y:S01]  /*17de0*/  FMUL R37, R37, R22 ;  /* 0x0000001625257220 */ /* 0x000fe20000400000 */
        /* <DEDUP_REMOVED lines=16> */
[----:B------:R-:W-:-:S02]  /*17ef0*/  F2FP.F16.F32.PACK_AB R14, R40, R39 ;  /* 0x00000027280e723e */ /* 0x000fc400000000ff */
        /* <DEDUP_REMOVED lines=20> */
.L_x_112:
[----:B------:R-:W-:Y:S05]  /*18040*/  BSYNC B0 ;  /* 0x0000000000007941 */ /* 0x000fea0003800000 */
.L_x_111:
[----:B------:R-:W-:Y:S06]  /*18050*/  BAR.SYNC.DEFER_BLOCKING 0x1, 0x100 ;  /* 0x0044000000007b1d */ /* 0x000fec0000010000 */
[----:B------:R-:W-:Y:S04]  /*18060*/  BSSY B0, `(.L_x_113) ;  /* 0x000000a000007945 */ /* 0x000fe80003800000 */
[----:B------:R-:W-:Y:S05]  /*18070*/  @P0 BRA `(.L_x_114) ;  /* 0x0000000000200947 */ /* 0x000fea0003800000 */
[----:B------:R-:W-:-:S06]  /*18080*/  UISETP.NE.AND UP0, UPT, UR43, 0x3, UPT ;  /* 0x000000032b00788c */ /* 0x000fcc000bf05270 */
[----:B------:R-:W-:-:S13]  /*18090*/  PLOP3.LUT P3, PT, PT, PT, UP0, 0x80, 0x0 ;  /* 0x000000000000781c */ /* 0x000fda0003f6f008 */
[----:B------:R-:W-:Y:S05]  /*180a0*/  @!P3 BRA `(.L_x_115) ;  /* 0x000000000004b947 */ /* 0x000fea0003800000 */
[----:B------:R-:W-:Y:S01]  /*180b0*/  BPT.TRAP 0x1 ;  /* 0x000000040000795c */ /* 0x000fe20000300000 */
.L_x_115:
[----:B------:R-:W-:-:S04]  /*180c0*/  ULEA UR4, UR8, UR46, 0x3 ;  /* 0x0000002e08047291 */ /* 0x000fc8000f8e183f */
[----:B------:R-:W-:-:S04]  /*180d0*/  UIADD3 UR4, UR4, 0x50, URZ ;  /* 0x0000005004047890 */ /* 0x000fc8000fffe03f */
[----:B------:R-:W-:-:S09]  /*180e0*/  UPRMT UR4, UR52, 0x654, UR4 ;  /* 0x0000065434047896 */ /* 0x000fd20008000004 */
[----:B------:R-:W-:Y:S03]  /*180f0*/  SYNCS.ARRIVE.TRANS64.RED.A1T0 RZ, [UR4], RZ ;  /* 0x000000ffffff79a7 */ /* 0x000fe60008100404 */
.L_x_114:
[----:B------:R-:W-:Y:S05]  /*18100*/  BSYNC B0 ;  /* 0x0000000000007941 */ /* 0x000fea0003800000 */
.L_x_113:
        /* <DEDUP_REMOVED lines=9> */
.L_x_118:
[----:B-1----:R-:W-:Y:S01]  /*181a0*/  LEA R12, R0, UR46, 0x3 ;  /* 0x0000002e000c7c11 */ /* 0x002fe2000f8e18ff */
[----:B------:R-:W-:Y:S01]  /*181b0*/  BSSY B1, `(.L_x_119) ;  /* 0x0000006000017945 */ /* 0x000fe20003800000 */
[----:B------:R-:W-:Y:S02]  /*181c0*/  SHF.L.U32 R13, R2, 0x1f, RZ ;  /* 0x0000001f020d7819 */ /* 0x000fe400000006ff */
[----:B------:R-:W-:Y:S02]  /*181d0*/  @!P4 LEA R15, R0, R19, 0xd ;  /* 0x00000013000fc211 */ /* 0x000fe400078e68ff */
[----:B------:R-:W1:Y:S02]  /*181e0*/  SYNCS.PHASECHK.TRANS64.TRYWAIT P3, [R12+URZ+0x30], R13 ;  /* 0x0000300d0c0075a7 */ /* 0x000e64000806017f */
[----:B------:R-:W-:Y:S01]  /*181f0*/  @!P4 LEA R14, R18, R15, 0x1 ;  /* 0x0000000f120ec211 */ /* 0x000fe200078e08ff */
[----:B-1----:R-:W-:Y:S06]  /*18200*/  @!P3 BRA `(.L_x_120) ;  /* 0x0000016c0024b947 */ /* 0x002fec0003800000 */
.L_x_361:
[----:B------:R-:W-:Y:S05]  /*18210*/  BSYNC B1 ;  /* 0x0000000000017941 */ /* 0x000fea0003800000 */
.L_x_119:
        /* <DEDUP_REMOVED lines=8> */
.L_x_117:
[----:B------:R-:W-:Y:S05]  /*182a0*/  BSYNC B0 ;  /* 0x0000000000007941 */ /* 0x000fea0003800000 */
.L_x_116:
[--C-:B-1-3--:R-:W-:Y:S02]  /*182b0*/  HADD2.F32 R12, -RZ, R9.reuse.H0_H0 ;  /* 0x20000009ff0c7230 */ /* 0x10afe40000004100 */
[C---:B------:R-:W-:Y:S01]  /*182c0*/  FMUL R13, R17.reuse, R74 ;  /* 0x0000004a110d7220 */ /* 0x040fe20000400000 */
[----:B------:R-:W-:Y:S02]  /*182d0*/  HADD2.F32 R14, -RZ, R9.H1_H1 ;  /* 0x30000009ff0e7230 */ /* 0x000fe40000004100 */
[C---:B------:R-:W-:Y:S01]  /*182e0*/  FMUL R75, R17.reuse, R75 ;  /* 0x0000004b114b7220 */ /* 0x040fe20000400000 */
[C---:B------:R-:W-:Y:S01]  /*182f0*/  FMUL R79, R17.reuse, R79 ;  /* 0x0000004f114f7220 */ /* 0x040fe20000400000 */
[C---:B------:R-:W-:Y:S01]  /*18300*/  FFMA R12, R16.reuse, R12, R13 ;  /* 0x0000000c100c7223 */ /* 0x040fe2000000000d */
[----:B------:R-:W-:Y:S01]  /*18310*/  FMUL R85, R17, R85 ;  /* 0x0000005511557220 */ /* 0x000fe20000400000 */
[----:B------:R-:W-:Y:S01]  /*18320*/  FFMA R14, R16, R14, R75 ;  /* 0x0000000e100e7223 */ /* 0x000fe2000000004b */
[----:B------:R-:W-:Y:S05]  /*18330*/  WARPSYNC.ALL ;  /* 0x0000000000007948 */ /* 0x000fea0003800000 */
[----:B------:R-:W-:Y:S01]  /*18340*/  FMUL R27, R12, 0.70710676908493041992 ;  /* 0x3f3504f30c1b7820 */ /* 0x000fe20000400000 */
[----:B------:R-:W-:Y:S01]  /*18350*/  FMUL R34, R14, 0.70710676908493041992 ;  /* 0x3f3504f30e227820 */ /* 0x000fe20000400000 */
[----:B------:R-:W-:Y:S01]  /*18360*/  FMUL R12, R12, 0.5 ;  /* 0x3f0000000c0c7820 */ /* 0x000fe20000400000 */
[----:B------:R-:W-:Y:S01]  /*18370*/  FMUL R14, R14, 0.5 ;  /* 0x3f0000000e0e7820 */ /* 0x000fe20000400000 */
[C---:B------:R-:W-:Y:S01]  /*18380*/  FMUL R13, R27.reuse, R27 ;  /* 0x0000001b1b0d7220 */ /* 0x040fe20000400000 */
[C---:B------:R-:W-:Y:S01]  /*18390*/  FSETP.GE.AND P3, PT, |R27|.reuse, 1.0029599666595458984, PT ;  /* 0x3f8060fe1b00780b */ /* 0x040fe20003f66200 */
[C---:B------:R-:W-:Y:S01]  /*183a0*/  FMUL R15, R34.reuse, R34 ;  /* 0x00000022220f7220 */ /* 0x040fe20000400000 */
[----:B------:R-:W-:Y:S01]  /*183b0*/  FSETP.GE.AND P5, PT, |R34|, 1.0029599666595458984, PT ;  /* 0x3f8060fe2200780b */ /* 0x000fe20003fa6200 */
[----:B------:R-:W-:Y:S01]  /*183c0*/  BSSY B0, `(.L_x_121) ;  /* 0x00001cc000007945 */ /* 0x000fe20003800000 */
[----:B------:R-:W-:-:S02]  /*183d0*/  FSEL R13, |R27|, R13, P3 ;  /* 0x0000000d1b0d7208 */ /* 0x000fc40001800200 */
[----:B------:R-:W-:Y:S02]  /*183e0*/  FSEL R22, R164, 8.4834944573231041431e-05, P3 ;  /* 0x38b1e96aa4167808 */ /* 0x000fe40001800000 */
[----:B------:R-:W-:Y:S02]  /*183f0*/  FSEL R24, -R163, -0.00082130916416645050049, P3 ;  /* 0xba574d20a3187808 */ /* 0x000fe40001800100 */
[----:B------:R-:W-:Y:S02]  /*18400*/  FSEL R26, R162, 0.0052134888246655464172, P3 ;  /* 0x3baad5eaa21a7808 */ /* 0x000fe40001800000 */
[----:B------:R-:W-:Y:S01]  /*18410*/  FSEL R15, |R34|, R15, P5 ;  /* 0x0000000f220f7208 */ /* 0x000fe20002800200 */
[----:B------:R-:W-:Y:S01]  /*18420*/  FFMA R22, R13, R22, R24 ;  /* 0x000000160d167223 */ /* 0x000fe20000000018 */
[----:B------:R-:W-:Y:S02]  /*18430*/  FSEL R28, R164, 8.4834944573231041431e-05, P5 ;  /* 0x38b1e96aa41c7808 */ /* 0x000fe40002800000 */
[----:B------:R-:W-:Y:S01]  /*18440*/  FSEL R30, -R163, -0.00082130916416645050049, P5 ;  /* 0xba574d20a31e7808 */ /* 0x000fe20002800100 */
[----:B------:R-:W-:Y:S01]  /*18450*/  FFMA R22, R13, R22, R26 ;  /* 0x000000160d167223 */ /* 0x000fe2000000001a */
[----:B------:R-:W-:-:S02]  /*18460*/  FSEL R24, -R161, -0.026868773624300956726, P3 ;  /* 0xbcdc1be7a1187808 */ /* 0x000fc40001800100 */
        /* <DEDUP_REMOVED lines=10> */
[C---:B------:R-:W-:Y:S01]  /*18510*/  FSEL R26, R158.reuse, 0.12837915122509002686, P3 ;  /* 0x3e0375d39e1a7808 */ /* 0x040fe20001800000 */
        /* <DEDUP_REMOVED lines=8> */
[----:B------:R-:W-:Y:S01]  /*185a0*/  FFMA R13, R13, R24, R24 ;  /* 0x000000180d0d7223 */ /* 0x000fe20000000018 */
[----:B------:R-:W-:-:S02]  /*185b0*/  HADD2.F32 R26, -RZ, R10.H1_H1 ;  /* 0x3000000aff1a7230 */ /* 0x000fc40000004100 */
[----:B------:R-:W-:Y:S01]  /*185c0*/  FFMA R15, R15, R28, R23 ;  /* 0x0000001c0f0f7223 */ /* 0x000fe20000000017 */
[----:B------:R-:W-:Y:S01]  /*185d0*/  FMUL R23, R17, R76 ;  /* 0x0000004c11177220 */ /* 0x000fe20000400000 */
[----:B------:R-:W1:Y:S02]  /*185e0*/  @P3 MUFU.EX2 R24, R13 ;  /* 0x0000000d00183308 */ /* 0x000e640000000800 */
[----:B------:R-:W-:Y:S01]  /*185f0*/  FFMA R15, R15, R22, R22 ;  /* 0x000000160f0f7223 */ /* 0x000fe20000000016 */
[----:B------:R-:W-:-:S05]  /*18600*/  HADD2.F32 R22, -RZ, R10.H0_H0 ;  /* 0x2000000aff167230 */ /* 0x000fca0000004100 */
[----:B------:R-:W2:Y:S01]  /*18610*/  @P5 MUFU.EX2 R25, R15 ;  /* 0x0000000f00195308 */ /* 0x000ea20000000800 */
[----:B------:R-:W-:Y:S01]  /*18620*/  FFMA R22, R16, R22, R23 ;  /* 0x0000001610167223 */ /* 0x000fe20000000017 */
[----:B------:R-:W-:-:S03]  /*18630*/  FMUL R23, R17, R77 ;  /* 0x0000004d11177220 */ /* 0x000fc60000400000 */
[----:B------:R-:W-:Y:S01]  /*18640*/  FMUL R30, R22, 0.70710676908493041992 ;  /* 0x3f3504f3161e7820 */ /* 0x000fe20000400000 */
[----:B------:R-:W-:Y:S01]  /*18650*/  FFMA R23, R16, R26, R23 ;  /* 0x0000001a10177223 */ /* 0x000fe20000000017 */
[----:B------:R-:W-:Y:S01]  /*18660*/  FMUL R22, R22, 0.5 ;  /* 0x3f00000016167820 */ /* 0x000fe20000400000 */
[----:B-1----:R-:W-:Y:S02]  /*18670*/  @P3 FADD R24, -R24, 1 ;  /* 0x3f80000018183421 */ /* 0x002fe40000000100 */
[C---:B------:R-:W-:Y:S01]  /*18680*/  FMUL R32, R23.reuse, 0.70710676908493041992 ;  /* 0x3f3504f317207820 */ /* 0x040fe20000400000 */
[----:B------:R-:W-:Y:S02]  /*18690*/  FMUL R23, R23, 0.5 ;  /* 0x3f00000017177820 */ /* 0x000fe40000400000 */
[----:B------:R-:W-:Y:S01]  /*186a0*/  @P3 LOP3.LUT R13, R24, 0x80000000, R27, 0xb8, !PT ;  /* 0x80000000180d3812 */ /* 0x000fe200078eb81b */
[C---:B------:R-:W-:Y:S01]  /*186b0*/  FMUL R24, R30.reuse, R30 ;  /* 0x0000001e1e187220 */ /* 0x040fe20000400000 */
[----:B------:R-:W-:Y:S01]  /*186c0*/  FSETP.GE.AND P3, PT, |R30|, 1.0029599666595458984, PT ;  /* 0x3f8060fe1e00780b */ /* 0x000fe20003f66200 */
[----:B--2---:R-:W-:Y:S01]  /*186d0*/  @P5 FADD R25, -R25, 1 ;  /* 0x3f80000019195421 */ /* 0x004fe20000000100 */
[----:B------:R-:W-:Y:S01]  /*186e0*/  FMUL R26, R32, R32 ;  /* 0x00000020201a7220 */ /* 0x000fe20000400000 */
[----:B------:R-:W-:Y:S01]  /*186f0*/  FADD R13, R13, 1 ;  /* 0x3f8000000d0d7421 */ /* 0x000fe20000000000 */
[----:B------:R-:W-:-:S02]  /*18700*/  FSEL R24, |R30|, R24, P3 ;  /* 0x000000181e187208 */ /* 0x000fc40001800200 */
[----:B------:R-:W-:Y:S02]  /*18710*/  @P5 LOP3.LUT R15, R25, 0x80000000, R34, 0xb8, !PT ;  /* 0x80000000190f5812 */ /* 0x000fe400078eb822 */
[----:B------:R-:W-:Y:S02]  /*18720*/  FSEL R25, R164, 8.4834944573231041431e-05, P3 ;  /* 0x38b1e96aa4197808 */ /* 0x000fe40001800000 */
[----:B------:R-:W-:Y:S01]  /*18730*/  FSEL R27, -R163, -0.00082130916416645050049, P3 ;  /* 0xba574d20a31b7808 */ /* 0x000fe20001800100 */
[----:B------:R-:W-:Y:S01]  /*18740*/  FADD R15, R15, 1 ;  /* 0x3f8000000f0f7421 */ /* 0x000fe20000000000 */
[----:B------:R-:W-:Y:S02]  /*18750*/  FSETP.GE.AND P5, PT, |R32|, 1.0029599666595458984, PT ;  /* 0x3f8060fe2000780b */ /* 0x000fe40003fa6200 */
[----:B------:R-:W-:Y:S01]  /*18760*/  FSEL R29, -R161, -0.026868773624300956726, P3 ;  /* 0xbcdc1be7a11d7808 */ /* 0x000fe20001800100 */
[----:B------:R-:W-:Y:S01]  /*18770*/  FFMA R25, R24, R25, R27 ;  /* 0x0000001918197223 */ /* 0x000fe2000000001b */
[----:B------:R-:W-:-:S02]  /*18780*/  FSEL R27, R162, 0.0052134888246655464172, P3 ;  /* 0x3baad5eaa21b7808 */ /* 0x000fc40001800000 */
[----:B------:R-:W-:Y:S02]  /*18790*/  FSEL R28, |R32|, R26, P5 ;  /* 0x0000001a201c7208 */ /* 0x000fe40002800200 */
[----:B------:R-:W-:Y:S01]  /*187a0*/  FSEL R31, R164, 8.4834944573231041431e-05, P5 ;  /* 0x38b1e96aa41f7808 */ /* 0x000fe20002800000 */
[----:B------:R-:W-:Y:S01]  /*187b0*/  FFMA R25, R24, R25, R27 ;  /* 0x0000001918197223 */ /* 0x000fe2000000001b */
[----:B------:R-:W-:Y:S02]  /*187c0*/  FSEL R33, -R163, -0.00082130916416645050049, P5 ;  /* 0xba574d20a3217808 */ /* 0x000fe40002800100 */
[----:B------:R-:W-:Y:S01]  /*187d0*/  FSEL R35, R162, 0.0052134888246655464172, P5 ;  /* 0x3baad5eaa2237808 */ /* 0x000fe20002800000 */
[----:B------:R-:W-:Y:S01]  /*187e0*/  FFMA R25, R24, R25, R29 ;  /* 0x0000001918197223 */ /* 0x000fe2000000001d */
[----:B------:R-:W-:Y:S01]  /*187f0*/  FSEL R27, R160, 0.11284004896879196167, P3 ;  /* 0x3de718afa01b7808 */ /* 0x000fe20001800000 */
[----:B------:R-:W-:Y:S01]  /*18800*/  FFMA R31, R28, R31, R33 ;  /* 0x0000001f1c1f7223 */ /* 0x000fe20000000021 */
[----:B------:R-:W-:-:S02]  /*18810*/  FSEL R33, -R161, -0.026868773624300956726, P5 ;  /* 0xbcdc1be7a1217808 */ /* 0x000fc40002800100 */
[C---:B------:R-:W-:Y:S01]  /*18820*/  FSEL R29, R159.reuse, -0.37612664699554443359, P3 ;  /* 0xbec093ac9f1d7808 */ /* 0x040fe20001800000 */
[----:B------:R-:W-:Y:S01]  /*18830*/  FFMA R31, R28, R31, R35 ;  /* 0x0000001f1c1f7223 */ /* 0x000fe20000000023 */
[----:B------:R-:W-:Y:S01]  /*18840*/  FFMA R25, R24, R25, R27 ;  /* 0x0000001918197223 */ /* 0x000fe2000000001b */
[----:B------:R-:W-:Y:S02]  /*18850*/  FSEL R35, R160, 0.11284004896879196167, P5 ;  /* 0x3de718afa0237808 */ /* 0x000fe40002800000 */
        /* <DEDUP_REMOVED lines=11> */
[----:B------:R-:W-:-:S02]  /*18910*/  HADD2.F32 R26, -RZ, R11.H0_H0 ;  /* 0x2000000bff1a7230 */ /* 0x000fc40000004100 */
[----:B------:R-:W-:Y:S01]  /*18920*/  FFMA R24, R28, R29, R24 ;  /* 0x0000001d1c187223 */ /* 0x000fe20000000018 */
[----:B------:R-:W-:Y:S01]  /*18930*/  HADD2.F32 R31, -RZ, R11.H1_H1 ;  /* 0x3000000bff1f7230 */ /* 0x000fe20000004100 */
[----:B------:R-:W1:Y:S02]  /*18940*/  @P3 MUFU.EX2 R28, R25 ;  /* 0x00000019001c3308 */ /* 0x000e640000000800 */
[----:B------:R-:W-:Y:S01]  /*18950*/  FFMA R24, R24, R27, R27 ;  /* 0x0000001b18187223 */ /* 0x000fe2000000001b */
[----:B------:R-:W-:-:S04]  /*18960*/  FMUL R27, R17, R78 ;  /* 0x0000004e111b7220 */ /* 0x000fc80000400000 */
[----:B------:R-:W-:Y:S01]  /*18970*/  FFMA R26, R16, R26, R27 ;  /* 0x0000001a101a7223 */ /* 0x000fe2000000001b */
[----:B------:R-:W2:Y:S03]  /*18980*/  @P5 MUFU.EX2 R29, R24 ;  /* 0x00000018001d5308 */ /* 0x000ea60000000800 */
[C---:B------:R-:W-:Y:S01]  /*18990*/  FMUL R35, R26.reuse, 0.70710676908493041992 ;  /* 0x3f3504f31a237820 */ /* 0x040fe20000400000 */
[----:B------:R-:W-:Y:S01]  /*189a0*/  FMUL R26, R26, 0.5 ;  /* 0x3f0000001a1a7820 */ /* 0x000fe20000400000 */
[----:B-1----:R-:W-:Y:S01]  /*189b0*/  @P3 FADD R27, -R28, 1 ;  /* 0x3f8000001c1b3421 */ /* 0x002fe20000000100 */
[----:B------:R-:W-:-:S04]  /*189c0*/  FFMA R28, R16, R31, R79 ;  /* 0x0000001f101c7223 */ /* 0x000fc8000000004f */
[----:B------:R-:W-:Y:S01]  /*189d0*/  @P3 LOP3.LUT R25, R27, 0x80000000, R30, 0xb8, !PT ;  /* 0x800000001b193812 */ /* 0x000fe200078eb81e */
[C---:B------:R-:W-:Y:S01]  /*189e0*/  FMUL R27, R35.reuse, R35 ;  /* 0x00000023231b7220 */ /* 0x040fe20000400000 */
[----:B------:R-:W-:Y:S01]  /*189f0*/  FSETP.GE.AND P3, PT, |R35|, 1.0029599666595458984, PT ;  /* 0x3f8060fe2300780b */ /* 0x000fe20003f66200 */
[----:B--2---:R-:W-:Y:S01]  /*18a00*/  @P5 FADD R29, -R29, 1 ;  /* 0x3f8000001d1d5421 */ /* 0x004fe20000000100 */
[C---:B------:R-:W-:Y:S01]  /*18a10*/  FMUL R44, R28.reuse, 0.70710676908493041992 ;  /* 0x3f3504f31c2c7820 */ /* 0x040fe20000400000 */
[----:B------:R-:W-:Y:S01]  /*18a20*/  FADD R25, R25, 1 ;  /* 0x3f80000019197421 */ /* 0x000fe20000000000 */
[----:B------:R-:W-:Y:S01]  /*18a30*/  FSEL R27, |R35|, R27, P3 ;  /* 0x0000001b231b7208 */ /* 0x000fe20001800200 */
[----:B------:R-:W-:Y:S01]  /*18a40*/  FMUL R28, R28, 0.5 ;  /* 0x3f0000001c1c7820 */ /* 0x000fe20000400000 */
[----:B------:R-:W-:Y:S01]  /*18a50*/  @P5 LOP3.LUT R24, R29, 0x80000000, R32, 0xb8, !PT ;  /* 0x800000001d185812 */ /* 0x000fe200078eb820 */
[----:B------:R-:W-:Y:S01]  /*18a60*/  FMUL R29, R44, R44 ;  /* 0x0000002c2c1d7220 */ /* 0x000fe20000400000 */
[----:B------:R-:W-:Y:S01]  /*18a70*/  FSEL R30, R164, 8.4834944573231041431e-05, P3 ;  /* 0x38b1e96aa41e7808 */ /* 0x000fe20001800000 */
[----:B------:R-:W-:Y:S01]  /*18a80*/  FMUL R22, R25, R22 ;  /* 0x0000001619167220 */ /* 0x000fe20000400000 */
[----:B------:R-:W-:Y:S01]  /*18a90*/  FSEL R32, -R163, -0.00082130916416645050049, P3 ;  /* 0xba574d20a3207808 */ /* 0x000fe20001800100 */
[----:B------:R-:W-:Y:S01]  /*18aa0*/  FADD R24, R24, 1 ;  /* 0x3f80000018187421 */ /* 0x000fe20000000000 */
[----:B------:R-:W-:-:S02]  /*18ab0*/  FSETP.GE.AND P5, PT, |R44|, 1.0029599666595458984, PT ;  /* 0x3f8060fe2c00780b */ /* 0x000fc40003fa6200 */
[----:B------:R-:W-:Y:S01]  /*18ac0*/  FSEL R34, -R161, -0.026868773624300956726, P3 ;  /* 0xbcdc1be7a1227808 */ /* 0x000fe20001800100 */
[C---:B------:R-:W-:Y:S01]  /*18ad0*/  FFMA R30, R27.reuse, R30, R32 ;  /* 0x0000001e1b1e7223 */ /* 0x040fe20000000020 */
[----:B------:R-:W-:Y:S01]  /*18ae0*/  FSEL R32, R162, 0.0052134888246655464172, P3 ;  /* 0x3baad5eaa2207808 */ /* 0x000fe20001800000 */
[----:B------:R-:W-:Y:S01]  /*18af0*/  FMUL R23, R24, R23 ;  /* 0x0000001718177220 */ /* 0x000fe20000400000 */
        /* <DEDUP_REMOVED lines=9> */
[----:B------:R-:W-:Y:S01]  /*18b90*/  FSEL R34, R159, -0.37612664699554443359, P3 ;  /* 0xbec093ac9f227808 */ /* 0x000fe20001800000 */
[----:B------:R-:W-:Y:S01]  /*18ba0*/  FFMA R36, R29, R36, R42 ;  /* 0x000000241d247223 */ /* 0x000fe2000000002a */
[----:B------:R-:W-:Y:S01]  /*18bb0*/  FFMA R30, R27, R30, R32 ;  /* 0x0000001e1b1e7223 */ /* 0x000fe20000000020 */
[----:B------:R-:W-:Y:S02]  /*18bc0*/  FSEL R42, R160, 0.11284004896879196167, P5 ;  /* 0x3de718afa02a7808 */ /* 0x000fe40002800000 */
[C---:B------:R-:W-:Y:S01]  /*18bd0*/  FSEL R32, R158.reuse, 0.12837915122509002686, P3 ;  /* 0x3e0375d39e207808 */ /* 0x040fe20001800000 */
[----:B------:R-:W-:Y:S01]  /*18be0*/  FFMA R36, R29, R36, R40 ;  /* 0x000000241d247223 */ /* 0x000fe20000000028 */
[----:B------:R-:W-:Y:S01]  /*18bf0*/  FFMA R30, R27, R30, R34 ;  /* 0x0000001e1b1e7223 */ /* 0x000fe20000000022 */
[----:B------:R-:W-:Y:S02]  /*18c00*/  FSEL R40, R159, -0.37612664699554443359, P5 ;  /* 0xbec093ac9f287808 */ /* 0x000fe40002800000 */
[----:B------:R-:W-:Y:S01]  /*18c10*/  FSEL R34, -|R35|, R35, P3 ;  /* 0x0000002323227208 */ /* 0x000fe20001800300 */
[----:B------:R-:W-:Y:S01]  /*18c20*/  FFMA R36, R29, R36, R42 ;  /* 0x000000241d247223 */ /* 0x000fe2000000002a */
[----:B------:R-:W-:Y:S01]  /*18c30*/  FFMA R27, R27, R30, R32 ;  /* 0x0000001e1b1b7223 */ /* 0x000fe20000000020 */
[----:B------:R-:W-:-:S02]  /*18c40*/  FSEL R31, R158, 0.12837915122509002686, P5 ;  /* 0x3e0375d39e1f7808 */ /* 0x000fc40002800000 */
[----:B------:R-:W-:Y:S01]  /*18c50*/  FFMA R36, R29, R36, R40 ;  /* 0x000000241d247223 */ /* 0x000fe20000000028 */
[----:B------:R-:W-:Y:S01]  /*18c60*/  FFMA R27, R27, R34, R34 ;  /* 0x000000221b1b7223 */ /* 0x000fe20000000022 */
[----:B------:R-:W-:Y:S01]  /*18c70*/  FSEL R30, -|R44|, R44, P5 ;  /* 0x0000002c2c1e7208 */ /* 0x000fe20002800300 */
[--C-:B----4-:R-:W-:Y:S02]  /*18c80*/  HADD2.F32 R34, -RZ, R4.reuse.H1_H1 ;  /* 0x30000004ff227230 */ /* 0x110fe40000004100 */
[----:B------:R-:W-:Y:S01]  /*18c90*/  FFMA R29, R29, R36, R31 ;  /* 0x000000241d1d7223 */ /* 0x000fe2000000001f */
[----:B------:R-:W1:Y:S01]  /*18ca0*/  @P3 MUFU.EX2 R32, R27 ;  /* 0x0000001b00203308 */ /* 0x000e620000000800 */
[----:B------:R-:W-:Y:S02]  /*18cb0*/  FMUL R31, R17, R80 ;  /* 0x00000050111f7220 */ /* 0x000fe40000400000 */
[----:B------:R-:W-:Y:S01]  /*18cc0*/  FFMA R29, R29, R30, R30 ;  /* 0x0000001e1d1d7223 */ /* 0x000fe2000000001e */
[----:B------:R-:W-:-:S04]  /*18cd0*/  HADD2.F32 R30, -RZ, R4.H0_H0 ;  /* 0x20000004ff1e7230 */ /* 0x000fc80000004100 */
        /* <DEDUP_REMOVED lines=12> */
[----:B--2---:R-:W-:-:S02]  /*18da0*/  @P5 FADD R33, -R33, 1 ;  /* 0x3f80000021215421 */ /* 0x004fc40000000100 */
[----:B------:R-:W-:Y:S01]  /*18db0*/  FADD R27, R27, 1 ;  /* 0x3f8000001b1b7421 */ /* 0x000fe20000000000 */
[----:B------:R-:W-:Y:S02]  /*18dc0*/  FSEL R35, |R36|, R35, P3 ;  /* 0x0000002324237208 */ /* 0x000fe40001800200 */
[----:B------:R-:W-:Y:S01]  /*18dd0*/  FSEL R32, R164, 8.4834944573231041431e-05, P3 ;  /* 0x38b1e96aa4207808 */ /* 0x000fe20001800000 */
[----:B------:R-:W-:Y:S01]  /*18de0*/  FMUL R27, R27, R26 ;  /* 0x0000001a1b1b7220 */ /* 0x000fe20000400000 */
[----:B------:R-:W-:Y:S02]  /*18df0*/  FSEL R34, -R163, -0.00082130916416645050049, P3 ;  /* 0xba574d20a3227808 */ /* 0x000fe40001800100 */
[----:B------:R-:W-:Y:S01]  /*18e00*/  @P5 LOP3.LUT R29, R33, 0x80000000, R44, 0xb8, !PT ;  /* 0x80000000211d5812 */ /* 0x000fe200078eb82c */
[C---:B------:R-:W-:Y:S01]  /*18e10*/  FMUL R33, R48.reuse, R48 ;  /* 0x0000003030217220 */ /* 0x040fe20000400000 */
[----:B------:R-:W-:Y:S01]  /*18e20*/  FSETP.GE.AND P5, PT, |R48|, 1.0029599666595458984, PT ;  /* 0x3f8060fe3000780b */ /* 0x000fe20003fa6200 */
[----:B------:R-:W-:Y:S01]  /*18e30*/  FFMA R32, R35, R32, R34 ;  /* 0x0000002023207223 */ /* 0x000fe20000000022 */
[----:B------:R-:W-:Y:S01]  /*18e40*/  FSEL R34, R162, 0.0052134888246655464172, P3 ;  /* 0x3baad5eaa2227808 */ /* 0x000fe20001800000 */
[----:B------:R-:W-:Y:S01]  /*18e50*/  FADD R29, R29, 1 ;  /* 0x3f8000001d1d7421 */ /* 0x000fe20000000000 */
[----:B------:R-:W-:-:S02]  /*18e60*/  FSEL R37, |R48|, R33, P5 ;  /* 0x0000002130257208 */ /* 0x000fc40002800200 */
[----:B------:R-:W-:Y:S01]  /*18e70*/  FSEL R42, R164, 8.4834944573231041431e-05, P5 ;  /* 0x38b1e96aa42a7808 */ /* 0x000fe20002800000 */
[----:B------:R-:W-:Y:S01]  /*18e80*/  FFMA R32, R35, R32, R34 ;  /* 0x0000002023207223 */ /* 0x000fe20000000022 */
[----:B------:R-:W-:Y:S01]  /*18e90*/  FSEL R44, -R163, -0.00082130916416645050049, P5 ;  /* 0xba574d20a32c7808 */ /* 0x000fe20002800100 */
[----:B------:R-:W-:Y:S01]  /*18ea0*/  FMUL R28, R29, R28 ;  /* 0x0000001c1d1c7220 */ /* 0x000fe20000400000 */
        /* <DEDUP_REMOVED lines=19> */
[----:B------:R-:W-:-:S02]  /*18fe0*/  HADD2.F32 R34, -RZ, R5.H0_H0 ;  /* 0x20000005ff227230 */ /* 0x000fc40000004100 */
[----:B------:R-:W-:Y:S01]  /*18ff0*/  FFMA R33, R32, R33, R33 ;  /* 0x0000002120217223 */ /* 0x000fe20000000021 */
[----:B------:R-:W-:Y:S01]  /*19000*/  FSEL R32, -|R48|, R48, P5 ;  /* 0x0000003030207208 */ /* 0x000fe20002800300 */
[----:B------:R-:W-:Y:S01]  /*19010*/  FFMA R35, R37, R40, R35 ;  /* 0x0000002825237223 */ /* 0x000fe20000000023 */
[----:B------:R-:W-:Y:S01]  /*19020*/  HADD2.F32 R40, -RZ, R5.H1_H1 ;  /* 0x30000005ff287230 */ /* 0x000fe20000004100 */
[----:B------:R-:W1:Y:S01]  /*19030*/  @P3 MUFU.EX2 R37, R33 ;  /* 0x0000002100253308 */ /* 0x000e620000000800 */
[----:B------:R-:W-:Y:S01]  /*19040*/  F2FP.F16.F32.PACK_AB R26, R23, R22 ;  /* 0x00000016171a723e */ /* 0x000fe200000000ff */
[----:B------:R-:W-:Y:S01]  /*19050*/  FFMA R32, R35, R32, R32 ;  /* 0x0000002023207223 */ /* 0x000fe20000000020 */
[----:B------:R-:W-:Y:S01]  /*19060*/  FMUL R35, R17, R82 ;  /* 0x0000005211237220 */ /* 0x000fe20000400000 */
[----:B------:R-:W-:-:S03]  /*19070*/  F2FP.F16.F32.PACK_AB R27, R28, R27 ;  /* 0x0000001b1c1b723e */ /* 0x000fc600000000ff */
[----:B------:R-:W-:Y:S01]  /*19080*/  FFMA R34, R16, R34, R35 ;  /* 0x0000002210227223 */ /* 0x000fe20000000023 */
[----:B------:R-:W2:Y:S01]  /*19090*/  @P5 MUFU.EX2 R39, R32 ;  /* 0x0000002000275308 */ /* 0x000ea20000000800 */
[----:B------:R-:W-:Y:S02]  /*190a0*/  FMUL R35, R17, R83 ;  /* 0x0000005311237220 */ /* 0x000fe40000400000 */
[----:B------:R-:W-:Y:S02]  /*190b0*/  FMUL R41, R34, 0.70710676908493041992 ;  /* 0x3f3504f322297820 */ /* 0x000fe40000400000 */
[----:B------:R-:W-:Y:S01]  /*190c0*/  FFMA R35, R16, R40, R35 ;  /* 0x0000002810237223 */ /* 0x000fe20000000023 */
[----:B-1----:R-:W-:-:S03]  /*190d0*/  @P3 FADD R37, -R37, 1 ;  /* 0x3f80000025253421 */ /* 0x002fc60000000100 */
[----:B------:R-:W-:Y:S02]  /*190e0*/  FMUL R46, R35, 0.70710676908493041992 ;  /* 0x3f3504f3232e7820 */ /* 0x000fe40000400000 */
[----:B------:R-:W-:Y:S01]  /*190f0*/  @P3 LOP3.LUT R33, R37, 0x80000000, R36, 0xb8, !PT ;  /* 0x8000000025213812 */ /* 0x000fe200078eb824 */
[C---:B------:R-:W-:Y:S01]  /*19100*/  FMUL R36, R41.reuse, R41 ;  /* 0x0000002929247220 */ /* 0x040fe20000400000 */
[----:B------:R-:W-:Y:S01]  /*19110*/  FSETP.GE.AND P3, PT, |R41|, 1.0029599666595458984, PT ;  /* 0x3f8060fe2900780b */ /* 0x000fe20003f66200 */
[----:B--2---:R-:W-:Y:S01]  /*19120*/  @P5 FADD R39, -R39, 1 ;  /* 0x3f80000027275421 */ /* 0x004fe20000000100 */
[----:B------:R-:W-:Y:S01]  /*19130*/  FMUL R40, R46, R46 ;  /* 0x0000002e2e287220 */ /* 0x000fe20000400000 */
[----:B------:R-:W-:Y:S01]  /*19140*/  FADD R33, R33, 1 ;  /* 0x3f80000021217421 */ /* 0x000fe20000000000 */
[----:B------:R-:W-:Y:S02]  /*19150*/  FSEL R36, |R41|, R36, P3 ;  /* 0x0000002429247208 */ /* 0x000fe40001800200 */
[----:B------:R-:W-:Y:S01]  /*19160*/  @P5 LOP3.LUT R32, R39, 0x80000000, R48, 0xb8, !PT ;  /* 0x8000000027205812 */ /* 0x000fe200078eb830 */
[----:B------:R-:W-:Y:S01]  /*19170*/  FMUL R30, R33, R30 ;  /* 0x0000001e211e7220 */ /* 0x000fe20000400000 */
[----:B------:R-:W-:-:S02]  /*19180*/  FSEL R37, R164, 8.4834944573231041431e-05, P3 ;  /* 0x38b1e96aa4257808 */ /* 0x000fc40001800000 */
[----:B------:R-:W-:Y:S01]  /*19190*/  FSEL R39, -R163, -0.00082130916416645050049, P3 ;  /* 0xba574d20a3277808 */ /* 0x000fe20001800100 */
[----:B------:R-:W-:Y:S01]  /*191a0*/  FADD R32, R32, 1 ;  /* 0x3f80000020207421 */ /* 0x000fe20000000000 */
[----:B------:R-:W-:Y:S02]  /*191b0*/  FSETP.GE.AND P5, PT, |R46|, 1.0029599666595458984, PT ;  /* 0x3f8060fe2e00780b */ /* 0x000fe40003fa6200 */
[----:B------:R-:W-:Y:S01]  /*191c0*/  FSEL R43, -R161, -0.026868773624300956726, P3 ;  /* 0xbcdc1be7a12b7808 */ /* 0x000fe20001800100 */
[----:B------:R-:W-:Y:S01]  /*191d0*/  FFMA R37, R36, R37, R39 ;  /* 0x0000002524257223 */ /* 0x000fe20000000027 */
[----:B------:R-:W-:Y:S01]  /*191e0*/  FSEL R39, R162, 0.0052134888246655464172, P3 ;  /* 0x3baad5eaa2277808 */ /* 0x000fe20001800000 */
[----:B------:R-:W-:Y:S01]  /*191f0*/  FMUL R31, R32, R31 ;  /* 0x0000001f201f7220 */ /* 0x000fe20000400000 */
[----:B------:R-:W-:Y:S02]  /*19200*/  FSEL R40, |R46|, R40, P5 ;  /* 0x000000282e287208 */ /* 0x000fe40002800200 */
[----:B------:R-:W-:Y:S01]  /*19210*/  FSEL R45, R164, 8.4834944573231041431e-05, P5 ;  /* 0x38b1e96aa42d7808 */ /* 0x000fe20002800000 */
[----:B------:R-:W-:Y:S01]  /*19220*/  FFMA R37, R36, R37, R39 ;  /* 0x0000002524257223 */ /* 0x000fe20000000027 */
[----:B------:R-:W-:-:S02]  /*19230*/  FSEL R47, -R163, -0.00082130916416645050049, P5 ;  /* 0xba574d20a32f7808 */ /* 0x000fc40002800100 */
[----:B------:R-:W-:Y:S01]  /*19240*/  FSEL R49, R162, 0.0052134888246655464172, P5 ;  /* 0x3baad5eaa2317808 */ /* 0x000fe20002800000 */
[----:B------:R-:W-:Y:S01]  /*19250*/  FFMA R37, R36, R37, R43 ;  /* 0x0000002524257223 */ /* 0x000fe2000000002b */
[----:B------:R-:W-:Y:S01]  /*19260*/  FSEL R39, R160, 0.11284004896879196167, P3 ;  /* 0x3de718afa0277808 */ /* 0x000fe20001800000 */
[C---:B------:R-:W-:Y:S01]  /*19270*/  FFMA R45, R40.reuse, R45, R47 ;  /* 0x0000002d282d7223 */ /* 0x040fe2000000002f */
[----:B------:R-:W-:Y:S02]  /*19280*/  FSEL R47, -R161, -0.026868773624300956726, P5 ;  /* 0xbcdc1be7a12f7808 */ /* 0x000fe40002800100 */
        /* <DEDUP_REMOVED lines=15> */
[----:B------:R-:W-:Y:S01]  /*19380*/  FMUL R39, R17, R84 ;  /* 0x0000005411277220 */ /* 0x000fe20000400000 */
[----:B------:R-:W-:Y:S01]  /*19390*/  FFMA R42, R40, R45, R42 ;  /* 0x0000002d282a7223 */ /* 0x000fe2000000002a */
[--C-:B------:R-:W-:Y:S01]  /*193a0*/  HADD2.F32 R45, -RZ, R6.reuse.H1_H1 ;  /* 0x30000006ff2d7230 */ /* 0x100fe20000004100 */
[----:B------:R-:W1:Y:S02]  /*193b0*/  @P3 MUFU.EX2 R40, R36 ;  /* 0x0000002400283308 */ /* 0x000e640000000800 */
[----:B------:R-:W-:Y:S01]  /*193c0*/  FFMA R37, R42, R37, R37 ;  /* 0x000000252a257223 */ /* 0x000fe20000000025 */
[----:B------:R-:W-:-:S05]  /*193d0*/  HADD2.F32 R42, -RZ, R6.H0_H0 ;  /* 0x20000006ff2a7230 */ /* 0x000fca0000004100 */
[----:B------:R-:W2:Y:S01]  /*193e0*/  @P5 MUFU.EX2 R43, R37 ;  /* 0x00000025002b5308 */ /* 0x000ea20000000800 */
[----:B------:R-:W-:-:S04]  /*193f0*/  FFMA R39, R16, R42, R39 ;  /* 0x0000002a10277223 */ /* 0x000fc80000000027 */
        /* <DEDUP_REMOVED lines=8> */
[----:B------:R-:W-:Y:S01]  /*19480*/  FMUL R51, R40, 0.70710676908493041992 ;  /* 0x3f3504f328337820 */ /* 0x000fe20000400000 */
[----:B------:R-:W-:Y:S01]  /*19490*/  FADD R36, R36, 1 ;  /* 0x3f80000024247421 */ /* 0x000fe20000000000 */
[----:B------:R-:W-:Y:S01]  /*194a0*/  FSEL R41, |R44|, R41, P3 ;  /* 0x000000292c297208 */ /* 0x000fe20001800200 */
[----:B------:R-:W-:Y:S01]  /*194b0*/  FMUL R40, R40, 0.5 ;  /* 0x3f00000028287820 */ /* 0x000fe20000400000 */
        /* <DEDUP_REMOVED lines=8> */
[----:B------:R-:W-:Y:S02]  /*19540*/  FSEL R46, R162, 0.0052134888246655464172, P3 ;  /* 0x3baad5eaa22e7808 */ /* 0x000fe40001800000 */
[----:B------:R-:W-:Y:S02]  /*19550*/  FSEL R45, |R51|, R43, P5 ;  /* 0x0000002b332d7208 */ /* 0x000fe40002800200 */
[----:B------:R-:W-:Y:S01]  /*19560*/  FSEL R50, R164, 8.4834944573231041431e-05, P5 ;  /* 0x38b1e96aa4327808 */ /* 0x000fe20002800000 */
[----:B------:R-:W-:Y:S01]  /*19570*/  FFMA R42, R41, R42, R46 ;  /* 0x0000002a292a7223 */ /* 0x000fe2000000002e */
[----:B------:R-:W-:-:S02]  /*19580*/  FSEL R52, -R163, -0.00082130916416645050049, P5 ;  /* 0xba574d20a3347808 */ /* 0x000fc40002800100 */
[----:B------:R-:W-:Y:S01]  /*19590*/  FSEL R54, R162, 0.0052134888246655464172, P5 ;  /* 0x3baad5eaa2367808 */ /* 0x000fe20002800000 */
[----:B------:R-:W-:Y:S01]  /*195a0*/  FFMA R42, R41, R42, R48 ;  /* 0x0000002a292a7223 */ /* 0x000fe20000000030 */
[C---:B------:R-:W-:Y:S01]  /*195b0*/  FSEL R46, R160.reuse, 0.11284004896879196167, P3 ;  /* 0x3de718afa02e7808 */ /* 0x040fe20001800000 */
[----:B------:R-:W-:Y:S01]  /*195c0*/  FFMA R50, R45, R50, R52 ;  /* 0x000000322d327223 */ /* 0x000fe20000000034 */
[----:B------:R-:W-:Y:S02]  /*195d0*/  FSEL R52, -R161, -0.026868773624300956726, P5 ;  /* 0xbcdc1be7a1347808 */ /* 0x000fe40002800100 */
[----:B------:R-:W-:Y:S01]  /*195e0*/  FSEL R48, R159, -0.37612664699554443359, P3 ;  /* 0xbec093ac9f307808 */ /* 0x000fe20001800000 */
        /* <DEDUP_REMOVED lines=16> */
[--C-:B------:R-:W-:Y:S01]  /*196f0*/  HADD2.F32 R45, -RZ, R7.reuse.H0_H0 ;  /* 0x20000007ff2d7230 */ /* 0x100fe20000004100 */
[----:B------:R-:W1:Y:S02]  /*19700*/  @P3 MUFU.EX2 R46, R42 ;  /* 0x0000002a002e3308 */ /* 0x000e640000000800 */
[----:B------:R-:W-:Y:S01]  /*19710*/  FFMA R41, R41, R50, R50 ;  /* 0x0000003229297223 */ /* 0x000fe20000000032 */
[----:B------:R-:W-:-:S02]  /*19720*/  HADD2.F32 R50, -RZ, R7.H1_H1 ;  /* 0x30000007ff327230 */ /* 0x000fc40000004100 */
[C---:B------:R-:W-:Y:S01]  /*19730*/  FFMA R43, R16.reuse, R45, R43 ;  /* 0x0000002d102b7223 */ /* 0x040fe2000000002b */
[----:B------:R-:W-:Y:S02]  /*19740*/  FMUL R45, R17, R87 ;  /* 0x00000057112d7220 */ /* 0x000fe40000400000 */
[----:B------:R-:W2:Y:S01]  /*19750*/  @P5 MUFU.EX2 R48, R41 ;  /* 0x0000002900305308 */ /* 0x000ea20000000800 */
[C---:B------:R-:W-:Y:S01]  /*19760*/  FMUL R49, R43.reuse, 0.70710676908493041992 ;  /* 0x3f3504f32b317820 */ /* 0x040fe20000400000 */
[----:B------:R-:W-:Y:S01]  /*19770*/  FFMA R45, R16, R50, R45 ;  /* 0x00000032102d7223 */ /* 0x000fe2000000002d */
[----:B------:R-:W-:Y:S02]  /*19780*/  HADD2.F32 R50, -RZ, R8.H1_H1 ;  /* 0x30000008ff327230 */ /* 0x000fe40000004100 */
[----:B------:R-:W-:Y:S01]  /*19790*/  FMUL R43, R43, 0.5 ;  /* 0x3f0000002b2b7820 */ /* 0x000fe20000400000 */
[----:B-1----:R-:W-:-:S05]  /*197a0*/  @P3 FADD R47, -R46, 1 ;  /* 0x3f8000002e2f3421 */ /* 0x002fca0000000100 */
[----:B------:R-:W-:Y:S01]  /*197b0*/  @P3 LOP3.LUT R42, R47, 0x80000000, R44, 0xb8, !PT ;  /* 0x800000002f2a3812 */ /* 0x000fe200078eb82c */
[C---:B------:R-:W-:Y:S01]  /*197c0*/  FMUL R44, R49.reuse, R49 ;  /* 0x00000031312c7220 */ /* 0x040fe20000400000 */
[C---:B------:R-:W-:Y:S01]  /*197d0*/  FSETP.GE.AND P3, PT, |R49|.reuse, 1.0029599666595458984, PT ;  /* 0x3f8060fe3100780b */ /* 0x040fe20003f66200 */
[----:B--2---:R-:W-:Y:S02]  /*197e0*/  @P5 FADD R48, -R48, 1 ;  /* 0x3f80000030305421 */ /* 0x004fe40000000100 */
[----:B------:R-:W-:Y:S01]  /*197f0*/  FADD R42, R42, 1 ;  /* 0x3f8000002a2a7421 */ /* 0x000fe20000000000 */
[----:B------:R-:W-:Y:S02]  /*19800*/  FSEL R44, |R49|, R44, P3 ;  /* 0x0000002c312c7208 */ /* 0x000fe40001800200 */
[----:B------:R-:W-:Y:S01]  /*19810*/  @P5 LOP3.LUT R41, R48, 0x80000000, R51, 0xb8, !PT ;  /* 0x8000000030295812 */ /* 0x000fe200078eb833 */
[C---:B------:R-:W-:Y:S01]  /*19820*/  FMUL R51, R45.reuse, 0.70710676908493041992 ;  /* 0x3f3504f32d337820 */ /* 0x040fe20000400000 */
[----:B------:R-:W-:Y:S01]  /*19830*/  FSEL R47, R164, 8.4834944573231041431e-05, P3 ;  /* 0x38b1e96aa42f7808 */ /* 0x000fe20001800000 */
[----:B------:R-:W-:Y:S01]  /*19840*/  FMUL R45, R45, 0.5 ;  /* 0x3f0000002d2d7820 */ /* 0x000fe20000400000 */
[----:B------:R-:W-:Y:S01]  /*19850*/  FSEL R53, -R163, -0.00082130916416645050049, P3 ;  /* 0xba574d20a3357808 */ /* 0x000fe20001800100 */
[C---:B------:R-:W-:Y:S01]  /*19860*/  FMUL R46, R51.reuse, R51 ;  /* 0x00000033332e7220 */ /* 0x040fe20000400000 */
[----:B------:R-:W-:Y:S01]  /*19870*/  FSETP.GE.AND P5, PT, |R51|, 1.0029599666595458984, PT ;  /* 0x3f8060fe3300780b */ /* 0x000fe20003fa6200 */
[----:B------:R-:W-:Y:S01]  /*19880*/  FADD R41, R41, 1 ;  /* 0x3f80000029297421 */ /* 0x000fe20000000000 */
[----:B------:R-:W-:Y:S01]  /*19890*/  FSEL R55, -R161, -0.026868773624300956726, P3 ;  /* 0xbcdc1be7a1377808 */ /* 0x000fe20001800100 */
[----:B------:R-:W-:Y:S01]  /*198a0*/  FFMA R47, R44, R47, R53 ;  /* 0x0000002f2c2f7223 */ /* 0x000fe20000000035 */
[----:B------:R-:W-:Y:S01]  /*198b0*/  FSEL R53, R162, 0.0052134888246655464172, P3 ;  /* 0x3baad5eaa2357808 */ /* 0x000fe20001800000 */
[----:B------:R-:W-:Y:S01]  /*198c0*/  FMUL R39, R42, R39 ;  /* 0x000000272a277220 */ /* 0x000fe20000400000 */
[----:B------:R-:W-:Y:S01]  /*198d0*/  FSEL R46, |R51|, R46, P5 ;  /* 0x0000002e332e7208 */ /* 0x000fe20002800200 */
[----:B------:R-:W-:Y:S01]  /*198e0*/  FMUL R40, R41, R40 ;  /* 0x0000002829287220 */ /* 0x000fe20000400000 */
        /* <DEDUP_REMOVED lines=25> */
[C---:B------:R-:W-:Y:S01]  /*19a80*/  FMUL R53, R17.reuse, R72 ;  /* 0x0000004811357220 */ /* 0x040fe20000400000 */
[----:B------:R-:W1:Y:S02]  /*19a90*/  @P3 MUFU.EX2 R48, R44 ;  /* 0x0000002c00303308 */ /* 0x000e640000000800 */
[----:B------:R-:W-:Y:S01]  /*19aa0*/  FFMA R46, R46, R47, R47 ;  /* 0x0000002f2e2e7223 */ /* 0x000fe2000000002f */
[----:B------:R-:W-:-:S04]  /*19ab0*/  FMUL R47, R17, R73 ;  /* 0x00000049112f7220 */ /* 0x000fc80000400000 */
[----:B------:R-:W-:Y:S01]  /*19ac0*/  FFMA R47, R16, R50, R47 ;  /* 0x00000032102f7223 */ /* 0x000fe2000000002f */
[----:B------:R-:W2:Y:S03]  /*19ad0*/  @P5 MUFU.EX2 R54, R46 ;  /* 0x0000002e00365308 */ /* 0x000ea60000000800 */
[----:B------:R-:W-:Y:S01]  /*19ae0*/  FMUL R50, R47, 0.70710676908493041992 ;  /* 0x3f3504f32f327820 */ /* 0x000fe20000400000 */
[----:B-1----:R-:W-:Y:S01]  /*19af0*/  @P3 FADD R52, -R48, 1 ;  /* 0x3f80000030343421 */ /* 0x002fe20000000100 */
[----:B------:R-:W-:-:S04]  /*19b00*/  FFMA R48, R16, R55, R53 ;  /* 0x0000003710307223 */ /* 0x000fc80000000035 */
[----:B------:R-:W-:Y:S01]  /*19b10*/  @P3 LOP3.LUT R44, R52, 0x80000000, R49, 0xb8, !PT ;  /* 0x80000000342c3812 */ /* 0x000fe200078eb831 */
[C---:B------:R-:W-:Y:S01]  /*19b20*/  FMUL R49, R50.reuse, R50 ;  /* 0x0000003232317220 */ /* 0x040fe20000400000 */
[----:B------:R-:W-:Y:S01]  /*19b30*/  FSETP.GE.AND P3, PT, |R50|, 1.0029599666595458984, PT ;  /* 0x3f8060fe3200780b */ /* 0x000fe20003f66200 */
[----:B--2---:R-:W-:Y:S01]  /*19b40*/  @P5 FADD R54, -R54, 1 ;  /* 0x3f80000036365421 */ /* 0x004fe20000000100 */
[C---:B------:R-:W-:Y:S01]  /*19b50*/  FMUL R55, R48.reuse, 0.70710676908493041992 ;  /* 0x3f3504f330377820 */ /* 0x040fe20000400000 */
[----:B------:R-:W-:Y:S01]  /*19b60*/  FMUL R48, R48, 0.5 ;  /* 0x3f00000030307820 */ /* 0x000fe20000400000 */
[----:B------:R-:W-:Y:S01]  /*19b70*/  FSEL R53, |R50|, R49, P3 ;  /* 0x0000003132357208 */ /* 0x000fe20001800200 */
[----:B------:R-:W-:Y:S01]  /*19b80*/  FADD R44, R44, 1 ;  /* 0x3f8000002c2c7421 */ /* 0x000fe20000000000 */
[----:B------:R-:W-:Y:S01]  /*19b90*/  @P5 LOP3.LUT R46, R54, 0x80000000, R51, 0xb8, !PT ;  /* 0x80000000362e5812 */ /* 0x000fe200078eb833 */
[----:B------:R-:W-:Y:S01]  /*19ba0*/  FMUL R49, R55, R55 ;  /* 0x0000003737317220 */ /* 0x000fe20000400000 */
[----:B------:R-:W-:Y:S01]  /*19bb0*/  FSEL R52, R164, 8.4834944573231041431e-05, P3 ;  /* 0x38b1e96aa4347808 */ /* 0x000fe20001800000 */
[----:B------:R-:W-:Y:S01]  /*19bc0*/  FMUL R44, R44, R43 ;  /* 0x0000002b2c2c7220 */ /* 0x000fe20000400000 */
[----:B------:R-:W-:Y:S01]  /*19bd0*/  FSEL R54, -R163, -0.00082130916416645050049, P3 ;  /* 0xba574d20a3367808 */ /* 0x000fe20001800100 */
[----:B------:R-:W-:Y:S01]  /*19be0*/  FADD R46, R46, 1 ;  /* 0x3f8000002e2e7421 */ /* 0x000fe20000000000 */
[----:B------:R-:W-:-:S02]  /*19bf0*/  FSETP.GE.AND P5, PT, |R55|, 1.0029599666595458984, PT ;  /* 0x3f8060fe3700780b */ /* 0x000fc40003fa6200 */
[----:B------:R-:W-:Y:S01]  /*19c00*/  FSEL R58, R162, 0.0052134888246655464172, P3 ;  /* 0x3baad5eaa23a7808 */ /* 0x000fe20001800000 */
[----:B------:R-:W-:Y:S01]  /*19c10*/  FFMA R56, R53, R52, R54 ;  /* 0x0000003435387223 */ /* 0x000fe20000000036 */
[----:B------:R-:W-:Y:S02]  /*19c20*/  FSEL R51, |R55|, R49, P5 ;  /* 0x0000003137337208 */ /* 0x000fe40002800200 */
[----:B------:R-:W-:Y:S01]  /*19c30*/  FSEL R52, R164, 8.4834944573231041431e-05, P5 ;  /* 0x38b1e96aa4347808 */ /* 0x000fe20002800000 */
[----:B------:R-:W-:Y:S01]  /*19c40*/  FFMA R58, R53, R56, R58 ;  /* 0x00000038353a7223 */ /* 0x000fe2000000003a */
[----:B------:R-:W-:Y:S02]  /*19c50*/  FSEL R54, -R163, -0.00082130916416645050049, P5 ;  /* 0xba574d20a3367808 */ /* 0x000fe40002800100 */
        /* <DEDUP_REMOVED lines=25> */
[----:B-1----:R-:W-:-:S05]  /*19df0*/  @P3 FADD R53, -R53, 1 ;  /* 0x3f80000035353421 */ /* 0x002fca0000000100 */
[----:B------:R-:W-:Y:S01]  /*19e00*/  @P3 LOP3.LUT R49, R53, 0x80000000, R50, 0xb8, !PT ;  /* 0x8000000035313812 */ /* 0x000fe200078eb832 */
[----:B------:R-:W-:Y:S01]  /*19e10*/  FMUL R50, R13, R12 ;  /* 0x0000000c0d327220 */ /* 0x000fe20000400000 */
[----:B------:R-:W-:Y:S01]  /*19e20*/  FMUL R12, R35, 0.5 ;  /* 0x3f000000230c7820 */ /* 0x000fe20000400000 */
[----:B--2---:R-:W-:Y:S01]  /*19e30*/  @P5 FADD R52, -R52, 1 ;  /* 0x3f80000034345421 */ /* 0x004fe20000000100 */
[----:B------:R-:W-:Y:S01]  /*19e40*/  FMUL R53, R15, R14 ;  /* 0x0000000e0f357220 */ /* 0x000fe20000400000 */
[----:B------:R-:W-:Y:S01]  /*19e50*/  FMUL R13, R34, 0.5 ;  /* 0x3f000000220d7820 */ /* 0x000fe20000400000 */
[----:B------:R-:W-:Y:S01]  /*19e60*/  FMUL R14, R37, R12 ;  /* 0x0000000c250e7220 */ /* 0x000fe20000400000 */
[----:B------:R-:W-:Y:S01]  /*19e70*/  FMUL R12, R47, 0.5 ;  /* 0x3f0000002f0c7820 */ /* 0x000fe20000400000 */
[----:B------:R-:W-:Y:S01]  /*19e80*/  @P5 LOP3.LUT R51, R52, 0x80000000, R55, 0xb8, !PT ;  /* 0x8000000034335812 */ /* 0x000fe200078eb837 */
[----:B------:R-:W-:Y:S01]  /*19e90*/  FADD R49, R49, 1 ;  /* 0x3f80000031317421 */ /* 0x000fe20000000000 */
[----:B------:R-:W-:Y:S01]  /*19ea0*/  FMUL R13, R36, R13 ;  /* 0x0000000d240d7220 */ /* 0x000fe20000400000 */
[----:B------:R-:W-:Y:S01]  /*19eb0*/  FMUL R15, R46, R45 ;  /* 0x0000002d2e0f7220 */ /* 0x000fe20000400000 */
[----:B------:R-:W-:Y:S01]  /*19ec0*/  F2FP.F16.F32.PACK_AB R25, R53, R50 ;  /* 0x000000323519723e */ /* 0x000fe200000000ff */
[----:B------:R-:W-:Y:S01]  /*19ed0*/  FADD R51, R51, 1 ;  /* 0x3f80000033337421 */ /* 0x000fe20000000000 */
[----:B------:R-:W-:Y:S01]  /*19ee0*/  FMUL R49, R49, R12 ;  /* 0x0000000c31317220 */ /* 0x000fe20000400000 */
[----:B------:R-:W-:-:S02]  /*19ef0*/  F2FP.F16.F32.PACK_AB R13, R14, R13 ;  /* 0x0000000d0e0d723e */ /* 0x000fc400000000ff */
[----:B------:R-:W-:Y:S01]  /*19f00*/  FMUL R24, R51, R48 ;  /* 0x0000003033187220 */ /* 0x000fe20000400000 */
[----:B------:R-:W-:Y:S02]  /*19f10*/  F2FP.F16.F32.PACK_AB R12, R31, R30 ;  /* 0x0000001e1f0c723e */ /* 0x000fe400000000ff */
[----:B------:R-:W-:Y:S02]  /*19f20*/  F2FP.F16.F32.PACK_AB R14, R40, R39 ;  /* 0x00000027280e723e */ /* 0x000fe400000000ff */
[----:B------:R-:W-:Y:S02]  /*19f30*/  F2FP.F16.F32.PACK_AB R24, R49, R24 ;  /* 0x000000183118723e */ /* 0x000fe400000000ff */
[----:B------:R-:W-:-:S03]  /*19f40*/  F2FP.F16.F32.PACK_AB R15, R15, R44 ;  /* 0x0000002c0f0f723e */ /* 0x000fc600000000ff */
        /* <DEDUP_REMOVED lines=19> */
.L_x_122:
[----:B------:R-:W-:Y:S05]  /*1a080*/  BSYNC B0 ;  /* 0x0000000000007941 */ /* 0x000fea0003800000 */
.L_x_121:
[----:B------:R-:W-:Y:S06]  /*1a090*/  BAR.SYNC.DEFER_BLOCKING 0x1, 0x100 ;  /* 0x0044000000007b1d */ /* 0x000fec0000010000 */
[----:B------:R-:W-:Y:S04]  /*1a0a0*/  BSSY B0, `(.L_x_123) ;  /* 0x000000a000007945 */ /* 0x000fe80003800000 */
[----:B------:R-:W-:Y:S05]  /*1a0b0*/  @P0 BRA `(.L_x_124) ;  /* 0x0000000000200947 */ /* 0x000fea0003800000 */
[----:B------:R-:W-:-:S06]  /*1a0c0*/  UISETP.NE.AND UP0, UPT, UR43, 0x3, UPT ;  /* 0x000000032b00788c */ /* 0x000fcc000bf05270 */
[----:B------:R-:W-:-:S13]  /*1a0d0*/  PLOP3.LUT P3, PT, PT, PT, UP0, 0x80, 0x0 ;  /* 0x000000000000781c */ /* 0x000fda0003f6f008 */
[----:B------:R-:W-:Y:S05]  /*1a0e0*/  @!P3 BRA `(.L_x_125) ;  /* 0x000000000004b947 */ /* 0x000fea0003800000 */
[----:B------:R-:W-:Y:S01]  /*1a0f0*/  BPT.TRAP 0x1 ;  /* 0x000000040000795c */ /* 0x000fe20000300000 */
.L_x_125:
[----:B------:R-:W-:-:S04]  /*1a100*/  ULEA UR4, UR8, UR46, 0x3 ;  /* 0x0000002e08047291 */ /* 0x000fc8000f8e183f */
[----:B------:R-:W-:-:S04]  /*1a110*/  UIADD3 UR4, UR4, 0x50, URZ ;  /* 0x0000005004047890 */ /* 0x000fc8000fffe03f */
[----:B------:R-:W-:-:S09]  /*1a120*/  UPRMT UR4, UR52, 0x654, UR4 ;  /* 0x0000065434047896 */ /* 0x000fd20008000004 */
[----:B------:R-:W-:Y:S03]  /*1a130*/  SYNCS.ARRIVE.TRANS64.RED.A1T0 RZ, [UR4], RZ ;  /* 0x000000ffffff79a7 */ /* 0x000fe60008100404 */
.L_x_124:
[----:B------:R-:W-:Y:S05]  /*1a140*/  BSYNC B0 ;  /* 0x0000000000007941 */ /* 0x000fea0003800000 */
.L_x_123:
        /* <DEDUP_REMOVED lines=9> */
.L_x_128:
[----:B-1----:R-:W-:Y:S01]  /*1a1e0*/  LEA R12, R0, UR46, 0x3 ;  /* 0x0000002e000c7c11 */ /* 0x002fe2000f8e18ff */
[----:B------:R-:W-:Y:S01]  /*1a1f0*/  BSSY B1, `(.L_x_129) ;  /* 0x0000006000017945 */ /* 0x000fe20003800000 */
[----:B------:R-:W-:Y:S02]  /*1a200*/  SHF.L.U32 R13, R2, 0x1f, RZ ;  /* 0x0000001f020d7819 */ /* 0x000fe400000006ff */
[----:B------:R-:W-:Y:S02]  /*1a210*/  @!P4 LEA R15, R0, R19, 0xd ;  /* 0x00000013000fc211 */ /* 0x000fe400078e68ff */
[----:B------:R-:W1:Y:S02]  /*1a220*/  SYNCS.PHASECHK.TRANS64.TRYWAIT P3, [R12+URZ+0x30], R13 ;  /* 0x0000300d0c0075a7 */ /* 0x000e64000806017f */
[----:B------:R-:W-:Y:S01]  /*1a230*/  @!P4 LEA R14, R18, R15, 0x1 ;  /* 0x0000000f120ec211 */ /* 0x000fe200078e08ff */
[----:B-1----:R-:W-:Y:S06]  /*1a240*/  @!P3 BRA `(.L_x_130) ;  /* 0x0000014c0028b947 */ /* 0x002fec0003800000 */
.L_x_362:
[----:B------:R-:W-:Y:S05]  /*1a250*/  BSYNC B1 ;  /* 0x0000000000017941 */ /* 0x000fea0003800000 */
.L_x_129:
[----:B------:R-:W-:Y:S05]  /*1a260*/  @!P4 WARPSYNC.ALL ;  /* 0x000000000000c948 */ /* 0x000fea0003800000 */
[----:B------:R2:W3:Y:S01]  /*1a270*/  @!P4 LDSM.16.M88.4 R8, [R15] ;  /* 0x000000000f08c83b */ /* 0x0004e20000000200 */
[----:B------:R-:W-:-:S03]  /*1a280*/  VIADD R0, R0, 0x1 ;  /* 0x0000000100007836 */ /* 0x000fc60000000000 */
[----:B------:R2:W4:Y:S02]  /*1a290*/  @!P4 LDSM.16.M88.4 R4, [R14] ;  /* 0x000000000e04c83b */ /* 0x0005240000000200 */
[----:B------:R-:W-:-:S04]  /*1a2a0*/  ISETP.NE.AND P3, PT, R0, 0x4, PT ;  /* 0x000000040000780c */ /* 0x000fc80003f65270 */
[----:B-1----:R-:W-:Y:S02]  /*1a2b0*/  SEL R13, RZ, 0x1, P3 ;  /* 0x00000001ff0d7807 */ /* 0x002fe40001800000 */
[----:B------:R-:W-:Y:S02]  /*1a2c0*/  SEL R0, R0, RZ, P3 ;  /* 0x000000ff00007207 */ /* 0x000fe40001800000 */
[----:B--2---:R-:W-:-:S07]  /*1a2d0*/  LOP3.LUT R2, R2, R13, RZ, 0x3c, !PT ;  /* 0x0000000d02027212 */ /* 0x004fce00078e3cff */
.L_x_127:
[----:B------:R-:W-:Y:S05]  /*1a2e0*/  BSYNC B0 ;  /* 0x0000000000007941 */ /* 0x000fea0003800000 */
.L_x_126:
        /* <DEDUP_REMOVED lines=9> */
[----:B---3--:R-:W-:-:S02]  /*1a380*/  HADD2.F32 R12, -RZ, R9.H0_H0 ;  /* 0x20000009ff0c7230 */ /* 0x008fc40000004100 */
[----:B------:R-:W-:Y:S01]  /*1a390*/  HADD2.F32 R14, -RZ, R9.H1_H1 ;  /* 0x30000009ff0e7230 */ /* 0x000fe20000004100 */
[----:B------:R-:W3:Y:S04]  /*1a3a0*/  LDL.LU R31, [R1+0x110] ;  /* 0x00011000011f7983 */ /* 0x000ee80000300800 */
[----:B------:R-:W4:Y:S04]  /*1a3b0*/  LDL.LU R40, [R1+0x118] ;  /* 0x0001180001287983 */ /* 0x000f280000300800 */
[----:B------:R-:W4:Y:S04]  /*1a3c0*/  LDL.LU R41, [R1+0x120] ;  /* 0x0001200001297983 */ /* 0x000f280000300800 */
[----:B------:R-:W4:Y:S04]  /*1a3d0*/  LDL.LU R46, [R1+0x128] ;  /* 0x00012800012e7983 */ /* 0x000f280000300800 */
[----:B------:R-:W4:Y:S04]  /*1a3e0*/  LDL.LU R49, [R1+0x130] ;  /* 0x0001300001317983 */ /* 0x000f280000300800 */
[----:B------:R-:W4:Y:S04]  /*1a3f0*/  LDL.LU R53, [R1+0x138] ;  /* 0x0001380001357983 */ /* 0x000f280000300800 */
[----:B------:R-:W4:Y:S01]  /*1a400*/  LDL.LU R58, [R1+0x104] ;  /* 0x00010400013a7983 */ /* 0x000f220000300800 */
[----:B--2---:R-:W-:-:S04]  /*1a410*/  FMUL R13, R17, R13 ;  /* 0x0000000d110d7220 */ /* 0x004fc80000400000 */
[----:B------:R-:W-:Y:S01]  /*1a420*/  FFMA R12, R16, R12, R13 ;  /* 0x0000000c100c7223 */ /* 0x000fe2000000000d */
[----:B-----5:R-:W-:-:S03]  /*1a430*/  FMUL R15, R17, R15 ;  /* 0x0000000f110f7220 */ /* 0x020fc60000400000 */
[----:B------:R-:W-:Y:S01]  /*1a440*/  FMUL R27, R12, 0.70710676908493041992 ;  /* 0x3f3504f30c1b7820 */ /* 0x000fe20000400000 */
[----:B------:R-:W-:-:S03]  /*1a450*/  FFMA R14, R16, R14, R15 ;  /* 0x0000000e100e7223 */ /* 0x000fc6000000000f */
[C---:B------:R-:W-:Y:S01]  /*1a460*/  FMUL R13, R27.reuse, R27 ;  /* 0x0000001b1b0d7220 */ /* 0x040fe20000400000 */
[----:B------:R-:W-:Y:S01]  /*1a470*/  FMUL R34, R14, 0.70710676908493041992 ;  /* 0x3f3504f30e227820 */ /* 0x000fe20000400000 */
[----:B------:R-:W-:-:S03]  /*1a480*/  FSETP.GE.AND P3, PT, |R27|, 1.0029599666595458984, PT ;  /* 0x3f8060fe1b00780b */ /* 0x000fc60003f66200 */
[----:B------:R-:W-:Y:S01]  /*1a490*/  FMUL R15, R34, R34 ;  /* 0x00000022220f7220 */ /* 0x000fe20000400000 */
[----:B------:R-:W-:Y:S02]  /*1a4a0*/  FSEL R13, |R27|, R13, P3 ;  /* 0x0000000d1b0d7208 */ /* 0x000fe40001800200 */
        /* <DEDUP_REMOVED lines=193> */
[----:B------:R-:W-:Y:S01]  /*1b0c0*/  FMUL R35, R45, R45 ;  /* 0x0000002d2d237220 */ /* 0x000fe20000400000 */
        /* <DEDUP_REMOVED lines=39> */
[----:B------:R-:W-:Y:S02]  /*1b340*/  HADD2.F32 R41, -RZ, R6.H0_H0 ;  /* 0x20000006ff297230 */ /* 0x000fe40000004100 */
[----:B------:R-:W-:-:S03]  /*1b350*/  FMUL R39, R17, R49 ;  /* 0x0000003111277220 */ /* 0x000fc60000400000 */
[----:B------:R-:W2:Y:S01]  /*1b360*/  @P5 MUFU.EX2 R43, R37 ;  /* 0x00000025002b5308 */ /* 0x000ea20000000800 */
[----:B------:R-:W-:Y:S01]  /*1b370*/  FFMA R39, R16, R41, R39 ;  /* 0x0000002910277223 */ /* 0x000fe20000000027 */
[----:B------:R-:W-:Y:S02]  /*1b380*/  HADD2.F32 R44, -RZ, R6.H1_H1 ;  /* 0x30000006ff2c7230 */ /* 0x000fe40000004100 */
[----:B------:R-:W-:Y:S01]  /*1b390*/  FMUL R41, R17, R47 ;  /* 0x0000002f11297220 */ /* 0x000fe20000400000 */
[----:B------:R-:W-:Y:S01]  /*1b3a0*/  FMUL R49, R39, 0.70710676908493041992 ;  /* 0x3f3504f327317820 */ /* 0x000fe20000400000 */
[----:B-1----:R-:W-:Y:S02]  /*1b3b0*/  @P3 FADD R42, -R40, 1 ;  /* 0x3f800000282a3421 */ /* 0x002fe40000000100 */
[----:B------:R-:W-:Y:S01]  /*1b3c0*/  FFMA R40, R16, R44, R41 ;  /* 0x0000002c10287223 */ /* 0x000fe20000000029 */
[----:B------:R-:W-:Y:S02]  /*1b3d0*/  FMUL R41, R49, R49 ;  /* 0x0000003131297220 */ /* 0x000fe40000400000 */
[----:B------:R-:W-:-:S02]  /*1b3e0*/  @P3 LOP3.LUT R35, R42, 0x80000000, R45, 0xb8, !PT ;  /* 0x800000002a233812 */ /* 0x000fc400078eb82d */
[----:B------:R-:W-:Y:S01]  /*1b3f0*/  FSETP.GE.AND P3, PT, |R49|, 1.0029599666595458984, PT ;  /* 0x3f8060fe3100780b */ /* 0x000fe20003f66200 */
[----:B--2---:R-:W-:Y:S01]  /*1b400*/  @P5 FADD R43, -R43, 1 ;  /* 0x3f8000002b2b5421 */ /* 0x004fe20000000100 */
[----:B------:R-:W-:Y:S02]  /*1b410*/  FMUL R54, R40, 0.70710676908493041992 ;  /* 0x3f3504f328367820 */ /* 0x000fe40000400000 */
[----:B------:R-:W-:Y:S02]  /*1b420*/  FSEL R41, |R49|, R41, P3 ;  /* 0x0000002931297208 */ /* 0x000fe40001800200 */
[----:B------:R-:W-:Y:S02]  /*1b430*/  FSEL R42, R164, 8.4834944573231041431e-05, P3 ;  /* 0x38b1e96aa42a7808 */ /* 0x000fe40001800000 */
[----:B------:R-:W-:Y:S02]  /*1b440*/  FSEL R44, -R163, -0.00082130916416645050049, P3 ;  /* 0xba574d20a32c7808 */ /* 0x000fe40001800100 */
[----:B------:R-:W-:Y:S01]  /*1b450*/  @P5 LOP3.LUT R37, R43, 0x80000000, R52, 0xb8, !PT ;  /* 0x800000002b255812 */ /* 0x000fe200078eb834 */
[C---:B------:R-:W-:Y:S01]  /*1b460*/  FMUL R43, R54.reuse, R54 ;  /* 0x00000036362b7220 */ /* 0x040fe20000400000 */
[----:B------:R-:W-:Y:S01]  /*1b470*/  FSETP.GE.AND P5, PT, |R54|, 1.0029599666595458984, PT ;  /* 0x3f8060fe3600780b */ /* 0x000fe20003fa6200 */
[----:B------:R-:W-:Y:S01]  /*1b480*/  FFMA R42, R41, R42, R44 ;  /* 0x0000002a292a7223 */ /* 0x000fe2000000002c */
[----:B------:R-:W-:-:S02]  /*1b490*/  FSEL R44, R162, 0.0052134888246655464172, P3 ;  /* 0x3baad5eaa22c7808 */ /* 0x000fc40001800000 */
        /* <DEDUP_REMOVED lines=79> */
[----:B------:R-:W2:Y:S01]  /*1b990*/  @P5 MUFU.EX2 R51, R45 ;  /* 0x0000002d00335308 */ /* 0x000ea20000000800 */
[----:B------:R-:W-:Y:S01]  /*1b9a0*/  FMUL R47, R17, R58 ;  /* 0x0000003a112f7220 */ /* 0x000fe20000400000 */
[----:B------:R-:W-:-:S03]  /*1b9b0*/  HADD2.F32 R53, -RZ, R8.H0_H0 ;  /* 0x20000008ff357230 */ /* 0x000fc60000004100 */
        /* <DEDUP_REMOVED lines=43> */
[----:B------:R-:W-:-:S04]  /*1bc70*/  FFMA R50, R49, R50, R51 ;  /* 0x0000003231327223 */ /* 0x000fc80000000033 */
[----:B------:R-:W-:Y:S01]  /*1bc80*/  FFMA R50, R50, R53, R53 ;  /* 0x0000003532327223 */ /* 0x000fe20000000035 */
[----:B------:R-:W1:Y:S08]  /*1bc90*/  @P3 MUFU.EX2 R51, R56 ;  /* 0x0000003800333308 */ /* 0x000e700000000800 */
[----:B------:R-:W2:Y:S01]  /*1bca0*/  @P5 MUFU.EX2 R49, R50 ;  /* 0x0000003200315308 */ /* 0x000ea20000000800 */
[----:B------:R-:W-:Y:S01]  /*1bcb0*/  FMUL R12, R12, 0.5 ;  /* 0x3f0000000c0c7820 */ /* 0x000fe20000400000 */
[----:B------:R-:W-:Y:S01]  /*1bcc0*/  FADD R13, R13, 1 ;  /* 0x3f8000000d0d7421 */ /* 0x000fe20000000000 */
[----:B-1----:R-:W-:Y:S01]  /*1bcd0*/  @P3 FADD R51, -R51, 1 ;  /* 0x3f80000033333421 */ /* 0x002fe20000000100 */
[----:B--2---:R-:W-:-:S04]  /*1bce0*/  @P5 FADD R49, -R49, 1 ;  /* 0x3f80000031315421 */ /* 0x004fc80000000100 */
[----:B------:R-:W-:Y:S02]  /*1bcf0*/  @P3 LOP3.LUT R56, R51, 0x80000000, R64, 0xb8, !PT ;  /* 0x8000000033383812 */ /* 0x000fe400078eb840 */
[----:B------:R-:W-:Y:S01]  /*1bd00*/  @P5 LOP3.LUT R50, R49, 0x80000000, R62, 0xb8, !PT ;  /* 0x8000000031325812 */ /* 0x000fe200078eb83e */
[----:B------:R-:W-:Y:S01]  /*1bd10*/  FMUL R14, R14, 0.5 ;  /* 0x3f0000000e0e7820 */ /* 0x000fe20000400000 */
[----:B------:R-:W-:Y:S01]  /*1bd20*/  FADD R15, R15, 1 ;  /* 0x3f8000000f0f7421 */ /* 0x000fe20000000000 */
[----:B------:R-:W-:Y:S01]  /*1bd30*/  FMUL R49, R13, R12 ;  /* 0x0000000c0d317220 */ /* 0x000fe20000400000 */
        /* <DEDUP_REMOVED lines=18> */
[----:B------:R-:W-:Y:S01]  /*1be60*/  FMUL R39, R39, 0.5 ;  /* 0x3f00000027277820 */ /* 0x000fe20000400000 */
[----:B------:R-:W-:Y:S01]  /*1be70*/  FMUL R40, R40, 0.5 ;  /* 0x3f00000028287820 */ /* 0x000fe20000400000 */
        /* <DEDUP_REMOVED lines=31> */
[----:B------:R-:W-:Y:S05]  /*1c070*/  WARPSYNC.ALL ;  /* 0x0000000000007948 */ /* 0x000fea0003800000 */
[----:B------:R1:W-:Y:S04]  /*1c080*/  STSM.16.M88.4 [R3+0x200], R12 ;  /* 0x0002000c03007844 */ /* 0x0003e80000000200 */
[----:B------:R1:W-:Y:S01]  /*1c090*/  STSM.16.M88.4 [R154], R24 ;  /* 0x000000189a007844 */ /* 0x0003e20000000200 */
        /* <DEDUP_REMOVED lines=18> */
.L_x_132:
[----:B------:R-:W-:Y:S05]  /*1c1c0*/  BSYNC B0 ;  /* 0x0000000000007941 */ /* 0x000fea0003800000 */
.L_x_131:
[----:B------:R-:W-:Y:S06]  /*1c1d0*/  BAR.SYNC.DEFER_BLOCKING 0x1, 0x100 ;  /* 0x0044000000007b1d */ /* 0x000fec0000010000 */
[----:B------:R-:W-:Y:S04]  /*1c1e0*/  BSSY B0, `(.L_x_133) ;  /* 0x000000a000007945 */ /* 0x000fe80003800000 */
[----:B------:R-:W-:Y:S05]  /*1c1f0*/  @P0 BRA `(.L_x_134) ;  /* 0x0000000000200947 */ /* 0x000fea0003800000 */
[----:B------:R-:W-:-:S06]  /*1c200*/  UISETP.NE.AND UP0, UPT, UR43, 0x3, UPT ;  /* 0x000000032b00788c */ /* 0x000fcc000bf05270 */
[----:B------:R-:W-:-:S13]  /*1c210*/  PLOP3.LUT P3, PT, PT, PT, UP0, 0x80, 0x0 ;  /* 0x000000000000781c */ /* 0x000fda0003f6f008 */
[----:B------:R-:W-:Y:S05]  /*1c220*/  @!P3 BRA `(.L_x_135) ;  /* 0x000000000004b947 */ /* 0x000fea0003800000 */
[----:B------:R-:W-:Y:S01]  /*1c230*/  BPT.TRAP 0x1 ;  /* 0x000000040000795c */ /* 0x000fe20000300000 */
.L_x_135:
[----:B------:R-:W-:-:S04]  /*1c240*/  ULEA UR4, UR8, UR46, 0x3 ;  /* 0x0000002e08047291 */ /* 0x000fc8000f8e183f */
[----:B------:R-:W-:-:S04]  /*1c250*/  UIADD3 UR4, UR4, 0x50, URZ ;  /* 0x0000005004047890 */ /* 0x000fc8000fffe03f */
[----:B------:R-:W-:-:S09]  /*1c260*/  UPRMT UR4, UR52, 0x654, UR4 ;  /* 0x0000065434047896 */ /* 0x000fd20008000004 */
[----:B------:R-:W-:Y:S03]  /*1c270*/  SYNCS.ARRIVE.TRANS64.RED.A1T0 RZ, [UR4], RZ ;  /* 0x000000ffffff79a7 */ /* 0x000fe60008100404 */
.L_x_134:
[----:B------:R-:W-:Y:S05]  /*1c280*/  BSYNC B0 ;  /* 0x0000000000007941 */ /* 0x000fea0003800000 */
.L_x_133:
        /* <DEDUP_REMOVED lines=9> */
.L_x_138:
[----:B-1----:R-:W-:Y:S01]  /*1c320*/  LEA R12, R0, UR46, 0x3 ;  /* 0x0000002e000c7c11 */ /* 0x002fe2000f8e18ff */
[----:B------:R-:W-:Y:S01]  /*1c330*/  BSSY B1, `(.L_x_139) ;  /* 0x0000006000017945 */ /* 0x000fe20003800000 */
[----:B------:R-:W-:Y:S02]  /*1c340*/  SHF.L.U32 R13, R2, 0x1f, RZ ;  /* 0x0000001f020d7819 */ /* 0x000fe400000006ff */
[----:B------:R-:W-:Y:S02]  /*1c350*/  @!P4 LEA R15, R0, R19, 0xd ;  /* 0x00000013000fc211 */ /* 0x000fe400078e68ff */
[----:B------:R-:W1:Y:S02]  /*1c360*/  SYNCS.PHASECHK.TRANS64.TRYWAIT P3, [R12+URZ+0x30], R13 ;  /* 0x0000300d0c0075a7 */ /* 0x000e64000806017f */
[----:B------:R-:W-:Y:S01]  /*1c370*/  @!P4 LEA R14, R18, R15, 0x1 ;  /* 0x0000000f120ec211 */ /* 0x000fe200078e08ff */
[----:B-1----:R-:W-:Y:S06]  /*1c380*/  @!P3 BRA `(.L_x_140) ;  /* 0x0000012800ecb947 */ /* 0x002fec0003800000 */
.L_x_363:
[----:B------:R-:W-:Y:S05]  /*1c390*/  BSYNC B1 ;  /* 0x0000000000017941 */ /* 0x000fea0003800000 */
.L_x_139:
        /* <DEDUP_REMOVED lines=8> */
.L_x_137:
[----:B------:R-:W-:Y:S05]  /*1c420*/  BSYNC B0 ;  /* 0x0000000000007941 */ /* 0x000fea0003800000 */
.L_x_136:
        /* <DEDUP_REMOVED lines=11> */
[----:B------:R-:W-:Y:S02]  /*1c4e0*/  BSSY B0, `(.L_x_141) ;  /* 0x00001d2000007945 */ /* 0x000fe40003800000 */
[C---:B------:R-:W-:Y:S01]  /*1c4f0*/  FMUL R14, R33.reuse, R33 ;  /* 0x00000021210e7220 */ /* 0x040fe20000400000 */
[----:B------:R-:W-:Y:S01]  /*1c500*/  FSETP.GE.AND P3, PT, |R33|, 1.0029599666595458984, PT ;  /* 0x3f8060fe2100780b */ /* 0x000fe20003f66200 */
[C---:B------:R-:W-:Y:S01]  /*1c510*/  FMUL R22, R28.reuse, R28 ;  /* 0x0000001c1c167220 */ /* 0x040fe20000400000 */
[----:B------:R-:W-:-:S02]  /*1c520*/  FSETP.GE.AND P5, PT, |R28|, 1.0029599666595458984, PT ;  /* 0x3f8060fe1c00780b */ /* 0x000fc40003fa6200 */
[----:B------:R-:W-:Y:S02]  /*1c530*/  FSEL R14, |R33|, R14, P3 ;  /* 0x0000000e210e7208 */ /* 0x000fe40001800200 */
[----:B------:R-:W-:Y:S02]  /*1c540*/  FSEL R15, R164, 8.4834944573231041431e-05, P3 ;  /* 0x38b1e96aa40f7808 */ /* 0x000fe40001800000 */
[----:B------:R-:W-:Y:S02]  /*1c550*/  FSEL R23, -R163, -0.00082130916416645050049, P3 ;  /* 0xba574d20a3177808 */ /* 0x000fe40001800100 */
[----:B------:R-:W-:Y:S02]  /*1c560*/  FSEL R25, R162, 0.0052134888246655464172, P3 ;  /* 0x3baad5eaa2197808 */ /* 0x000fe40001800000 */
[----:B------:R-:W-:Y:S01]  /*1c570*/  FSEL R22, |R28|, R22, P5 ;  /* 0x000000161c167208 */ /* 0x000fe20002800200 */
[----:B------:R-:W-:Y:S01]  /*1c580*/  FFMA R15, R14, R15, R23 ;  /* 0x0000000f0e0f7223 */ /* 0x000fe20000000017 */
[----:B------:R-:W-:-:S02]  /*1c590*/  FSEL R27, R164, 8.4834944573231041431e-05, P5 ;  /* 0x38b1e96aa41b7808 */ /* 0x000fc40002800000 */
        /* <DEDUP_REMOVED lines=29> */
[----:B------:R-:W-:Y:S01]  /*1c770*/  FFMA R22, R16, R22, R23 ;  /* 0x0000001610167223 */ /* 0x000fe20000000017 */
[----:B------:R-:W-:Y:S02]  /*1c780*/  FMUL R23, R17, R93 ;  /* 0x0000005d11177220 */ /* 0x000fe40000400000 */
[----:B------:R-:W2:Y:S01]  /*1c790*/  @P5 MUFU.EX2 R25, R15 ;  /* 0x0000000f00195308 */ /* 0x000ea20000000800 */
[----:B------:R-:W-:Y:S01]  /*1c7a0*/  FMUL R37, R22, 0.70710676908493041992 ;  /* 0x3f3504f316257820 */ /* 0x000fe20000400000 */
[----:B------:R-:W-:-:S04]  /*1c7b0*/  FFMA R23, R16, R26, R23 ;  /* 0x0000001a10177223 */ /* 0x000fc80000000017 */
[----:B------:R-:W-:Y:S01]  /*1c7c0*/  FMUL R32, R23, 0.70710676908493041992 ;  /* 0x3f3504f317207820 */ /* 0x000fe20000400000 */
[----:B-1----:R-:W-:-:S03]  /*1c7d0*/  @P3 FADD R24, -R24, 1 ;  /* 0x3f80000018183421 */ /* 0x002fc60000000100 */
[----:B------:R-:W-:Y:S02]  /*1c7e0*/  FMUL R26, R32, R32 ;  /* 0x00000020201a7220 */ /* 0x000fe40000400000 */
[----:B------:R-:W-:Y:S01]  /*1c7f0*/  @P3 LOP3.LUT R14, R24, 0x80000000, R33, 0xb8, !PT ;  /* 0x80000000180e3812 */ /* 0x000fe200078eb821 */
[C---:B------:R-:W-:Y:S01]  /*1c800*/  FMUL R24, R37.reuse, R37 ;  /* 0x0000002525187220 */ /* 0x040fe20000400000 */
[----:B------:R-:W-:Y:S01]  /*1c810*/  FSETP.GE.AND P3, PT, |R37|, 1.0029599666595458984, PT ;  /* 0x3f8060fe2500780b */ /* 0x000fe20003f66200 */
[----:B--2---:R-:W-:Y:S02]  /*1c820*/  @P5 FADD R25, -R25, 1 ;  /* 0x3f80000019195421 */ /* 0x004fe40000000100 */
[----:B------:R-:W-:Y:S01]  /*1c830*/  FADD R14, R14, 1 ;  /* 0x3f8000000e0e7421 */ /* 0x000fe20000000000 */
[----:B------:R-:W-:Y:S02]  /*1c840*/  FSEL R24, |R37|, R24, P3 ;  /* 0x0000001825187208 */ /* 0x000fe40001800200 */
[----:B------:R-:W-:-:S02]  /*1c850*/  @P5 LOP3.LUT R15, R25, 0x80000000, R28, 0xb8, !PT ;  /* 0x80000000190f5812 */ /* 0x000fc400078eb81c */
[----:B------:R-:W-:Y:S02]  /*1c860*/  FSEL R25, R164, 8.4834944573231041431e-05, P3 ;  /* 0x38b1e96aa4197808 */ /* 0x000fe40001800000 */
[----:B------:R-:W-:Y:S01]  /*1c870*/  FSEL R27, -R163, -0.00082130916416645050049, P3 ;  /* 0xba574d20a31b7808 */ /* 0x000fe20001800100 */
[----:B------:R-:W-:Y:S01]  /*1c880*/  FADD R15, R15, 1 ;  /* 0x3f8000000f0f7421 */ /* 0x000fe20000000000 */
[----:B------:R-:W-:Y:S02]  /*1c890*/  FSETP.GE.AND P5, PT, |R32|, 1.0029599666595458984, PT ;  /* 0x3f8060fe2000780b */ /* 0x000fe40003fa6200 */
[----:B------:R-:W-:Y:S01]  /*1c8a0*/  FSEL R29, -R161, -0.026868773624300956726, P3 ;  /* 0xbcdc1be7a11d7808 */ /* 0x000fe20001800100 */
[----:B------:R-:W-:Y:S01]  /*1c8b0*/  FFMA R25, R24, R25, R27 ;  /* 0x0000001918197223 */ /* 0x000fe2000000001b */
[----:B------:R-:W-:Y:S02]  /*1c8c0*/  FSEL R27, R162, 0.0052134888246655464172, P3 ;  /* 0x3baad5eaa21b7808 */ /* 0x000fe40001800000 */
[----:B------:R-:W-:-:S02]  /*1c8d0*/  FSEL R26, |R32|, R26, P5 ;  /* 0x0000001a201a7208 */ /* 0x000fc40002800200 */
[----:B------:R-:W-:Y:S01]  /*1c8e0*/  FSEL R31, R164, 8.4834944573231041431e-05, P5 ;  /* 0x38b1e96aa41f7808 */ /* 0x000fe20002800000 */
[----:B------:R-:W-:Y:S01]  /*1c8f0*/  FFMA R25, R24, R25, R27 ;  /* 0x0000001918197223 */ /* 0x000fe2000000001b */
[----:B------:R-:W-:Y:S02]  /*1c900*/  FSEL R33, -R163, -0.00082130916416645050049, P5 ;  /* 0xba574d20a3217808 */ /* 0x000fe40002800100 */
[----:B------:R-:W-:Y:S01]  /*1c910*/  FSEL R35, R162, 0.0052134888246655464172, P5 ;  /* 0x3baad5eaa2237808 */ /* 0x000fe20002800000 */
[----:B------:R-:W-:Y:S01]  /*1c920*/  FFMA R25, R24, R25, R29 ;  /* 0x0000001918197223 */ /* 0x000fe2000000001d */
[----:B------:R-:W-:Y:S01]  /*1c930*/  FSEL R27, R160, 0.11284004896879196167, P3 ;  /* 0x3de718afa01b7808 */ /* 0x000fe20001800000 */
[C---:B------:R-:W-:Y:S01]  /*1c940*/  FFMA R31, R26.reuse, R31, R33 ;  /* 0x0000001f1a1f7223 */ /* 0x040fe20000000021 */
[----:B------:R-:W-:Y:S02]  /*1c950*/  FSEL R33, -R161, -0.026868773624300956726, P5 ;  /* 0xbcdc1be7a1217808 */ /* 0x000fe40002800100 */
[----:B------:R-:W-:Y:S01]  /*1c960*/  FSEL R29, R159, -0.37612664699554443359, P3 ;  /* 0xbec093ac9f1d7808 */ /* 0x000fe20001800000 */
[----:B------:R-:W-:Y:S01]  /*1c970*/  FFMA R31, R26, R31, R35 ;  /* 0x0000001f1a1f7223 */ /* 0x000fe20000000023 */
[----:B------:R-:W-:Y:S01]  /*1c980*/  FFMA R25, R24, R25, R27 ;  /* 0x0000001918197223 */ /* 0x000fe2000000001b */
[----:B------:R-:W-:-:S02]  /*1c990*/  FSEL R35, R160, 0.11284004896879196167, P5 ;  /* 0x3de718afa0237808 */ /* 0x000fc40002800000 */
        /* <DEDUP_REMOVED lines=65> */
[--C-:B----4-:R-:W-:Y:S01]  /*1cdb0*/  HADD2.F32 R30, -RZ, R4.reuse.H0_H0 ;  /* 0x20000004ff1e7230 */ /* 0x110fe20000004100 */
        /* <DEDUP_REMOVED lines=103> */
[----:B------:R-:W-:Y:S01]  /*1d430*/  FMUL R39, R17, R100 ;  /* 0x0000006411277220 */ /* 0x000fe20000400000 */
[----:B------:R-:W1:Y:S01]  /*1d440*/  @P3 MUFU.EX2 R40, R36 ;  /* 0x0000002400283308 */ /* 0x000e620000000800 */
[----:B------:R-:W-:Y:S02]  /*1d450*/  HADD2.F32 R43, -RZ, R6.H1_H1 ;  /* 0x30000006ff2b7230 */ /* 0x000fe40000004100 */
[----:B------:R-:W-:Y:S01]  /*1d460*/  FFMA R37, R42, R37, R37 ;  /* 0x000000252a257223 */ /* 0x000fe20000000025 */
[----:B------:R-:W-:-:S04]  /*1d470*/  FFMA R39, R16, R41, R39 ;  /* 0x0000002910277223 */ /* 0x000fc80000000027 */
[----:B------:R-:W-:Y:S01]  /*1d480*/  FMUL R54, R39, 0.70710676908493041992 ;  /* 0x3f3504f327367820 */ /* 0x000fe20000400000 */
[----:B------:R-:W2:Y:S01]  /*1d490*/  @P5 MUFU.EX2 R42, R37 ;  /* 0x00000025002a5308 */ /* 0x000ea20000000800 */
        /* <DEDUP_REMOVED lines=42> */
[----:B------:R-:W-:Y:S01]  /*1d740*/  FFMA R45, R43, R48, R45 ;  /* 0x000000302b2d7223 */ /* 0x000fe2000000002d */
[----:B------:R-:W-:Y:S01]  /*1d750*/  FMUL R43, R17, R102 ;  /* 0x00000066112b7220 */ /* 0x000fe20000400000 */
[----:B------:R-:W1:Y:S01]  /*1d760*/  @P3 MUFU.EX2 R44, R41 ;  /* 0x00000029002c3308 */ /* 0x000e620000000800 */
[--C-:B------:R-:W-:Y:S02]  /*1d770*/  HADD2.F32 R48, -RZ, R7.reuse.H1_H1 ;  /* 0x30000007ff307230 */ /* 0x100fe40000004100 */
[----:B------:R-:W-:Y:S01]  /*1d780*/  FFMA R42, R45, R42, R42 ;  /* 0x0000002a2d2a7223 */ /* 0x000fe2000000002a */
[----:B------:R-:W-:-:S04]  /*1d790*/  HADD2.F32 R45, -RZ, R7.H0_H0 ;  /* 0x20000007ff2d7230 */ /* 0x000fc80000004100 */
[----:B------:R-:W2:Y:S01]  /*1d7a0*/  @P5 MUFU.EX2 R46, R42 ;  /* 0x0000002a002e5308 */ /* 0x000ea20000000800 */
[----:B------:R-:W-:-:S04]  /*1d7b0*/  FFMA R43, R16, R45, R43 ;  /* 0x0000002d102b7223 */ /* 0x000fc8000000002b */
[----:B------:R-:W-:Y:S01]  /*1d7c0*/  FMUL R53, R43, 0.70710676908493041992 ;  /* 0x3f3504f32b357820 */ /* 0x000fe20000400000 */
        /* <DEDUP_REMOVED lines=14> */
[C---:B------:R-:W-:Y:S02]  /*1d8b0*/  FSETP.GE.AND P5, PT, |R58|.reuse, 1.0029599666595458984, PT ;  /* 0x3f8060fe3a00780b */ /* 0x040fe40003fa6200 */
[----:B------:R-:W-:Y:S01]  /*1d8c0*/  FSEL R50, -R161, -0.026868773624300956726, P3 ;  /* 0xbcdc1be7a1327808 */ /* 0x000fe20001800100 */
[----:B------:R-:W-:Y:S01]  /*1d8d0*/  FFMA R46, R45, R46, R48 ;  /* 0x0000002e2d2e7223 */ /* 0x000fe20000000030 */
[----:B------:R-:W-:Y:S02]  /*1d8e0*/  FSEL R47, |R58|, R47, P5 ;  /* 0x0000002f3a2f7208 */ /* 0x000fe40002800200 */
[----:B------:R-:W-:Y:S02]  /*1d8f0*/  FSEL R48, R162, 0.0052134888246655464172, P3 ;  /* 0x3baad5eaa2307808 */ /* 0x000fe40001800000 */
[----:B------:R-:W-:-:S02]  /*1d900*/  FSEL R52, R164, 8.4834944573231041431e-05, P5 ;  /* 0x38b1e96aa4347808 */ /* 0x000fc40002800000 */
[----:B------:R-:W-:Y:S01]  /*1d910*/  FSEL R54, -R163, -0.00082130916416645050049, P5 ;  /* 0xba574d20a3367808 */ /* 0x000fe20002800100 */
[----:B------:R-:W-:Y:S01]  /*1d920*/  FFMA R46, R45, R46, R48 ;  /* 0x0000002e2d2e7223 */ /* 0x000fe20000000030 */
[----:B------:R-:W-:Y:S02]  /*1d930*/  FSEL R56, R162, 0.0052134888246655464172, P5 ;  /* 0x3baad5eaa2387808 */ /* 0x000fe40002800000 */
        /* <DEDUP_REMOVED lines=19> */
[----:B------:R-:W-:Y:S01]  /*1da70*/  FFMA R49, R47, R52, R49 ;  /* 0x000000342f317223 */ /* 0x000fe20000000031 */
[----:B------:R-:W-:Y:S01]  /*1da80*/  FMUL R47, R17, R89 ;  /* 0x00000059112f7220 */ /* 0x000fe20000400000 */
[----:B------:R-:W1:Y:S01]  /*1da90*/  @P3 MUFU.EX2 R48, R45 ;  /* 0x0000002d00303308 */ /* 0x000e620000000800 */
[--C-:B------:R-:W-:Y:S02]  /*1daa0*/  HADD2.F32 R52, -RZ, R8.reuse.H0_H0 ;  /* 0x20000008ff347230 */ /* 0x100fe40000004100 */
[----:B------:R-:W-:Y:S01]  /*1dab0*/  FFMA R46, R49, R46, R46 ;  /* 0x0000002e312e7223 */ /* 0x000fe2000000002e */
[----:B------:R-:W-:-:S04]  /*1dac0*/  HADD2.F32 R49, -RZ, R8.H1_H1 ;  /* 0x30000008ff317230 */ /* 0x000fc80000004100 */
[----:B------:R-:W2:Y:S01]  /*1dad0*/  @P5 MUFU.EX2 R51, R46 ;  /* 0x0000002e00335308 */ /* 0x000ea20000000800 */
[----:B------:R-:W-:Y:S01]  /*1dae0*/  FFMA R47, R16, R49, R47 ;  /* 0x00000031102f7223 */ /* 0x000fe2000000002f */
[----:B------:R-:W-:-:S03]  /*1daf0*/  FMUL R49, R17, R88 ;  /* 0x0000005811317220 */ /* 0x000fc60000400000 */
[C---:B------:R-:W-:Y:S01]  /*1db00*/  FMUL R64, R47.reuse, 0.70710676908493041992 ;  /* 0x3f3504f32f407820 */ /* 0x040fe20000400000 */
[----:B------:R-:W-:Y:S01]  /*1db10*/  FMUL R47, R47, 0.5 ;  /* 0x3f0000002f2f7820 */ /* 0x000fe20000400000 */
[----:B-1----:R-:W-:Y:S01]  /*1db20*/  @P3 FADD R50, -R48, 1 ;  /* 0x3f80000030323421 */ /* 0x002fe20000000100 */
[----:B------:R-:W-:Y:S01]  /*1db30*/  FFMA R48, R16, R52, R49 ;  /* 0x0000003410307223 */ /* 0x000fe20000000031 */
[----:B------:R-:W-:-:S03]  /*1db40*/  FMUL R49, R64, R64 ;  /* 0x0000004040317220 */ /* 0x000fc60000400000 */
[----:B------:R-:W-:Y:S01]  /*1db50*/  @P3 LOP3.LUT R45, R50, 0x80000000, R53, 0xb8, !PT ;  /* 0x80000000322d3812 */ /* 0x000fe200078eb835 */
[----:B------:R-:W-:Y:S01]  /*1db60*/  FMUL R62, R48, 0.70710676908493041992 ;  /* 0x3f3504f3303e7820 */ /* 0x000fe20000400000 */
[----:B------:R-:W-:Y:S01]  /*1db70*/  FSETP.GE.AND P3, PT, |R64|, 1.0029599666595458984, PT ;  /* 0x3f8060fe4000780b */ /* 0x000fe20003f66200 */
[----:B--2---:R-:W-:Y:S02]  /*1db80*/  @P5 FADD R51, -R51, 1 ;  /* 0x3f80000033335421 */ /* 0x004fe40000000100 */
[----:B------:R-:W-:Y:S01]  /*1db90*/  FADD R45, R45, 1 ;  /* 0x3f8000002d2d7421 */ /* 0x000fe20000000000 */
[----:B------:R-:W-:Y:S02]  /*1dba0*/  FSEL R50, R164, 8.4834944573231041431e-05, P3 ;  /* 0x38b1e96aa4327808 */ /* 0x000fe40001800000 */
[----:B------:R-:W-:Y:S02]  /*1dbb0*/  @P5 LOP3.LUT R46, R51, 0x80000000, R58, 0xb8, !PT ;  /* 0x80000000332e5812 */ /* 0x000fe400078eb83a */
[----:B------:R-:W-:Y:S01]  /*1dbc0*/  FSEL R51, |R64|, R49, P3 ;  /* 0x0000003140337208 */ /* 0x000fe20001800200 */
[----:B------:R-:W-:Y:S01]  /*1dbd0*/  FMUL R49, R62, R62 ;  /* 0x0000003e3e317220 */ /* 0x000fe20000400000 */
[----:B------:R-:W-:Y:S01]  /*1dbe0*/  FSEL R52, -R163, -0.00082130916416645050049, P3 ;  /* 0xba574d20a3347808 */ /* 0x000fe20001800100 */
[----:B------:R-:W-:Y:S01]  /*1dbf0*/  FADD R46, R46, 1 ;  /* 0x3f8000002e2e7421 */ /* 0x000fe20000000000 */
[----:B------:R-:W-:-:S02]  /*1dc00*/  FSETP.GE.AND P5, PT, |R62|, 1.0029599666595458984, PT ;  /* 0x3f8060fe3e00780b */ /* 0x000fc40003fa6200 */
[----:B------:R-:W-:Y:S01]  /*1dc10*/  FSEL R56, R162, 0.0052134888246655464172, P3 ;  /* 0x3baad5eaa2387808 */ /* 0x000fe20001800000 */
[C---:B------:R-:W-:Y:S01]  /*1dc20*/  FFMA R54, R51.reuse, R50, R52 ;  /* 0x0000003233367223 */ /* 0x040fe20000000034 */
        /* <DEDUP_REMOVED lines=27> */
[----:B------:R-:W-:-:S06]  /*1dde0*/  FFMA R50, R50, R53, R53 ;  /* 0x0000003532327223 */ /* 0x000fcc0000000035 */
[----:B------:R-:W2:Y:S01]  /*1ddf0*/  @P5 MUFU.EX2 R49, R50 ;  /* 0x0000003200315308 */ /* 0x000ea20000000800 */
[----:B-1----:R-:W-:-:S05]  /*1de00*/  @P3 FADD R51, -R51, 1 ;  /* 0x3f80000033333421 */ /* 0x002fca0000000100 */
[----:B------:R-:W-:Y:S01]  /*1de10*/  @P3 LOP3.LUT R56, R51, 0x80000000, R64, 0xb8, !PT ;  /* 0x8000000033383812 */ /* 0x000fe200078eb840 */
[----:B--2---:R-:W-:-:S04]  /*1de20*/  @P5 FADD R49, -R49, 1 ;  /* 0x3f80000031315421 */ /* 0x004fc80000000100 */
[----:B------:R-:W-:Y:S01]  /*1de30*/  FADD R56, R56, 1 ;  /* 0x3f80000038387421 */ /* 0x000fe20000000000 */
[----:B------:R-:W-:Y:S01]  /*1de40*/  @P5 LOP3.LUT R50, R49, 0x80000000, R62, 0xb8, !PT ;  /* 0x8000000031325812 */ /* 0x000fe200078eb83e */
[----:B------:R-:W-:Y:S01]  /*1de50*/  FMUL R49, R12, 0.5 ;  /* 0x3f0000000c317820 */ /* 0x000fe20000400000 */
[----:B------:R-:W-:Y:S01]  /*1de60*/  FMUL R12, R13, 0.5 ;  /* 0x3f0000000d0c7820 */ /* 0x000fe20000400000 */
[----:B------:R-:W-:Y:S01]  /*1de70*/  FMUL R13, R22, 0.5 ;  /* 0x3f000000160d7820 */ /* 0x000fe20000400000 */
[----:B------:R-:W-:Y:S01]  /*1de80*/  FMUL R22, R23, 0.5 ;  /* 0x3f00000017167820 */ /* 0x000fe20000400000 */
[----:B------:R-:W-:Y:S01]  /*1de90*/  FMUL R49, R14, R49 ;  /* 0x000000310e317220 */ /* 0x000fe20000400000 */
        /* <DEDUP_REMOVED lines=8> */
[----:B------:R-:W-:Y:S01]  /*1df20*/  FMUL R12, R35, 0.5 ;  /* 0x3f000000230c7820 */ /* 0x000fe20000400000 */
[----:B------:R-:W-:Y:S01]  /*1df30*/  FMUL R32, R32, R15 ;  /* 0x0000000f20207220 */ /* 0x000fe20000400000 */
[----:B------:R-:W-:Y:S01]  /*1df40*/  FMUL R13, R34, 0.5 ;  /* 0x3f000000220d7820 */ /* 0x000fe20000400000 */
[----:B------:R-:W-:Y:S01]  /*1df50*/  FMUL R15, R40, 0.5 ;  /* 0x3f000000280f7820 */ /* 0x000fe20000400000 */
[----:B------:R-:W-:Y:S01]  /*1df60*/  FMUL R37, R37, R12 ;  /* 0x0000000c25257220 */ /* 0x000fe20000400000 */
[----:B------:R-:W-:Y:S01]  /*1df70*/  FMUL R12, R43, 0.5 ;  /* 0x3f0000002b0c7820 */ /* 0x000fe20000400000 */
[----:B------:R-:W-:Y:S01]  /*1df80*/  FMUL R36, R36, R13 ;  /* 0x0000000d24247220 */ /* 0x000fe20000400000 */
[----:B------:R-:W-:Y:S01]  /*1df90*/  FMUL R33, R33, R14 ;  /* 0x0000000e21217220 */ /* 0x000fe20000400000 */
[----:B------:R-:W-:Y:S01]  /*1dfa0*/  FMUL R23, R42, R15 ;  /* 0x0000000f2a177220 */ /* 0x000fe20000400000 */
[----:B------:R-:W-:Y:S01]  /*1dfb0*/  FMUL R13, R48, 0.5 ;  /* 0x3f000000300d7820 */ /* 0x000fe20000400000 */
[----:B------:R-:W-:Y:S01]  /*1dfc0*/  FADD R50, R50, 1 ;  /* 0x3f80000032327421 */ /* 0x000fe20000000000 */
        /* <DEDUP_REMOVED lines=13> */
[----:B------:R-:W-:Y:S01]  /*1e0a0*/  F2FP.F16.F32.PACK_AB R25, R37, R36 ;  /* 0x000000242519723e */ /* 0x000fe200000000ff */
[----:B------:R1:W-:Y:S01]  /*1e0b0*/  STSM.16.M88.4 [R3+0x2200], R12 ;  /* 0x0022000c03007844 */ /* 0x0003e20000000200 */
[----:B------:R-:W-:-:S02]  /*1e0c0*/  F2FP.F16.F32.PACK_AB R26, R23, R26 ;  /* 0x0000001a171a723e */ /* 0x000fc400000000ff */
        /* <DEDUP_REMOVED lines=19> */
.L_x_142:
[----:B------:R-:W-:Y:S05]  /*1e200*/  BSYNC B0 ;  /* 0x0000000000007941 */ /* 0x000fea0003800000 */
.L_x_141:
[----:B------:R-:W-:Y:S06]  /*1e210*/  BAR.SYNC.DEFER_BLOCKING 0x1, 0x100 ;  /* 0x0044000000007b1d */ /* 0x000fec0000010000 */
[----:B------:R-:W-:Y:S04]  /*1e220*/  BSSY B0, `(.L_x_143) ;  /* 0x000000a000007945 */ /* 0x000fe80003800000 */
[----:B------:R-:W-:Y:S05]  /*1e230*/  @P0 BRA `(.L_x_144) ;  /* 0x0000000000200947 */ /* 0x000fea0003800000 */
[----:B------:R-:W-:-:S06]  /*1e240*/  UISETP.NE.AND UP0, UPT, UR43, 0x3, UPT ;  /* 0x000000032b00788c */ /* 0x000fcc000bf05270 */
[----:B------:R-:W-:-:S13]  /*1e250*/  PLOP3.LUT P3, PT, PT, PT, UP0, 0x80, 0x0 ;  /* 0x000000000000781c */ /* 0x000fda0003f6f008 */
[----:B------:R-:W-:Y:S05]  /*1e260*/  @!P3 BRA `(.L_x_145) ;  /* 0x000000000004b947 */ /* 0x000fea0003800000 */
[----:B------:R-:W-:Y:S01]  /*1e270*/  BPT.TRAP 0x1 ;  /* 0x000000040000795c */ /* 0x000fe20000300000 */
.L_x_145:
[----:B------:R-:W-:-:S04]  /*1e280*/  ULEA UR4, UR8, UR46, 0x3 ;  /* 0x0000002e08047291 */ /* 0x000fc8000f8e183f */
[----:B------:R-:W-:-:S04]  /*1e290*/  UIADD3 UR4, UR4, 0x50, URZ ;  /* 0x0000005004047890 */ /* 0x000fc8000fffe03f */
[----:B------:R-:W-:-:S09]  /*1e2a0*/  UPRMT UR4, UR52, 0x654, UR4 ;  /* 0x0000065434047896 */ /* 0x000fd20008000004 */
[----:B------:R-:W-:Y:S03]  /*1e2b0*/  SYNCS.ARRIVE.TRANS64.RED.A1T0 RZ, [UR4], RZ ;  /* 0x000000ffffff79a7 */ /* 0x000fe60008100404 */
.L_x_144:
[----:B------:R-:W-:Y:S05]  /*1e2c0*/  BSYNC B0 ;  /* 0x0000000000007941 */ /* 0x000fea0003800000 */
.L_x_143:
        /* <DEDUP_REMOVED lines=9> */
.L_x_148:
[----:B-1----:R-:W-:Y:S01]  /*1e360*/  LEA R12, R0, UR46, 0x3 ;  /* 0x0000002e000c7c11 */ /* 0x002fe2000f8e18ff */
[----:B------:R-:W-:Y:S01]  /*1e370*/  BSSY B1, `(.L_x_149) ;  /* 0x0000006000017945 */ /* 0x000fe20003800000 */
[----:B------:R-:W-:Y:S02]  /*1e380*/  SHF.L.U32 R13, R2, 0x1f, RZ ;  /* 0x0000001f020d7819 */ /* 0x000fe400000006ff */
[----:B------:R-:W-:Y:S02]  /*1e390*/  @!P4 LEA R15, R0, R19, 0xd ;  /* 0x00000013000fc211 */ /* 0x000fe400078e68ff */
[----:B------:R-:W1:Y:S02]  /*1e3a0*/  SYNCS.PHASECHK.TRANS64.TRYWAIT P3, [R12+URZ+0x30], R13 ;  /* 0x0000300d0c0075a7 */ /* 0x000e64000806017f */
[----:B------:R-:W-:Y:S01]  /*1e3b0*/  @!P4 LEA R14, R18, R15, 0x1 ;  /* 0x0000000f120ec211 */ /* 0x000fe200078e08ff */
[----:B-1----:R-:W-:Y:S06]  /*1e3c0*/  @!P3 BRA `(.L_x_150) ;  /* 0x0000010800f0b947 */ /* 0x002fec0003800000 */
.L_x_364:
[----:B------:R-:W-:Y:S05]  /*1e3d0*/  BSYNC B1 ;  /* 0x0000000000017941 */ /* 0x000fea0003800000 */
.L_x_149:
        /* <DEDUP_REMOVED lines=8> */
.L_x_147:
[----:B------:R-:W-:Y:S05]  /*1e460*/  BSYNC B0 ;  /* 0x0000000000007941 */ /* 0x000fea0003800000 */
.L_x_146:
        /* <DEDUP_REMOVED lines=23> */
[----:B------:R-:W-:Y:S01]  /*1e5e0*/  FMUL R14, R33, R33 ;  /* 0x00000021210e7220 */ /* 0x000fe20000400000 */
        /* <DEDUP_REMOVED lines=356> */
[C---:B------:R-:W-:Y:S02]  /*1fc30*/  FSETP.GE.AND P5, PT, |R59|.reuse, 1.0029599666595458984, PT ;  /* 0x3f8060fe3b00780b */ /* 0x040fe40003fa6200 */
        /* <DEDUP_REMOVED lines=28> */
[----:B------:R-:W-:-:S04]  /*1fe00*/  FFMA R47, R47, R50, R50 ;  /* 0x000000322f2f7223 */ /* 0x000fc80000000032 */
[----:B------:R-:W1:Y:S08]  /*1fe10*/  @P5 MUFU.EX2 R46, R47 ;  /* 0x0000002f002e5308 */ /* 0x000e700000000800 */
[----:B------:R-:W2:Y:S01]  /*1fe20*/  @P3 MUFU.EX2 R48, R53 ;  /* 0x0000003500303308 */ /* 0x000ea20000000800 */
[----:B------:R-:W-:Y:S01]  /*1fe30*/  FMUL R49, R12, 0.5 ;  /* 0x3f0000000c317820 */ /* 0x000fe20000400000 */
[----:B------:R-:W-:Y:S01]  /*1fe40*/  FMUL R12, R13, 0.5 ;  /* 0x3f0000000d0c7820 */ /* 0x000fe20000400000 */
[----:B------:R-:W-:Y:S01]  /*1fe50*/  FADD R14, R14, 1 ;  /* 0x3f8000000e0e7421 */ /* 0x000fe20000000000 */
[----:B------:R-:W-:Y:S01]  /*1fe60*/  FADD R15, R15, 1 ;  /* 0x3f8000000f0f7421 */ /* 0x000fe20000000000 */
[----:B------:R-:W-:Y:S01]  /*1fe70*/  FMUL R13, R22, 0.5 ;  /* 0x3f000000160d7820 */ /* 0x000fe20000400000 */
[----:B------:R-:W-:Y:S01]  /*1fe80*/  FADD R24, R24, 1 ;  /* 0x3f80000018187421 */ /* 0x000fe20000000000 */
[----:B-1----:R-:W-:Y:S01]  /*1fe90*/  @P5 FADD R46, -R46, 1 ;  /* 0x3f8000002e2e5421 */ /* 0x002fe20000000100 */
[----:B------:R-:W-:-:S02]  /*1fea0*/  FMUL R49, R14, R49 ;  /* 0x000000310e317220 */ /* 0x000fc40000400000 */
[----:B------:R-:W-:Y:S01]  /*1feb0*/  FMUL R24, R24, R13 ;  /* 0x0000000d18187220 */ /* 0x000fe20000400000 */
[----:B------:R-:W-:Y:S01]  /*1fec0*/  FMUL R14, R31, 0.5 ;  /* 0x3f0000001f0e7820 */ /* 0x000fe20000400000 */
[----:B------:R-:W-:Y:S01]  /*1fed0*/  @P5 LOP3.LUT R47, R46, 0x80000000, R59, 0xb8, !PT ;  /* 0x800000002e2f5812 */ /* 0x000fe200078eb83b */
[----:B------:R-:W-:Y:S01]  /*1fee0*/  FMUL R46, R15, R12 ;  /* 0x0000000c0f2e7220 */ /* 0x000fe20000400000 */
[----:B------:R-:W-:Y:S01]  /*1fef0*/  FMUL R12, R27, 0.5 ;  /* 0x3f0000001b0c7820 */ /* 0x000fe20000400000 */
[----:B--2---:R-:W-:Y:S01]  /*1ff00*/  @P3 FADD R48, -R48, 1 ;  /* 0x3f80000030303421 */ /* 0x004fe20000000100 */
[----:B------:R-:W-:Y:S01]  /*1ff10*/  FADD R29, R29, 1 ;  /* 0x3f8000001d1d7421 */ /* 0x000fe20000000000 */
[----:B------:R-:W-:Y:S01]  /*1ff20*/  FADD R33, R33, 1 ;  /* 0x3f80000021217421 */ /* 0x000fe20000000000 */
[----:B------:R-:W-:Y:S01]  /*1ff30*/  FMUL R13, R26, 0.5 ;  /* 0x3f0000001a0d7820 */ /* 0x000fe20000400000 */
[----:B------:R-:W-:Y:S01]  /*1ff40*/  FADD R28, R28, 1 ;  /* 0x3f8000001c1c7421 */ /* 0x000fe20000000000 */
[----:B------:R-:W-:Y:S01]  /*1ff50*/  FMUL R29, R29, R12 ;  /* 0x0000000c1d1d7220 */ /* 0x000fe20000400000 */
[----:B------:R-:W-:Y:S01]  /*1ff60*/  FMUL R33, R33, R14 ;  /* 0x0000000e21217220 */ /* 0x000fe20000400000 */
[----:B------:R-:W-:Y:S01]  /*1ff70*/  @P3 LOP3.LUT R53, R48, 0x80000000, R61, 0xb8, !PT ;  /* 0x8000000030353812 */ /* 0x000fe200078eb83d */
[----:B------:R-:W-:Y:S01]  /*1ff80*/  FMUL R28, R28, R13 ;  /* 0x0000000d1c1c7220 */ /* 0x000fe20000400000 */
[----:B------:R-:W-:Y:S01]  /*1ff90*/  FMUL R12, R35, 0.5 ;  /* 0x3f000000230c7820 */ /* 0x000fe20000400000 */
[----:B------:R-:W-:Y:S01]  /*1ffa0*/  FMUL R14, R39, 0.5 ;  /* 0x3f000000270e7820 */ /* 0x000fe20000400000 */
[----:B------:R-:W-:Y:S01]  /*1ffb0*/  FADD R37, R37, 1 ;  /* 0x3f80000025257421 */ /* 0x000fe20000000000 */
[----:B------:R-:W-:Y:S01]  /*1ffc0*/  FADD R41, R41, 1 ;  /* 0x3f80000029297421 */ /* 0x000fe20000000000 */
[----:B------:R-:W-:Y:S01]  /*1ffd0*/  FMUL R22, R23, 0.5 ;  /* 0x3f00000017167820 */ /* 0x000fe20000400000 */
[----:B------:R-:W-:Y:S01]  /*1ffe0*/  FADD R25, R25, 1 ;  /* 0x3f80000019197421 */ /* 0x000fe20000000000 */
[----:B------:R-:W-:Y:S01]  /*1fff0*/  FMUL R15, R30, 0.5 ;  /* 0x3f0000001e0f7820 */ /* 0x000fe20000400000 */
[----:B------:R-:W-:Y:S01]  /*20000*/  FADD R32, R32, 1 ;  /* 0x3f80000020207421 */ /* 0x000fe20000000000 */
[----:B------:R-:W-:Y:S01]  /*20010*/  FMUL R13, R34, 0.5 ;  /* 0x3f000000220d7820 */ /* 0x000fe20000400000 */
[----:B------:R-:W-:Y:S01]  /*20020*/  FADD R36, R36, 1 ;  /* 0x3f80000024247421 */ /* 0x000fe20000000000 */
[----:B------:R-:W-:Y:S01]  /*20030*/  FMUL R37, R37, R12 ;  /* 0x0000000c25257220 */ /* 0x000fe20000400000 */
[----:B------:R-:W-:Y:S01]  /*20040*/  FMUL R26, R41, R14 ;  /* 0x0000000e291a7220 */ /* 0x000fe20000400000 */
        /* <DEDUP_REMOVED lines=47> */
.L_x_152:
[----:B------:R-:W-:Y:S05]  /*20340*/  BSYNC B0 ;  /* 0x0000000000007941 */ /* 0x000fea0003800000 */
.L_x_151:
[----:B------:R-:W-:Y:S06]  /*20350*/  BAR.SYNC.DEFER_BLOCKING 0x1, 0x100 ;  /* 0x0044000000007b1d */ /* 0x000fec0000010000 */
[----:B------:R-:W-:Y:S04]  /*20360*/  BSSY B0, `(.L_x_153) ;  /* 0x000000a000007945 */ /* 0x000fe80003800000 */
[----:B------:R-:W-:Y:S05]  /*20370*/  @P0 BRA `(.L_x_154) ;  /* 0x0000000000200947 */ /* 0x000fea0003800000 */
[----:B------:R-:W-:-:S06]  /*20380*/  UISETP.NE.AND UP0, UPT, UR43, 0x3, UPT ;  /* 0x000000032b00788c */ /* 0x000fcc000bf05270 */
[----:B------:R-:W-:-:S13]  /*20390*/  PLOP3.LUT P3, PT, PT, PT, UP0, 0x80, 0x0 ;  /* 0x000000000000781c */ /* 0x000fda0003f6f008 */
[----:B------:R-:W-:Y:S05]  /*203a0*/  @!P3 BRA `(.L_x_155) ;  /* 0x000000000004b947 */ /* 0x000fea0003800000 */
[----:B------:R-:W-:Y:S01]  /*203b0*/  BPT.TRAP 0x1 ;  /* 0x000000040000795c */ /* 0x000fe20000300000 */
.L_x_155:
[----:B------:R-:W-:-:S04]  /*203c0*/  ULEA UR4, UR8, UR46, 0x3 ;  /* 0x0000002e08047291 */ /* 0x000fc8000f8e183f */
[----:B------:R-:W-:-:S04]  /*203d0*/  UIADD3 UR4, UR4, 0x50, URZ ;  /* 0x0000005004047890 */ /* 0x000fc8000fffe03f */
[----:B------:R-:W-:-:S09]  /*203e0*/  UPRMT UR4, UR52, 0x654, UR4 ;  /* 0x0000065434047896 */ /* 0x000fd20008000004 */
[----:B------:R-:W-:Y:S03]  /*203f0*/  SYNCS.ARRIVE.TRANS64.RED.A1T0 RZ, [UR4], RZ ;  /* 0x000000ffffff79a7 */ /* 0x000fe60008100404 */
.L_x_154:
[----:B------:R-:W-:Y:S05]  /*20400*/  BSYNC B0 ;  /* 0x0000000000007941 */ /* 0x000fea0003800000 */
.L_x_153:
        /* <DEDUP_REMOVED lines=9> */
.L_x_158:
[----:B-1----:R-:W-:Y:S01]  /*204a0*/  LEA R12, R0, UR46, 0x3 ;  /* 0x0000002e000c7c11 */ /* 0x002fe2000f8e18ff */
[----:B------:R-:W-:Y:S01]  /*204b0*/  BSSY B1, `(.L_x_159) ;  /* 0x0000006000017945 */ /* 0x000fe20003800000 */
[----:B------:R-:W-:Y:S02]  /*204c0*/  SHF.L.U32 R13, R2, 0x1f, RZ ;  /* 0x0000001f020d7819 */ /* 0x000fe400000006ff */
[----:B------:R-:W-:Y:S02]  /*204d0*/  @!P4 LEA R15, R0, R19, 0xd ;  /* 0x00000013000fc211 */ /* 0x000fe400078e68ff */
[----:B------:R-:W1:Y:S02]  /*204e0*/  SYNCS.PHASECHK.TRANS64.TRYWAIT P3, [R12+URZ+0x30], R13 ;  /* 0x0000300d0c0075a7 */ /* 0x000e64000806017f */
[----:B------:R-:W-:Y:S01]  /*204f0*/  @!P4 LEA R14, R18, R15, 0x1 ;  /* 0x0000000f120ec211 */ /* 0x000fe200078e08ff */
[----:B-1----:R-:W-:Y:S06]  /*20500*/  @!P3 BRA `(.L_x_160) ;  /* 0x000000e800b4b947 */ /* 0x002fec0003800000 */
.L_x_365:
[----:B------:R-:W-:Y:S05]  /*20510*/  BSYNC B1 ;  /* 0x0000000000017941 */ /* 0x000fea0003800000 */
.L_x_159:
        /* <DEDUP_REMOVED lines=8> */
.L_x_157:
[----:B------:R-:W-:Y:S05]  /*205a0*/  BSYNC B0 ;  /* 0x0000000000007941 */ /* 0x000fea0003800000 */
.L_x_156:
[--C-:B-1-3--:R-:W-:Y:S02]  /*205b0*/  HADD2.F32 R12, -RZ, R9.reuse.H0_H0 ;  /* 0x20000009ff0c7230 */ /* 0x10afe40000004100 */
[C---:B------:R-:W-:Y:S01]  /*205c0*/  FMUL R13, R17.reuse, R106 ;  /* 0x0000006a110d7220 */ /* 0x040fe20000400000 */
[----:B------:R-:W-:Y:S02]  /*205d0*/  HADD2.F32 R14, -RZ, R9.H1_H1 ;  /* 0x30000009ff0e7230 */ /* 0x000fe40000004100 */
[C---:B------:R-:W-:Y:S01]  /*205e0*/  FMUL R107, R17.reuse, R107 ;  /* 0x0000006b116b7220 */ /* 0x040fe20000400000 */
[C---:B------:R-:W-:Y:S01]  /*205f0*/  FMUL R117, R17.reuse, R117 ;  /* 0x0000007511757220 */ /* 0x040fe20000400000 */
[C---:B------:R-:W-:Y:S01]  /*20600*/  FFMA R12, R16.reuse, R12, R13 ;  /* 0x0000000c100c7223 */ /* 0x040fe2000000000d */
[C---:B------:R-:W-:Y:S01]  /*20610*/  FMUL R119, R17.reuse, R119 ;  /* 0x0000007711777220 */ /* 0x040fe20000400000 */
[----:B------:R-:W-:Y:S01]  /*20620*/  FFMA R13, R16, R14, R107 ;  /* 0x0000000e100d7223 */ /* 0x000fe2000000006b */
[----:B------:R-:W-:Y:S01]  /*20630*/  FMUL R105, R17, R105 ;  /* 0x0000006911697220 */ /* 0x000fe20000400000 */
[----:B------:R-:W-:Y:S01]  /*20640*/  FMUL R33, R12, 0.70710676908493041992 ;  /* 0x3f3504f30c217820 */ /* 0x000fe20000400000 */
[----:B------:R-:W-:-:S02]  /*20650*/  HADD2.F32 R55, -RZ, R8.H0_H0 ;  /* 0x20000008ff377230 */ /* 0x000fc40000004100 */
[----:B------:R-:W-:Y:S01]  /*20660*/  FMUL R28, R13, 0.70710676908493041992 ;  /* 0x3f3504f30d1c7820 */ /* 0x000fe20000400000 */
[----:B------:R-:W-:Y:S05]  /*20670*/  WARPSYNC.ALL ;  /* 0x0000000000007948 */ /* 0x000fea0003800000 */
[C---:B------:R-:W-:Y:S01]  /*20680*/  FMUL R14, R33.reuse, R33 ;  /* 0x00000021210e7220 */ /* 0x040fe20000400000 */
[C---:B------:R-:W-:Y:S01]  /*20690*/  FSETP.GE.AND P3, PT, |R33|.reuse, 1.0029599666595458984, PT ;  /* 0x3f8060fe2100780b */ /* 0x040fe20003f66200 */
[C---:B------:R-:W-:Y:S01]  /*206a0*/  FMUL R22, R28.reuse, R28 ;  /* 0x0000001c1c167220 */ /* 0x040fe20000400000 */
[----:B------:R-:W-:Y:S01]  /*206b0*/  FSETP.GE.AND P5, PT, |R28|, 1.0029599666595458984, PT ;  /* 0x3f8060fe1c00780b */ /* 0x000fe20003fa6200 */
[----:B------:R-:W-:Y:S01]  /*206c0*/  BSSY B0, `(.L_x_161) ;  /* 0x00001cc000007945 */ /* 0x000fe20003800000 */
[----:B------:R-:W-:-:S02]  /*206d0*/  FSEL R14, |R33|, R14, P3 ;  /* 0x0000000e210e7208 */ /* 0x000fc40001800200 */
[----:B------:R-:W-:Y:S02]  /*206e0*/  FSEL R15, R164, 8.4834944573231041431e-05, P3 ;  /* 0x38b1e96aa40f7808 */ /* 0x000fe40001800000 */
[C---:B------:R-:W-:Y:S02]  /*206f0*/  FSEL R23, -R163.reuse, -0.00082130916416645050049, P3 ;  /* 0xba574d20a3177808 */ /* 0x040fe40001800100 */
        /* <DEDUP_REMOVED lines=312> */
[C---:B------:R-:W-:Y:S01]  /*21a80*/  FFMA R46, R45.reuse, R46, R48 ;  /* 0x0000002e2d2e7223 */ /* 0x040fe20000000030 */
        /* <DEDUP_REMOVED lines=30> */
[----:B------:R-:W-:Y:S01]  /*21c70*/  FFMA R105, R16, R45, R105 ;  /* 0x0000002d10697223 */ /* 0x000fe20000000069 */
[----:B------:R-:W-:-:S03]  /*21c80*/  FMUL R45, R17, R104 ;  /* 0x00000068112d7220 */ /* 0x000fc60000400000 */
[----:B------:R-:W-:Y:S01]  /*21c90*/  FMUL R60, R105, 0.70710676908493041992 ;  /* 0x3f3504f3693c7820 */ /* 0x000fe20000400000 */
[----:B------:R-:W-:Y:S01]  /*21ca0*/  FFMA R55, R16, R55, R45 ;  /* 0x0000003710377223 */ /* 0x000fe2000000002d */
[----:B-1----:R-:W-:Y:S02]  /*21cb0*/  @P3 FADD R46, -R46, 1 ;  /* 0x3f8000002e2e3421 */ /* 0x002fe40000000100 */
[----:B------:R-:W-:-:S03]  /*21cc0*/  FMUL R45, R60, R60 ;  /* 0x0000003c3c2d7220 */ /* 0x000fc60000400000 */
[----:B------:R-:W-:Y:S02]  /*21cd0*/  @P3 LOP3.LUT R51, R46, 0x80000000, R57, 0xb8, !PT ;  /* 0x800000002e333812 */ /* 0x000fe400078eb839 */
[----:B------:R-:W-:Y:S01]  /*21ce0*/  FSETP.GE.AND P3, PT, |R60|, 1.0029599666595458984, PT ;  /* 0x3f8060fe3c00780b */ /* 0x000fe20003f66200 */
[----:B--2---:R-:W-:Y:S02]  /*21cf0*/  @P5 FADD R47, -R47, 1 ;  /* 0x3f8000002f2f5421 */ /* 0x004fe40000000100 */
[----:B------:R-:W-:Y:S01]  /*21d00*/  FADD R51, R51, 1 ;  /* 0x3f80000033337421 */ /* 0x000fe20000000000 */
[----:B------:R-:W-:Y:S02]  /*21d10*/  FSEL R46, R164, 8.4834944573231041431e-05, P3 ;  /* 0x38b1e96aa42e7808 */ /* 0x000fe40001800000 */
[----:B------:R-:W-:Y:S01]  /*21d20*/  @P5 LOP3.LUT R53, R47, 0x80000000, R58, 0xb8, !PT ;  /* 0x800000002f355812 */ /* 0x000fe200078eb83a */
[----:B------:R-:W-:Y:S01]  /*21d30*/  FMUL R58, R55, 0.70710676908493041992 ;  /* 0x3f3504f3373a7820 */ /* 0x000fe20000400000 */
[----:B------:R-:W-:-:S02]  /*21d40*/  FSEL R47, |R60|, R45, P3 ;  /* 0x0000002d3c2f7208 */ /* 0x000fc40001800200 */
[----:B------:R-:W-:Y:S01]  /*21d50*/  FSEL R48, -R163, -0.00082130916416645050049, P3 ;  /* 0xba574d20a3307808 */ /* 0x000fe20001800100 */
[C---:B------:R-:W-:Y:S01]  /*21d60*/  FMUL R45, R58.reuse, R58 ;  /* 0x0000003a3a2d7220 */ /* 0x040fe20000400000 */
[----:B------:R-:W-:Y:S01]  /*21d70*/  FSETP.GE.AND P5, PT, |R58|, 1.0029599666595458984, PT ;  /* 0x3f8060fe3a00780b */ /* 0x000fe20003fa6200 */
[----:B------:R-:W-:Y:S01]  /*21d80*/  FADD R53, R53, 1 ;  /* 0x3f80000035357421 */ /* 0x000fe20000000000 */
[----:B------:R-:W-:Y:S01]  /*21d90*/  FSEL R52, R162, 0.0052134888246655464172, P3 ;  /* 0x3baad5eaa2347808 */ /* 0x000fe20001800000 */
[----:B------:R-:W-:Y:S01]  /*21da0*/  FFMA R50, R47, R46, R48 ;  /* 0x0000002e2f327223 */ /* 0x000fe20000000030 */
[----:B------:R-:W-:Y:S01]  /*21db0*/  FSEL R45, |R58|, R45, P5 ;  /* 0x0000002d3a2d7208 */ /* 0x000fe20002800200 */
[----:B------:R-:W-:Y:S01]  /*21dc0*/  FMUL R44, R53, R44 ;  /* 0x0000002c352c7220 */ /* 0x000fe20000400000 */
[----:B------:R-:W-:Y:S01]  /*21dd0*/  FSEL R46, R164, 8.4834944573231041431e-05, P5 ;  /* 0x38b1e96aa42e7808 */ /* 0x000fe20002800000 */
[----:B------:R-:W-:Y:S01]  /*21de0*/  FFMA R52, R47, R50, R52 ;  /* 0x000000322f347223 */ /* 0x000fe20000000034 */
[----:B------:R-:W-:-:S02]  /*21df0*/  FSEL R48, -R163, -0.00082130916416645050049, P5 ;  /* 0xba574d20a3307808 */ /* 0x000fc40002800100 */
        /* <DEDUP_REMOVED lines=47> */
[----:B------:R-:W-:Y:S01]  /*220f0*/  FMUL R33, R33, R14 ;  /* 0x0000000e21217220 */ /* 0x000fe20000400000 */
[----:B------:R-:W-:Y:S01]  /*22100*/  FMUL R37, R37, R12 ;  /* 0x0000000c25257220 */ /* 0x000fe20000400000 */
[----:B------:R-:W-:Y:S01]  /*22110*/  FMUL R36, R36, R13 ;  /* 0x0000000d24247220 */ /* 0x000fe20000400000 */
[----:B------:R-:W-:Y:S01]  /*22120*/  FMUL R27, R42, R15 ;  /* 0x0000000f2a1b7220 */ /* 0x000fe20000400000 */
[----:B------:R-:W-:Y:S01]  /*22130*/  FMUL R12, R43, 0.5 ;  /* 0x3f0000002b0c7820 */ /* 0x000fe20000400000 */
[----:B------:R-:W-:Y:S01]  /*22140*/  FMUL R14, R39, 0.5 ;  /* 0x3f000000270e7820 */ /* 0x000fe20000400000 */
[----:B------:R-:W-:Y:S01]  /*22150*/  FMUL R15, R105, 0.5 ;  /* 0x3f000000690f7820 */ /* 0x000fe20000400000 */
[----:B------:R-:W-:Y:S01]  /*22160*/  FMUL R13, R55, 0.5 ;  /* 0x3f000000370d7820 */ /* 0x000fe20000400000 */
        /* <DEDUP_REMOVED lines=33> */
.L_x_162:
[----:B------:R-:W-:Y:S05]  /*22380*/  BSYNC B0 ;  /* 0x0000000000007941 */ /* 0x000fea0003800000 */
.L_x_161:
[----:B------:R-:W-:Y:S06]  /*22390*/  BAR.SYNC.DEFER_BLOCKING 0x1, 0x100 ;  /* 0x0044000000007b1d */ /* 0x000fec0000010000 */
[----:B------:R-:W-:Y:S04]  /*223a0*/  BSSY B0, `(.L_x_163) ;  /* 0x000000a000007945 */ /* 0x000fe80003800000 */
[----:B------:R-:W-:Y:S05]  /*223b0*/  @P0 BRA `(.L_x_164) ;  /* 0x0000000000200947 */ /* 0x000fea0003800000 */
[----:B------:R-:W-:-:S06]  /*223c0*/  UISETP.NE.AND UP0, UPT, UR43, 0x3, UPT ;  /* 0x000000032b00788c */ /* 0x000fcc000bf05270 */
[----:B------:R-:W-:-:S13]  /*223d0*/  PLOP3.LUT P3, PT, PT, PT, UP0, 0x80, 0x0 ;  /* 0x000000000000781c */ /* 0x000fda0003f6f008 */
[----:B------:R-:W-:Y:S05]  /*223e0*/  @!P3 BRA `(.L_x_165) ;  /* 0x000000000004b947 */ /* 0x000fea0003800000 */
[----:B------:R-:W-:Y:S01]  /*223f0*/  BPT.TRAP 0x1 ;  /* 0x000000040000795c */ /* 0x000fe20000300000 */
.L_x_165:
[----:B------:R-:W-:-:S04]  /*22400*/  ULEA UR4, UR8, UR46, 0x3 ;  /* 0x0000002e08047291 */ /* 0x000fc8000f8e183f */
[----:B------:R-:W-:-:S04]  /*22410*/  UIADD3 UR4, UR4, 0x50, URZ ;  /* 0x0000005004047890 */ /* 0x000fc8000fffe03f */
[----:B------:R-:W-:-:S09]  /*22420*/  UPRMT UR4, UR52, 0x654, UR4 ;  /* 0x0000065434047896 */ /* 0x000fd20008000004 */
[----:B------:R-:W-:Y:S03]  /*22430*/  SYNCS.ARRIVE.TRANS64.RED.A1T0 RZ, [UR4], RZ ;  /* 0x000000ffffff79a7 */ /* 0x000fe60008100404 */
.L_x_164:
[----:B------:R-:W-:Y:S05]  /*22440*/  BSYNC B0 ;  /* 0x0000000000007941 */ /* 0x000fea0003800000 */
.L_x_163:
        /* <DEDUP_REMOVED lines=9> */
.L_x_168:
[----:B-1----:R-:W-:Y:S01]  /*224e0*/  LEA R12, R0, UR46, 0x3 ;  /* 0x0000002e000c7c11 */ /* 0x002fe2000f8e18ff */
[----:B------:R-:W-:Y:S01]  /*224f0*/  BSSY B1, `(.L_x_169) ;  /* 0x0000006000017945 */ /* 0x000fe20003800000 */
[----:B------:R-:W-:Y:S02]  /*22500*/  SHF.L.U32 R13, R2, 0x1f, RZ ;  /* 0x0000001f020d7819 */ /* 0x000fe400000006ff */
[----:B------:R-:W-:Y:S02]  /*22510*/  @!P4 LEA R15, R0, R19, 0xd ;  /* 0x00000013000fc211 */ /* 0x000fe400078e68ff */
[----:B------:R-:W1:Y:S02]  /*22520*/  SYNCS.PHASECHK.TRANS64.TRYWAIT P3, [R12+URZ+0x30], R13 ;  /* 0x0000300d0c0075a7 */ /* 0x000e64000806017f */
[----:B------:R-:W-:Y:S01]  /*22530*/  @!P4 LEA R14, R18, R15, 0x1 ;  /* 0x0000000f120ec211 */ /* 0x000fe200078e08ff */
[----:B-1----:R-:W-:Y:S06]  /*22540*/  @!P3 BRA `(.L_x_170) ;  /* 0x000000c800b8b947 */ /* 0x002fec0003800000 */
.L_x_366:
[----:B------:R-:W-:Y:S05]  /*22550*/  BSYNC B1 ;  /* 0x0000000000017941 */ /* 0x000fea0003800000 */
.L_x_169:
        /* <DEDUP_REMOVED lines=8> */
.L_x_167:
[----:B------:R-:W-:Y:S05]  /*225e0*/  BSYNC B0 ;  /* 0x0000000000007941 */ /* 0x000fea0003800000 */
.L_x_166:
        /* <DEDUP_REMOVED lines=412> */
[----:B------:R-:W-:Y:S01]  /*23fb0*/  FADD R15, R15, 1 ;  /* 0x3f8000000f0f7421 */ /* 0x000fe20000000000 */
[----:B-1----:R-:W-:Y:S01]  /*23fc0*/  @P5 FADD R45, -R45, 1 ;  /* 0x3f8000002d2d5421 */ /* 0x002fe20000000100 */
[----:B------:R-:W-:-:S04]  /*23fd0*/  FADD R24, R24, 1 ;  /* 0x3f80000018187421 */ /* 0x000fc80000000000 */
[----:B------:R-:W-:Y:S01]  /*23fe0*/  @P5 LOP3.LUT R46, R45, 0x80000000, R58, 0xb8, !PT ;  /* 0x800000002d2e5812 */ /* 0x000fe200078eb83a */
[----:B------:R-:W-:Y:S01]  /*23ff0*/  FMUL R45, R12, 0.5 ;  /* 0x3f0000000c2d7820 */ /* 0x000fe20000400000 */
[----:B------:R-:W-:Y:S01]  /*24000*/  FMUL R12, R13, 0.5 ;  /* 0x3f0000000d0c7820 */ /* 0x000fe20000400000 */
[----:B------:R-:W-:Y:S01]  /*24010*/  FMUL R13, R22, 0.5 ;  /* 0x3f000000160d7820 */ /* 0x000fe20000400000 */
[----:B------:R-:W-:Y:S01]  /*24020*/  FADD R14, R14, 1 ;  /* 0x3f8000000e0e7421 */ /* 0x000fe20000000000 */
[----:B------:R-:W-:Y:S01]  /*24030*/  FADD R29, R29, 1 ;  /* 0x3f8000001d1d7421 */ /* 0x000fe20000000000 */
[----:B------:R-:W-:Y:S01]  /*24040*/  FMUL R48, R15, R12 ;  /* 0x0000000c0f307220 */ /* 0x000fe20000400000 */
[----:B------:R-:W-:Y:S01]  /*24050*/  FMUL R24, R24, R13 ;  /* 0x0000000d18187220 */ /* 0x000fe20000400000 */
[----:B------:R-:W-:Y:S01]  /*24060*/  FMUL R12, R27, 0.5 ;  /* 0x3f0000001b0c7820 */ /* 0x000fe20000400000 */
[----:B--2---:R-:W-:Y:S01]  /*24070*/  @P3 FADD R47, -R47, 1 ;  /* 0x3f8000002f2f3421 */ /* 0x004fe20000000100 */
[----:B------:R-:W-:Y:S01]  /*24080*/  FMUL R13, R26, 0.5 ;  /* 0x3f0000001a0d7820 */ /* 0x000fe20000400000 */
[----:B------:R-:W-:Y:S01]  /*24090*/  FMUL R15, R30, 0.5 ;  /* 0x3f0000001e0f7820 */ /* 0x000fe20000400000 */
[----:B------:R-:W-:Y:S01]  /*240a0*/  FADD R28, R28, 1 ;  /* 0x3f8000001c1c7421 */ /* 0x000fe20000000000 */
[----:B------:R-:W-:Y:S01]  /*240b0*/  FADD R32, R32, 1 ;  /* 0x3f80000020207421 */ /* 0x000fe20000000000 */
[----:B------:R-:W-:Y:S01]  /*240c0*/  FMUL R45, R14, R45 ;  /* 0x0000002d0e2d7220 */ /* 0x000fe20000400000 */
[----:B------:R-:W-:Y:S01]  /*240d0*/  FMUL R14, R31, 0.5 ;  /* 0x3f0000001f0e7820 */ /* 0x000fe20000400000 */
[----:B------:R-:W-:Y:S01]  /*240e0*/  FADD R33, R33, 1 ;  /* 0x3f80000021217421 */ /* 0x000fe20000000000 */
[----:B------:R-:W-:Y:S01]  /*240f0*/  FMUL R29, R29, R12 ;  /* 0x0000000c1d1d7220 */ /* 0x000fe20000400000 */
[----:B------:R-:W-:Y:S01]  /*24100*/  FMUL R28, R28, R13 ;  /* 0x0000000d1c1c7220 */ /* 0x000fe20000400000 */
[----:B------:R-:W-:Y:S01]  /*24110*/  FMUL R32, R32, R15 ;  /* 0x0000000f20207220 */ /* 0x000fe20000400000 */
[----:B------:R-:W-:Y:S01]  /*24120*/  FMUL R12, R35, 0.5 ;  /* 0x3f000000230c7820 */ /* 0x000fe20000400000 */
[----:B------:R-:W-:Y:S01]  /*24130*/  FADD R37, R37, 1 ;  /* 0x3f80000025257421 */ /* 0x000fe20000000000 */
[----:B------:R-:W-:Y:S01]  /*24140*/  @P3 LOP3.LUT R52, R47, 0x80000000, R60, 0xb8, !PT ;  /* 0x800000002f343812 */ /* 0x000fe200078eb83c */
        /* <DEDUP_REMOVED lines=55> */
.L_x_172:
[----:B------:R-:W-:Y:S05]  /*244c0*/  BSYNC B0 ;  /* 0x0000000000007941 */ /* 0x000fea0003800000 */
.L_x_171:
[----:B------:R-:W-:Y:S06]  /*244d0*/  BAR.SYNC.DEFER_BLOCKING 0x1, 0x100 ;  /* 0x0044000000007b1d */ /* 0x000fec0000010000 */
[----:B------:R-:W-:Y:S04]  /*244e0*/  BSSY B0, `(.L_x_173) ;  /* 0x000000a000007945 */ /* 0x000fe80003800000 */
[----:B------:R-:W-:Y:S05]  /*244f0*/  @P0 BRA `(.L_x_174) ;  /* 0x0000000000200947 */ /* 0x000fea0003800000 */
[----:B------:R-:W-:-:S06]  /*24500*/  UISETP.NE.AND UP0, UPT, UR43, 0x3, UPT ;  /* 0x000000032b00788c */ /* 0x000fcc000bf05270 */
[----:B------:R-:W-:-:S13]  /*24510*/  PLOP3.LUT P3, PT, PT, PT, UP0, 0x80, 0x0 ;  /* 0x000000000000781c */ /* 0x000fda0003f6f008 */
[----:B------:R-:W-:Y:S05]  /*24520*/  @!P3 BRA `(.L_x_175) ;  /* 0x000000000004b947 */ /* 0x000fea0003800000 */
[----:B------:R-:W-:Y:S01]  /*24530*/  BPT.TRAP 0x1 ;  /* 0x000000040000795c */ /* 0x000fe20000300000 */
.L_x_175:
[----:B------:R-:W-:-:S04]  /*24540*/  ULEA UR4, UR8, UR46, 0x3 ;  /* 0x0000002e08047291 */ /* 0x000fc8000f8e183f */
[----:B------:R-:W-:-:S04]  /*24550*/  UIADD3 UR4, UR4, 0x50, URZ ;  /* 0x0000005004047890 */ /* 0x000fc8000fffe03f */
[----:B------:R-:W-:-:S09]  /*24560*/  UPRMT UR4, UR52, 0x654, UR4 ;  /* 0x0000065434047896 */ /* 0x000fd20008000004 */
[----:B------:R-:W-:Y:S03]  /*24570*/  SYNCS.ARRIVE.TRANS64.RED.A1T0 RZ, [UR4], RZ ;  /* 0x000000ffffff79a7 */ /* 0x000fe60008100404 */
.L_x_174:
[----:B------:R-:W-:Y:S05]  /*24580*/  BSYNC B0 ;  /* 0x0000000000007941 */ /* 0x000fea0003800000 */
.L_x_173:
        /* <DEDUP_REMOVED lines=9> */
.L_x_178:
[C---:B-1----:R-:W-:Y:S01]  /*24620*/  LEA R12, R0.reuse, UR46, 0x3 ;  /* 0x0000002e000c7c11 */ /* 0x042fe2000f8e18ff */
[----:B------:R-:W-:Y:S01]  /*24630*/  @!P4 IMAD R15, R0, 0x2000, R19 ;  /* 0x00002000000fc824 */ /* 0x000fe200078e0213 */
[----:B------:R-:W-:Y:S01]  /*24640*/  SHF.L.U32 R13, R2, 0x1f, RZ ;  /* 0x0000001f020d7819 */ /* 0x000fe200000006ff */
[----:B------:R-:W-:Y:S03]  /*24650*/  BSSY B1, `(.L_x_179) ;  /* 0x0000004000017945 */ /* 0x000fe60003800000 */
[----:B------:R-:W1:Y:S01]  /*24660*/  SYNCS.PHASECHK.TRANS64.TRYWAIT P3, [R12+URZ+0x30], R13 ;  /* 0x0000300d0c0075a7 */ /* 0x000e62000806017f */
[----:B------:R-:W-:Y:S01]  /*24670*/  @!P4 LEA R14, R18, R15, 0x1 ;  /* 0x0000000f120ec211 */ /* 0x000fe200078e08ff */
[----:B-1----:R-:W-:Y:S06]  /*24680*/  @!P3 BRA `(.L_x_180) ;  /* 0x000000a8007cb947 */ /* 0x002fec0003800000 */
.L_x_367:
[----:B------:R-:W-:Y:S05]  /*24690*/  BSYNC B1 ;  /* 0x0000000000017941 */ /* 0x000fea0003800000 */
.L_x_179:
        /* <DEDUP_REMOVED lines=8> */
.L_x_177:
[----:B------:R-:W-:Y:S05]  /*24720*/  BSYNC B0 ;  /* 0x0000000000007941 */ /* 0x000fea0003800000 */
.L_x_176:
[--C-:B-1-3--:R-:W-:Y:S02]  /*24730*/  HADD2.F32 R12, -RZ, R9.reuse.H0_H0 ;  /* 0x20000009ff0c7230 */ /* 0x10afe40000004100 */
[C---:B------:R-:W-:Y:S01]  /*24740*/  FMUL R13, R17.reuse, R122 ;  /* 0x0000007a110d7220 */ /* 0x040fe20000400000 */
[----:B------:R-:W-:Y:S02]  /*24750*/  HADD2.F32 R14, -RZ, R9.H1_H1 ;  /* 0x30000009ff0e7230 */ /* 0x000fe40000004100 */
[C---:B------:R-:W-:Y:S01]  /*24760*/  FMUL R123, R17.reuse, R123 ;  /* 0x0000007b117b7220 */ /* 0x040fe20000400000 */
[C---:B------:R-:W-:Y:S01]  /*24770*/  FMUL R133, R17.reuse, R133 ;  /* 0x0000008511857220 */ /* 0x040fe20000400000 */
[C---:B------:R-:W-:Y:S01]  /*24780*/  FFMA R12, R16.reuse, R12, R13 ;  /* 0x0000000c100c7223 */ /* 0x040fe2000000000d */
[----:B----4-:R-:W-:Y:S02]  /*24790*/  HADD2.F32 R55, -RZ, R7.H0_H0 ;  /* 0x20000007ff377230 */ /* 0x010fe40000004100 */
[----:B------:R-:W-:Y:S01]  /*247a0*/  FFMA R13, R16, R14, R123 ;  /* 0x0000000e100d7223 */ /* 0x000fe2000000007b */
[C---:B------:R-:W-:Y:S01]  /*247b0*/  FMUL R135, R17.reuse, R135 ;  /* 0x0000008711877220 */ /* 0x040fe20000400000 */
[----:B------:R-:W-:Y:S01]  /*247c0*/  FMUL R33, R12, 0.70710676908493041992 ;  /* 0x3f3504f30c217820 */ /* 0x000fe20000400000 */
[----:B------:R-:W-:Y:S01]  /*247d0*/  FMUL R121, R17, R121 ;  /* 0x0000007911797220 */ /* 0x000fe20000400000 */
        /* <DEDUP_REMOVED lines=258> */
[C---:B------:R-:W-:Y:S01]  /*25800*/  FSETP.GE.AND P3, PT, |R51|.reuse, 1.0029599666595458984, PT ;  /* 0x3f8060fe3300780b */ /* 0x040fe20003f66200 */
        /* <DEDUP_REMOVED lines=41> */
[----:B------:R-:W-:-:S04]  /*25aa0*/  FMUL R41, R17, R134 ;  /* 0x0000008611297220 */ /* 0x000fc80000400000 */
[----:B------:R-:W-:Y:S01]  /*25ab0*/  FFMA R55, R16, R55, R41 ;  /* 0x0000003710377223 */ /* 0x000fe20000000029 */
[----:B------:R-:W2:Y:S01]  /*25ac0*/  @P5 MUFU.EX2 R43, R49 ;  /* 0x00000031002b5308 */ /* 0x000ea20000000800 */
[----:B------:R-:W-:Y:S02]  /*25ad0*/  HADD2.F32 R41, -RZ, R7.H1_H1 ;  /* 0x30000007ff297230 */ /* 0x000fe40000004100 */
[----:B------:R-:W-:-:S03]  /*25ae0*/  FMUL R56, R55, 0.70710676908493041992 ;  /* 0x3f3504f337387820 */ /* 0x000fc60000400000 */
[----:B------:R-:W-:Y:S01]  /*25af0*/  FFMA R135, R16, R41, R135 ;  /* 0x0000002910877223 */ /* 0x000fe20000000087 */
[----:B------:R-:W-:Y:S01]  /*25b00*/  FMUL R41, R56, R56 ;  /* 0x0000003838297220 */ /* 0x000fe20000400000 */
[----:B-1----:R-:W-:Y:S02]  /*25b10*/  @P3 FADD R42, -R42, 1 ;  /* 0x3f8000002a2a3421 */ /* 0x002fe40000000100 */
[----:B------:R-:W-:-:S03]  /*25b20*/  FMUL R60, R135, 0.70710676908493041992 ;  /* 0x3f3504f3873c7820 */ /* 0x000fc60000400000 */
[----:B------:R-:W-:Y:S02]  /*25b30*/  @P3 LOP3.LUT R47, R42, 0x80000000, R51, 0xb8, !PT ;  /* 0x800000002a2f3812 */ /* 0x000fe400078eb833 */
[C---:B------:R-:W-:Y:S01]  /*25b40*/  FSETP.GE.AND P3, PT, |R56|.reuse, 1.0029599666595458984, PT ;  /* 0x3f8060fe3800780b */ /* 0x040fe20003f66200 */
[----:B--2---:R-:W-:Y:S02]  /*25b50*/  @P5 FADD R43, -R43, 1 ;  /* 0x3f8000002b2b5421 */ /* 0x004fe40000000100 */
[----:B------:R-:W-:Y:S01]  /*25b60*/  FADD R47, R47, 1 ;  /* 0x3f8000002f2f7421 */ /* 0x000fe20000000000 */
[----:B------:R-:W-:Y:S02]  /*25b70*/  FSEL R41, |R56|, R41, P3 ;  /* 0x0000002938297208 */ /* 0x000fe40001800200 */
[----:B------:R-:W-:Y:S02]  /*25b80*/  FSEL R42, R164, 8.4834944573231041431e-05, P3 ;  /* 0x38b1e96aa42a7808 */ /* 0x000fe40001800000 */
[----:B------:R-:W-:-:S02]  /*25b90*/  FSEL R44, -R163, -0.00082130916416645050049, P3 ;  /* 0xba574d20a32c7808 */ /* 0x000fc40001800100 */
[----:B------:R-:W-:Y:S01]  /*25ba0*/  @P5 LOP3.LUT R49, R43, 0x80000000, R54, 0xb8, !PT ;  /* 0x800000002b315812 */ /* 0x000fe200078eb836 */
[C---:B------:R-:W-:Y:S01]  /*25bb0*/  FMUL R43, R60.reuse, R60 ;  /* 0x0000003c3c2b7220 */ /* 0x040fe20000400000 */
[----:B------:R-:W-:Y:S01]  /*25bc0*/  FSETP.GE.AND P5, PT, |R60|, 1.0029599666595458984, PT ;  /* 0x3f8060fe3c00780b */ /* 0x000fe20003fa6200 */
[----:B------:R-:W-:Y:S01]  /*25bd0*/  FFMA R42, R41, R42, R44 ;  /* 0x0000002a292a7223 */ /* 0x000fe2000000002c */
[----:B------:R-:W-:Y:S01]  /*25be0*/  FSEL R44, R162, 0.0052134888246655464172, P3 ;  /* 0x3baad5eaa22c7808 */ /* 0x000fe20001800000 */
[----:B------:R-:W-:Y:S01]  /*25bf0*/  HADD2.F32 R54, -RZ, R8.H0_H0 ;  /* 0x20000008ff367230 */ /* 0x000fe20000004100 */
[----:B------:R-:W-:Y:S01]  /*25c00*/  FSEL R45, |R60|, R43, P5 ;  /* 0x0000002b3c2d7208 */ /* 0x000fe20002800200 */
[----:B------:R-:W-:Y:S01]  /*25c10*/  FADD R49, R49, 1 ;  /* 0x3f80000031317421 */ /* 0x000fe20000000000 */
[----:B------:R-:W-:Y:S01]  /*25c20*/  FSEL R48, R164, 8.4834944573231041431e-05, P5 ;  /* 0x38b1e96aa4307808 */ /* 0x000fe20002800000 */
[----:B------:R-:W-:Y:S01]  /*25c30*/  FFMA R42, R41, R42, R44 ;  /* 0x0000002a292a7223 */ /* 0x000fe2000000002c */
[----:B------:R-:W-:Y:S01]  /*25c40*/  FSEL R50, -R163, -0.00082130916416645050049, P5 ;  /* 0xba574d20a3327808 */ /* 0x000fe20002800100 */
[----:B------:R-:W-:Y:S01]  /*25c50*/  FMUL R40, R49, R40 ;  /* 0x0000002831287220 */ /* 0x000fe20000400000 */
        /* <DEDUP_REMOVED lines=40> */
[C---:B------:R-:W-:Y:S01]  /*25ee0*/  FMUL R41, R56.reuse, R56 ;  /* 0x0000003838297220 */ /* 0x040fe20000400000 */
        /* <DEDUP_REMOVED lines=97> */
.L_x_182:
[----:B------:R-:W-:Y:S05]  /*26500*/  BSYNC B0 ;  /* 0x0000000000007941 */ /* 0x000fea0003800000 */
.L_x_181:
[----:B------:R-:W-:Y:S06]  /*26510*/  BAR.SYNC.DEFER_BLOCKING 0x1, 0x100 ;  /* 0x0044000000007b1d */ /* 0x000fec0000010000 */
[----:B------:R-:W-:Y:S04]  /*26520*/  BSSY B0, `(.L_x_183) ;  /* 0x000000a000007945 */ /* 0x000fe80003800000 */
[----:B------:R-:W-:Y:S05]  /*26530*/  @P0 BRA `(.L_x_184) ;  /* 0x0000000000200947 */ /* 0x000fea0003800000 */
[----:B------:R-:W-:-:S06]  /*26540*/  UISETP.NE.AND UP0, UPT, UR43, 0x3, UPT ;  /* 0x000000032b00788c */ /* 0x000fcc000bf05270 */
[----:B------:R-:W-:-:S13]  /*26550*/  PLOP3.LUT P3, PT, PT, PT, UP0, 0x80, 0x0 ;  /* 0x000000000000781c */ /* 0x000fda0003f6f008 */
[----:B------:R-:W-:Y:S05]  /*26560*/  @!P3 BRA `(.L_x_185) ;  /* 0x000000000004b947 */ /* 0x000fea0003800000 */
[----:B------:R-:W-:Y:S01]  /*26570*/  BPT.TRAP 0x1 ;  /* 0x000000040000795c */ /* 0x000fe20000300000 */
.L_x_185:
[----:B------:R-:W-:-:S04]  /*26580*/  ULEA UR4, UR8, UR46, 0x3 ;  /* 0x0000002e08047291 */ /* 0x000fc8000f8e183f */
[----:B------:R-:W-:-:S04]  /*26590*/  UIADD3 UR4, UR4, 0x50, URZ ;  /* 0x0000005004047890 */ /* 0x000fc8000fffe03f */
[----:B------:R-:W-:-:S09]  /*265a0*/  UPRMT UR4, UR52, 0x654, UR4 ;  /* 0x0000065434047896 */ /* 0x000fd20008000004 */
[----:B------:R-:W-:Y:S03]  /*265b0*/  SYNCS.ARRIVE.TRANS64.RED.A1T0 RZ, [UR4], RZ ;  /* 0x000000ffffff79a7 */ /* 0x000fe60008100404 */
.L_x_184:
[----:B------:R-:W-:Y:S05]  /*265c0*/  BSYNC B0 ;  /* 0x0000000000007941 */ /* 0x000fea0003800000 */
.L_x_183:
        /* <DEDUP_REMOVED lines=9> */
.L_x_188:
[----:B------:R-:W-:Y:S01]  /*26660*/  LEA R12, R0, UR46, 0x3 ;  /* 0x0000002e000c7c11 */ /* 0x000fe2000f8e18ff */
[----:B------:R-:W-:Y:S01]  /*26670*/  BSSY B1, `(.L_x_189) ;  /* 0x0000006000017945 */ /* 0x000fe20003800000 */
[----:B------:R-:W-:Y:S02]  /*26680*/  SHF.L.U32 R13, R2, 0x1f, RZ ;  /* 0x0000001f020d7819 */ /* 0x000fe400000006ff */
[----:B------:R-:W-:Y:S02]  /*26690*/  @!P4 LEA R15, R0, R19, 0xd ;  /* 0x00000013000fc211 */ /* 0x000fe400078e68ff */
[----:B------:R-:W2:Y:S02]  /*266a0*/  SYNCS.PHASECHK.TRANS64.TRYWAIT P3, [R12+URZ+0x30], R13 ;  /* 0x0000300d0c0075a7 */ /* 0x000ea4000806017f */
[----:B------:R-:W-:Y:S01]  /*266b0*/  @!P4 LEA R14, R18, R15, 0x1 ;  /* 0x0000000f120ec211 */ /* 0x000fe200078e08ff */
[----:B--2---:R-:W-:Y:S06]  /*266c0*/  @!P3 BRA `(.L_x_190) ;  /* 0x000000880080b947 */ /* 0x004fec0003800000 */
.L_x_368:
[----:B------:R-:W-:Y:S05]  /*266d0*/  BSYNC B1 ;  /* 0x0000000000017941 */ /* 0x000fea0003800000 */
.L_x_189:
[----:B------:R-:W-:Y:S05]  /*266e0*/  @!P4 WARPSYNC.ALL ;  /* 0x000000000000c948 */ /* 0x000fea0003800000 */
[----:B------:R3:W4:Y:S01]  /*266f0*/  @!P4 LDSM.16.M88.4 R8, [R15] ;  /* 0x000000000f08c83b */ /* 0x0007220000000200 */
[----:B------:R-:W-:-:S03]  /*26700*/  IADD3 R0, R0, 0x1, RZ ;  /* 0x0000000100007810 */ /* 0x000fc60007ffe0ff */
[----:B------:R3:W1:Y:S01]  /*26710*/  @!P4 LDSM.16.M88.4 R4, [R14] ;  /* 0x000000000e04c83b */ /* 0x0006620000000200 */
[----:B------:R-:W-:-:S04]  /*26720*/  ISETP.NE.AND P3, PT, R0, 0x4, PT ;  /* 0x000000040000780c */ /* 0x000fc80003f65270 */
[----:B--2---:R-:W-:Y:S02]  /*26730*/  SEL R13, RZ, 0x1, P3 ;  /* 0x00000001ff0d7807 */ /* 0x004fe40001800000 */
[----:B------:R-:W-:Y:S02]  /*26740*/  SEL R0, R0, RZ, P3 ;  /* 0x000000ff00007207 */ /* 0x000fe40001800000 */
[----:B---3--:R-:W-:-:S07]  /*26750*/  LOP3.LUT R2, R2, R13, RZ, 0x3c, !PT ;  /* 0x0000000d02027212 */ /* 0x008fce00078e3cff */
.L_x_187:
[----:B------:R-:W-:Y:S05]  /*26760*/  BSYNC B0 ;  /* 0x0000000000007941 */ /* 0x000fea0003800000 */
.L_x_186:
[----:B------:R-:W2:Y:S04]  /*26770*/  LDL.LU R13, [R1+0x1c8] ;  /* 0x0001c800010d7983 */ /* 0x000ea80000300800 */
[----:B------:R-:W3:Y:S04]  /*26780*/  LDL.LU R15, [R1+0x1cc] ;  /* 0x0001cc00010f7983 */ /* 0x000ee80000300800 */
[----:B-1----:R-:W5:Y:S04]  /*26790*/  LDL.LU R30, [R1+0x1d4] ;  /* 0x0001d400011e7983 */ /* 0x002f680000300800 */
[----:B------:R-:W5:Y:S04]  /*267a0*/  LDL.LU R34, [R1+0x1dc] ;  /* 0x0001dc0001227983 */ /* 0x000f680000300800 */
[----:B------:R-:W5:Y:S04]  /*267b0*/  LDL.LU R38, [R1+0x1e4] ;  /* 0x0001e40001267983 */ /* 0x000f680000300800 */
[----:B------:R-:W5:Y:S04]  /*267c0*/  LDL.LU R42, [R1+0x1ec] ;  /* 0x0001ec00012a7983 */ /* 0x000f680000300800 */
[----:B------:R-:W5:Y:S04]  /*267d0*/  LDL.LU R46, [R1+0x1f4] ;  /* 0x0001f400012e7983 */ /* 0x000f680000300800 */
[----:B------:R-:W5:Y:S04]  /*267e0*/  LDL.LU R50, [R1+0x1fc] ;  /* 0x0001fc0001327983 */ /* 0x000f680000300800 */
[----:B------:R-:W5:Y:S01]  /*267f0*/  LDL.LU R58, [R1+0x1c0] ;  /* 0x0001c000013a7983 */ /* 0x000f620000300800 */
[----:B----4-:R-:W-:-:S02]  /*26800*/  HADD2.F32 R12, -RZ, R9.H0_H0 ;  /* 0x20000009ff0c7230 */ /* 0x010fc40000004100 */
[----:B------:R-:W-:Y:S01]  /*26810*/  HADD2.F32 R14, -RZ, R9.H1_H1 ;  /* 0x30000009ff0e7230 */ /* 0x000fe20000004100 */
[----:B------:R-:W4:Y:S04]  /*26820*/  LDL.LU R32, [R1+0x1d0] ;  /* 0x0001d00001207983 */ /* 0x000f280000300800 */
[----:B------:R-:W5:Y:S04]  /*26830*/  LDL.LU R36, [R1+0x1d8] ;  /* 0x0001d80001247983 */ /* 0x000f680000300800 */
[----:B------:R-:W5:Y:S04]  /*26840*/  LDL.LU R40, [R1+0x1e0] ;  /* 0x0001e00001287983 */ /* 0x000f680000300800 */
[----:B------:R-:W5:Y:S04]  /*26850*/  LDL.LU R44, [R1+0x1e8] ;  /* 0x0001e800012c7983 */ /* 0x000f680000300800 */
[----:B------:R-:W5:Y:S04]  /*26860*/  LDL.LU R48, [R1+0x1f0] ;  /* 0x0001f00001307983 */ /* 0x000f680000300800 */
[----:B------:R-:W5:Y:S04]  /*26870*/  LDL.LU R52, [R1+0x1f8] ;  /* 0x0001f80001347983 */ /* 0x000f680000300800 */
[----:B------:R-:W5:Y:S01]  /*26880*/  LDL.LU R59, [R1+0x1c4] ;  /* 0x0001c400013b7983 */ /* 0x000f620000300800 */
[----:B--2---:R-:W-:-:S04]  /*26890*/  FMUL R13, R17, R13 ;  /* 0x0000000d110d7220 */ /* 0x004fc80000400000 */
[----:B------:R-:W-:Y:S01]  /*268a0*/  FFMA R12, R16, R12, R13 ;  /* 0x0000000c100c7223 */ /* 0x000fe2000000000d */
[----:B---3--:R-:W-:-:S03]  /*268b0*/  FMUL R15, R17, R15 ;  /* 0x0000000f110f7220 */ /* 0x008fc60000400000 */
        /* <DEDUP_REMOVED lines=42> */
[----:B----4-:R-:W-:Y:S01]  /*26b60*/  FMUL R23, R17, R32 ;  /* 0x0000002011177220 */ /* 0x010fe20000400000 */
[----:B------:R-:W-:-:S03]  /*26b70*/  HADD2.F32 R26, -RZ, R10.H1_H1 ;  /* 0x3000000aff1a7230 */ /* 0x000fc60000004100 */
[----:B------:R-:W-:Y:S01]  /*26b80*/  FFMA R22, R16, R22, R23 ;  /* 0x0000001610167223 */ /* 0x000fe20000000017 */
[----:B-----5:R-:W-:Y:S01]  /*26b90*/  FMUL R23, R17, R30 ;  /* 0x0000001e11177220 */ /* 0x020fe20000400000 */
        /* <DEDUP_REMOVED lines=245> */
[--C-:B------:R-:W-:Y:S02]  /*27af0*/  HADD2.F32 R55, -RZ, R7.reuse.H0_H0 ;  /* 0x20000007ff377230 */ /* 0x100fe40000004100 */
        /* <DEDUP_REMOVED lines=49> */
[--C-:B------:R-:W-:Y:S02]  /*27e10*/  HADD2.F32 R54, -RZ, R8.reuse.H1_H1 ;  /* 0x30000008ff367230 */ /* 0x100fe40000004100 */
        /* <DEDUP_REMOVED lines=8> */
[----:B--2---:R-:W-:Y:S01]  /*27ea0*/  @P5 FADD R42, -R42, 1 ;  /* 0x3f8000002a2a5421 */ /* 0x004fe20000000100 */
[C---:B------:R-:W-:Y:S01]  /*27eb0*/  FMUL R40, R59.reuse, R59 ;  /* 0x0000003b3b287220 */ /* 0x040fe20000400000 */
[----:B------:R-:W-:-:S03]  /*27ec0*/  FSETP.GE.AND P3, PT, |R59|, 1.0029599666595458984, PT ;  /* 0x3f8060fe3b00780b */ /* 0x000fc60003f66200 */
[----:B------:R-:W-:Y:S01]  /*27ed0*/  @P5 LOP3.LUT R52, R42, 0x80000000, R57, 0xb8, !PT ;  /* 0x800000002a345812 */ /* 0x000fe200078eb839 */
[----:B------:R-:W-:Y:S01]  /*27ee0*/  FMUL R57, R53, 0.70710676908493041992 ;  /* 0x3f3504f335397820 */ /* 0x000fe20000400000 */
[----:B------:R-:W-:Y:S02]  /*27ef0*/  FSEL R42, |R59|, R40, P3 ;  /* 0x000000283b2a7208 */ /* 0x000fe40001800200 */
[----:B------:R-:W-:Y:S01]  /*27f00*/  FSEL R41, R164, 8.4834944573231041431e-05, P3 ;  /* 0x38b1e96aa4297808 */ /* 0x000fe20001800000 */
[----:B------:R-:W-:Y:S01]  /*27f10*/  FMUL R40, R57, R57 ;  /* 0x0000003939287220 */ /* 0x000fe20000400000 */
        /* <DEDUP_REMOVED lines=35> */
[----:B------:R-:W-:Y:S01]  /*28150*/  FMUL R13, R22, 0.5 ;  /* 0x3f000000160d7820 */ /* 0x000fe20000400000 */
[----:B------:R-:W-:Y:S01]  /*28160*/  FADD R24, R24, 1 ;  /* 0x3f80000018187421 */ /* 0x000fe20000000000 */
[----:B------:R-:W-:Y:S01]  /*28170*/  FADD R15, R15, 1 ;  /* 0x3f8000000f0f7421 */ /* 0x000fe20000000000 */
[----:B-1----:R-:W-:Y:S01]  /*28180*/  @P5 FADD R40, -R40, 1 ;  /* 0x3f80000028285421 */ /* 0x002fe20000000100 */
[----:B------:R-:W-:Y:S01]  /*28190*/  FMUL R22, R23, 0.5 ;  /* 0x3f00000017167820 */ /* 0x000fe20000400000 */
[----:B------:R-:W-:Y:S01]  /*281a0*/  FMUL R23, R24, R13 ;  /* 0x0000000d18177220 */ /* 0x000fe20000400000 */
[----:B------:R-:W-:Y:S01]  /*281b0*/  FMUL R13, R26, 0.5 ;  /* 0x3f0000001a0d7820 */ /* 0x000fe20000400000 */
[----:B------:R-:W-:Y:S01]  /*281c0*/  FADD R28, R28, 1 ;  /* 0x3f8000001c1c7421 */ /* 0x000fe20000000000 */
[----:B------:R-:W-:Y:S01]  /*281d0*/  @P5 LOP3.LUT R41, R40, 0x80000000, R57, 0xb8, !PT ;  /* 0x8000000028295812 */ /* 0x000fe200078eb839 */
[----:B------:R-:W-:Y:S01]  /*281e0*/  FMUL R40, R15, R12 ;  /* 0x0000000c0f287220 */ /* 0x000fe20000400000 */
[----:B------:R-:W-:Y:S01]  /*281f0*/  FADD R14, R14, 1 ;  /* 0x3f8000000e0e7421 */ /* 0x000fe20000000000 */
[----:B--2---:R-:W-:Y:S01]  /*28200*/  @P3 FADD R42, -R42, 1 ;  /* 0x3f8000002a2a3421 */ /* 0x004fe20000000100 */
[----:B------:R-:W-:Y:S01]  /*28210*/  FMUL R12, R27, 0.5 ;  /* 0x3f0000001b0c7820 */ /* 0x000fe20000400000 */
[----:B------:R-:W-:Y:S01]  /*28220*/  FADD R29, R29, 1 ;  /* 0x3f8000001d1d7421 */ /* 0x000fe20000000000 */
[----:B------:R-:W-:Y:S01]  /*28230*/  FMUL R15, R30, 0.5 ;  /* 0x3f0000001e0f7820 */ /* 0x000fe20000400000 */
[----:B------:R-:W-:Y:S01]  /*28240*/  FADD R32, R32, 1 ;  /* 0x3f80000020207421 */ /* 0x000fe20000000000 */
[----:B------:R-:W-:Y:S01]  /*28250*/  FMUL R27, R28, R13 ;  /* 0x0000000d1c1b7220 */ /* 0x000fe20000400000 */
[----:B------:R-:W-:Y:S01]  /*28260*/  FMUL R43, R14, R43 ;  /* 0x0000002b0e2b7220 */ /* 0x000fe20000400000 */
[----:B------:R-:W-:Y:S01]  /*28270*/  FMUL R28, R29, R12 ;  /* 0x0000000c1d1c7220 */ /* 0x000fe20000400000 */
[----:B------:R-:W-:Y:S01]  /*28280*/  @P3 LOP3.LUT R47, R42, 0x80000000, R59, 0xb8, !PT ;  /* 0x800000002a2f3812 */ /* 0x000fe200078eb83b */
[----:B------:R-:W-:Y:S01]  /*28290*/  FMUL R14, R31, 0.5 ;  /* 0x3f0000001f0e7820 */ /* 0x000fe20000400000 */
[----:B------:R-:W-:Y:S01]  /*282a0*/  FADD R33, R33, 1 ;  /* 0x3f80000021217421 */ /* 0x000fe20000000000 */
[----:B------:R-:W-:Y:S01]  /*282b0*/  FMUL R32, R32, R15 ;  /* 0x0000000f20207220 */ /* 0x000fe20000400000 */
        /* <DEDUP_REMOVED lines=8> */
[----:B------:R-:W-:Y:S01]  /*28340*/  FADD R25, R25, 1 ;  /* 0x3f80000019197421 */ /* 0x000fe20000000000 */
        /* <DEDUP_REMOVED lines=47> */
.L_x_192:
[----:B------:R-:W-:Y:S05]  /*28640*/  BSYNC B0 ;  /* 0x0000000000007941 */ /* 0x000fea0003800000 */
.L_x_191:
[----:B------:R-:W-:Y:S06]  /*28650*/  BAR.SYNC.DEFER_BLOCKING 0x1, 0x100 ;  /* 0x0044000000007b1d */ /* 0x000fec0000010000 */
[----:B------:R-:W-:Y:S04]  /*28660*/  BSSY B0, `(.L_x_193) ;  /* 0x000000a000007945 */ /* 0x000fe80003800000 */
[----:B------:R-:W-:Y:S05]  /*28670*/  @P0 BRA `(.L_x_194) ;  /* 0x0000000000200947 */ /* 0x000fea0003800000 */
[----:B------:R-:W-:-:S06]  /*28680*/  UISETP.NE.AND UP0, UPT, UR43, 0x3, UPT ;  /* 0x000000032b00788c */ /* 0x000fcc000bf05270 */
[----:B------:R-:W-:-:S13]  /*28690*/  PLOP3.LUT P3, PT, PT, PT, UP0, 0x80, 0x0 ;  /* 0x000000000000781c */ /* 0x000fda0003f6f008 */
[----:B------:R-:W-:Y:S05]  /*286a0*/  @!P3 BRA `(.L_x_195) ;  /* 0x000000000004b947 */ /* 0x000fea0003800000 */
[----:B------:R-:W-:Y:S01]  /*286b0*/  BPT.TRAP 0x1 ;  /* 0x000000040000795c */ /* 0x000fe20000300000 */
.L_x_195:
[----:B------:R-:W-:-:S04]  /*286c0*/  ULEA UR4, UR8, UR46, 0x3 ;  /* 0x0000002e08047291 */ /* 0x000fc8000f8e183f */
[----:B------:R-:W-:-:S04]  /*286d0*/  UIADD3 UR4, UR4, 0x50, URZ ;  /* 0x0000005004047890 */ /* 0x000fc8000fffe03f */
[----:B------:R-:W-:-:S09]  /*286e0*/  UPRMT UR4, UR52, 0x654, UR4 ;  /* 0x0000065434047896 */ /* 0x000fd20008000004 */
[----:B------:R-:W-:Y:S03]  /*286f0*/  SYNCS.ARRIVE.TRANS64.RED.A1T0 RZ, [UR4], RZ ;  /* 0x000000ffffff79a7 */ /* 0x000fe60008100404 */
.L_x_194:
[----:B------:R-:W-:Y:S05]  /*28700*/  BSYNC B0 ;  /* 0x0000000000007941 */ /* 0x000fea0003800000 */
.L_x_193:
        /* <DEDUP_REMOVED lines=9> */
.L_x_198:
[----:B------:R-:W-:Y:S01]  /*287a0*/  SHF.L.U32 R2, R2, 0x1f, RZ ;  /* 0x0000001f02027819 */ /* 0x000fe200000006ff */
[----:B------:R-:W-:Y:S01]  /*287b0*/  BSSY B1, `(.L_x_199) ;  /* 0x0000006000017945 */ /* 0x000fe20003800000 */
[C---:B-1----:R-:W-:Y:S02]  /*287c0*/  LEA R13, R0.reuse, UR46, 0x3 ;  /* 0x0000002e000d7c11 */ /* 0x042fe4000f8e18ff */
[----:B------:R-:W-:Y:S02]  /*287d0*/  @!P4 LEA R19, R0, R19, 0xd ;  /* 0x000000130013c211 */ /* 0x000fe400078e68ff */
[----:B------:R-:W1:Y:S02]  /*287e0*/  SYNCS.PHASECHK.TRANS64.TRYWAIT P3, [R13+URZ+0x30], R2 ;  /* 0x000030020d0075a7 */ /* 0x000e64000806017f */
[----:B------:R-:W-:Y:S01]  /*287f0*/  @!P4 LEA R0, R18, R19, 0x1 ;  /* 0x000000131200c211 */ /* 0x000fe200078e08ff */
[----:B-1----:R-:W-:Y:S06]  /*28800*/  @!P3 BRA `(.L_x_200) ;  /* 0x000000680044b947 */ /* 0x002fec0003800000 */
.L_x_369:
[----:B------:R-:W-:Y:S05]  /*28810*/  BSYNC B1 ;  /* 0x0000000000017941 */ /* 0x000fea0003800000 */
.L_x_199:
[----:B------:R-:W-:Y:S05]  /*28820*/  @!P4 WARPSYNC.ALL ;  /* 0x000000000000c948 */ /* 0x000fea0003800000 */
[----:B------:R2:W3:Y:S04]  /*28830*/  @!P4 LDSM.16.M88.4 R8, [R19] ;  /* 0x000000001308c83b */ /* 0x0004e80000000200 */
[----:B------:R2:W4:Y:S02]  /*28840*/  @!P4 LDSM.16.M88.4 R4, [R0] ;  /* 0x000000000004c83b */ /* 0x0005240000000200 */
.L_x_197:
[----:B------:R-:W-:Y:S05]  /*28850*/  BSYNC B0 ;  /* 0x0000000000007941 */ /* 0x000fea0003800000 */
.L_x_196:
[----:B-1--4-:R-:W-:Y:S02]  /*28860*/  HADD2.F32 R13, -RZ, R7.H1_H1 ;  /* 0x30000007ff0d7230 */ /* 0x012fe40000004100 */
[C---:B------:R-:W-:Y:S01]  /*28870*/  FMUL R151, R17.reuse, R151 ;  /* 0x0000009711977220 */ /* 0x040fe20000400000 */
[C---:B------:R-:W-:Y:S01]  /*28880*/  FMUL R23, R17.reuse, R138 ;  /* 0x0000008a11177220 */ /* 0x040fe20000400000 */
[----:B--23--:R-:W-:Y:S02]  /*28890*/  HADD2.F32 R19, -RZ, R10.H0_H0 ;  /* 0x2000000aff137230 */ /* 0x00cfe40000004100 */
[C---:B------:R-:W-:Y:S01]  /*288a0*/  FMUL R140, R17.reuse, R140 ;  /* 0x0000008c118c7220 */ /* 0x040fe20000400000 */
[----:B------:R-:W-:Y:S01]  /*288b0*/  FFMA R2, R16, R13, R151 ;  /* 0x0000000d10027223 */ /* 0x000fe20000000097 */
[C---:B------:R-:W-:Y:S01]  /*288c0*/  FMUL R141, R17.reuse, R141 ;  /* 0x0000008d118d7220 */ /* 0x040fe20000400000 */
[C---:B------:R-:W-:Y:S01]  /*288d0*/  FMUL R142, R17.reuse, R142 ;  /* 0x0000008e118e7220 */ /* 0x040fe20000400000 */
[C---:B------:R-:W-:Y:S01]  /*288e0*/  FMUL R146, R17.reuse, R146 ;  /* 0x0000009211927220 */ /* 0x040fe20000400000 */
[----:B------:R-:W-:Y:S01]  /*288f0*/  FMUL R25, R2, 0.70710676908493041992 ;  /* 0x3f3504f302197820 */ /* 0x000fe20000400000 */
[C---:B------:R-:W-:Y:S01]  /*28900*/  FMUL R147, R17.reuse, R147 ;  /* 0x0000009311937220 */ /* 0x040fe20000400000 */
[C---:B------:R-:W-:Y:S01]  /*28910*/  FMUL R148, R17.reuse, R148 ;  /* 0x0000009411947220 */ /* 0x040fe20000400000 */
[----:B------:R-:W-:Y:S01]  /*28920*/  FMUL R136, R17, R136 ;  /* 0x0000008811887220 */ /* 0x000fe20000400000 */
[C---:B------:R-:W-:Y:S01]  /*28930*/  FMUL R0, R25.reuse, R25 ;  /* 0x0000001919007220 */ /* 0x040fe20000400000 */
[C---:B------:R-:W-:Y:S01]  /*28940*/  FSETP.GE.AND P3, PT, |R25|.reuse, 1.0029599666595458984, PT ;  /* 0x3f8060fe1900780b */ /* 0x040fe20003f66200 */
[----:B------:R-:W-:Y:S05]  /*28950*/  WARPSYNC.ALL ;  /* 0x0000000000007948 */ /* 0x000fea0003800000 */
[----:B------:R-:W-:Y:S01]  /*28960*/  FSEL R0, |R25|, R0, P3 ;  /* 0x0000000019007208 */ /* 0x000fe20001800200 */
[----:B------:R-:W-:Y:S01]  /*28970*/  BSSY B0, `(.L_x_201) ;  /* 0x00001cc000007945 */ /* 0x000fe20003800000 */
[----:B------:R-:W-:-:S02]  /*28980*/  FSEL R13, R164, 8.4834944573231041431e-05, P3 ;  /* 0x38b1e96aa40d7808 */ /* 0x000fc40001800000 */
[----:B------:R-:W-:Y:S02]  /*28990*/  FSEL R15, -R163, -0.00082130916416645050049, P3 ;  /* 0xba574d20a30f7808 */ /* 0x000fe40001800100 */
[----:B------:R-:W-:Y:S02]  /*289a0*/  FSEL R12, R162, 0.0052134888246655464172, P3 ;  /* 0x3baad5eaa20c7808 */ /* 0x000fe40001800000 */
[----:B------:R-:W-:Y:S01]  /*289b0*/  FSEL R14, -R161, -0.026868773624300956726, P3 ;  /* 0xbcdc1be7a10e7808 */ /* 0x000fe20001800100 */
[----:B------:R-:W-:Y:S01]  /*289c0*/  FFMA R13, R0, R13, R15 ;  /* 0x0000000d000d7223 */ /* 0x000fe2000000000f */
[----:B------:R-:W-:-:S03]  /*289d0*/  FSEL R15, -|R25|, R25, P3 ;  /* 0x00000019190f7208 */ /* 0x000fc60001800300 */
[----:B------:R-:W-:Y:S01]  /*289e0*/  FFMA R13, R0, R13, R12 ;  /* 0x0000000d000d7223 */ /* 0x000fe2000000000c */
[----:B------:R-:W-:-:S03]  /*289f0*/  FSEL R12, R160, 0.11284004896879196167, P3 ;  /* 0x3de718afa00c7808 */ /* 0x000fc60001800000 */
[----:B------:R-:W-:Y:S01]  /*28a00*/  FFMA R13, R0, R13, R14 ;  /* 0x0000000d000d7223 */ /* 0x000fe2000000000e */
[----:B------:R-:W-:-:S03]  /*28a10*/  FSEL R14, R159, -0.37612664699554443359, P3 ;  /* 0xbec093ac9f0e7808 */ /* 0x000fc60001800000 */
[----:B------:R-:W-:Y:S01]  /*28a20*/  FFMA R13, R0, R13, R12 ;  /* 0x0000000d000d7223 */ /* 0x000fe2000000000c */
[----:B------:R-:W-:-:S03]  /*28a30*/  FSEL R12, R158, 0.12837915122509002686, P3 ;  /* 0x3e0375d39e0c7808 */ /* 0x000fc60001800000 */
[----:B------:R-:W-:-:S04]  /*28a40*/  FFMA R13, R0, R13, R14 ;  /* 0x0000000d000d7223 */ /* 0x000fc8000000000e */
[----:B------:R-:W-:Y:S01]  /*28a50*/  FFMA R0, R0, R13, R12 ;  /* 0x0000000d00007223 */ /* 0x000fe2000000000c */
[--C-:B------:R-:W-:Y:S02]  /*28a60*/  HADD2.F32 R13, -RZ, R9.reuse.H0_H0 ;  /* 0x20000009ff0d7230 */ /* 0x100fe40000004100 */
[----:B------:R-:W-:Y:S01]  /*28a70*/  FMUL R12, R17, R139 ;  /* 0x0000008b110c7220 */ /* 0x000fe20000400000 */
[----:B------:R-:W-:Y:S01]  /*28a80*/  FFMA R0, R0, R15, R15 ;  /* 0x0000000f00007223 */ /* 0x000fe2000000000f */
[----:B------:R-:W-:Y:S02]  /*28a90*/  HADD2.F32 R15, -RZ, R9.H1_H1 ;  /* 0x30000009ff0f7230 */ /* 0x000fe40000004100 */
[C---:B------:R-:W-:Y:S01]  /*28aa0*/  FFMA R9, R16.reuse, R13, R23 ;  /* 0x0000000d10097223 */ /* 0x040fe20000000017 */
[C---:B------:R-:W-:Y:S01]  /*28ab0*/  FFMA R13, R16.reuse, R19, R140 ;  /* 0x00000013100d7223 */ /* 0x040fe2000000008c */
[----:B------:R-:W1:Y:S01]  /*28ac0*/  @P3 MUFU.EX2 R14, R0 ;  /* 0x00000000000e3308 */ /* 0x000e620000000800 */
[----:B------:R-:W-:Y:S01]  /*28ad0*/  FFMA R12, R16, R15, R12 ;  /* 0x0000000f100c7223 */ /* 0x000fe2000000000c */
[----:B------:R-:W-:Y:S01]  /*28ae0*/  FMUL R35, R9, 0.70710676908493041992 ;  /* 0x3f3504f309237820 */ /* 0x000fe20000400000 */
[----:B------:R-:W-:Y:S01]  /*28af0*/  FMUL R39, R13, 0.70710676908493041992 ;  /* 0x3f3504f30d277820 */ /* 0x000fe20000400000 */
[----:B------:R-:W-:Y:S01]  /*28b00*/  FMUL R9, R9, 0.5 ;  /* 0x3f00000009097820 */ /* 0x000fe20000400000 */
[C---:B------:R-:W-:Y:S01]  /*28b10*/  FMUL R37, R12.reuse, 0.70710676908493041992 ;  /* 0x3f3504f30c257820 */ /* 0x040fe20000400000 */
[----:B------:R-:W-:Y:S01]  /*28b20*/  FMUL R12, R12, 0.5 ;  /* 0x3f0000000c0c7820 */ /* 0x000fe20000400000 */
[C---:B------:R-:W-:Y:S01]  /*28b30*/  FMUL R22, R39.reuse, R39 ;  /* 0x0000002727167220 */ /* 0x040fe20000400000 */
[----:B------:R-:W-:Y:S01]  /*28b40*/  FSETP.GE.AND P5, PT, |R39|, 1.0029599666595458984, PT ;  /* 0x3f8060fe2700780b */ /* 0x000fe20003fa6200 */
[C---:B------:R-:W-:Y:S01]  /*28b50*/  FMUL R20, R37.reuse, R37 ;  /* 0x0000002525147220 */ /* 0x040fe20000400000 */
[----:B------:R-:W-:-:S02]  /*28b60*/  FSETP.GE.AND P4, PT, |R37|, 1.0029599666595458984, PT ;  /* 0x3f8060fe2500780b */ /* 0x000fc40003f86200 */
[----:B------:R-:W-:Y:S02]  /*28b70*/  FSEL R24, |R39|, R22, P5 ;  /* 0x0000001627187208 */ /* 0x000fe40002800200 */
[----:B------:R-:W-:Y:S01]  /*28b80*/  FSEL R20, |R37|, R20, P4 ;  /* 0x0000001425147208 */ /* 0x000fe20002000200 */
[----:B-1----:R-:W-:Y:S01]  /*28b90*/  @P3 FADD R14, -R14, 1 ;  /* 0x3f8000000e0e3421 */ /* 0x002fe20000000100 */
[C---:B------:R-:W-:Y:S02]  /*28ba0*/  FSEL R23, R164.reuse, 8.4834944573231041431e-05, P4 ;  /* 0x38b1e96aa4177808 */ /* 0x040fe40002000000 */
[----:B------:R-:W-:Y:S02]  /*28bb0*/  FSEL R29, R164, 8.4834944573231041431e-05, P5 ;  /* 0x38b1e96aa41d7808 */ /* 0x000fe40002800000 */
[----:B------:R-:W-:Y:S01]  /*28bc0*/  @P3 LOP3.LUT R0, R14, 0x80000000, R25, 0xb8, !PT ;  /* 0x800000000e003812 */ /* 0x000fe200078eb819 */
[C---:B------:R-:W-:Y:S01]  /*28bd0*/  FMUL R14, R35.reuse, R35 ;  /* 0x00000023230e7220 */ /* 0x040fe20000400000 */
[----:B------:R-:W-:-:S02]  /*28be0*/  FSETP.GE.AND P3, PT, |R35|, 1.0029599666595458984, PT ;  /* 0x3f8060fe2300780b */ /* 0x000fc40003f66200 */
[----:B------:R-:W-:Y:S01]  /*28bf0*/  FSEL R25, -R163, -0.00082130916416645050049, P4 ;  /* 0xba574d20a3197808 */ /* 0x000fe20002000100 */
[----:B------:R-:W-:Y:S01]  /*28c00*/  FADD R0, R0, 1 ;  /* 0x3f80000000007421 */ /* 0x000fe20000000000 */
[----:B------:R-:W-:Y:S02]  /*28c10*/  FSEL R14, |R35|, R14, P3 ;  /* 0x0000000e230e7208 */ /* 0x000fe40001800200 */
[----:B------:R-:W-:Y:S01]  /*28c20*/  FSEL R15, R164, 8.4834944573231041431e-05, P3 ;  /* 0x38b1e96aa40f7808 */ /* 0x000fe20001800000 */
[----:B------:R-:W-:Y:S01]  /*28c30*/  FFMA R25, R20, R23, R25 ;  /* 0x0000001714197223 */ /* 0x000fe20000000019 */
[C---:B------:R-:W-:Y:S02]  /*28c40*/  FSEL R19, -R163.reuse, -0.00082130916416645050049, P3 ;  /* 0xba574d20a3137808 */ /* 0x040fe40001800100 */
[----:B------:R-:W-:Y:S02]  /*28c50*/  FSEL R31, -R163, -0.00082130916416645050049, P5 ;  /* 0xba574d20a31f7808 */ /* 0x000fe40002800100 */
[----:B------:R-:W-:Y:S01]  /*28c60*/  FSEL R27, R162, 0.0052134888246655464172, P4 ;  /* 0x3baad5eaa21b7808 */ /* 0x000fe20002000000 */
[----:B------:R-:W-:Y:S01]  /*28c70*/  FFMA R15, R14, R15, R19 ;  /* 0x0000000f0e0f7223 */ /* 0x000fe20000000013 */
[----:B------:R-:W-:Y:S01]  /*28c80*/  FSEL R19, R162, 0.0052134888246655464172, P3 ;  /* 0x3baad5eaa2137808 */ /* 0x000fe20001800000 */
[----:B------:R-:W-:Y:S01]  /*28c90*/  FFMA R29, R24, R29, R31 ;  /* 0x0000001d181d7223 */ /* 0x000fe2000000001f */
[----:B------:R-:W-:Y:S01]  /*28ca0*/  FSEL R23, -R161, -0.026868773624300956726, P3 ;  /* 0xbcdc1be7a1177808 */ /* 0x000fe20001800100 */
[----:B------:R-:W-:Y:S01]  /*28cb0*/  FFMA R25, R20, R25, R27 ;  /* 0x0000001914197223 */ /* 0x000fe2000000001b */
[----:B------:R-:W-:Y:S01]  /*28cc0*/  FSEL R33, R162, 0.0052134888246655464172, P5 ;  /* 0x3baad5eaa2217808 */ /* 0x000fe20002800000 */
[----:B------:R-:W-:Y:S01]  /*28cd0*/  FFMA R15, R14, R15, R19 ;  /* 0x0000000f0e0f7223 */ /* 0x000fe20000000013 */
[----:B------:R-:W-:-:S02]  /*28ce0*/  FSEL R19, R160, 0.11284004896879196167, P3 ;  /* 0x3de718afa0137808 */ /* 0x000fc40001800000 */
[----:B------:R-:W-:Y:S01]  /*28cf0*/  FSEL R27, -R161, -0.026868773624300956726, P4 ;  /* 0xbcdc1be7a11b7808 */ /* 0x000fe20002000100 */
[----:B------:R-:W-:Y:S01]  /*28d00*/  FFMA R15, R14, R15, R23 ;  /* 0x0000000f0e0f7223 */ /* 0x000fe20000000017 */
[----:B------:R-:W-:Y:S01]  /*28d10*/  FSEL R23, R159, -0.37612664699554443359, P3 ;  /* 0xbec093ac9f177808 */ /* 0x000fe20001800000 */
[----:B------:R-:W-:Y:S01]  /*28d20*/  FFMA R33, R24, R29, R33 ;  /* 0x0000001d18217223 */ /* 0x000fe20000000021 */
[----:B------:R-:W-:Y:S01]  /*28d30*/  FSEL R29, R160, 0.11284004896879196167, P4 ;  /* 0x3de718afa01d7808 */ /* 0x000fe20002000000 */
[----:B------:R-:W-:Y:S01]  /*28d40*/  FFMA R15, R14, R15, R19 ;  /* 0x0000000f0e0f7223 */ /* 0x000fe20000000013 */
[----:B------:R-:W-:Y:S01]  /*28d50*/  FFMA R25, R20, R25, R27 ;  /* 0x0000001914197223 */ /* 0x000fe2000000001b */
[----:B------:R-:W-:Y:S02]  /*28d60*/  FSEL R19, R158, 0.12837915122509002686, P3 ;  /* 0x3e0375d39e137808 */ /* 0x000fe40001800000 */
        /* <DEDUP_REMOVED lines=9> */
[----:B------:R-:W-:Y:S01]  /*28e00*/  FSEL R23, -|R35|, R35, P3 ;  /* 0x0000002323177208 */ /* 0x000fe20001800300 */
[----:B------:R-:W-:Y:S01]  /*28e10*/  FFMA R29, R24, R31, R29 ;  /* 0x0000001f181d7223 */ /* 0x000fe2000000001d */
[----:B------:R-:W-:Y:S01]  /*28e20*/  FSEL R19, R159, -0.37612664699554443359, P5 ;  /* 0xbec093ac9f137808 */ /* 0x000fe20002800000 */
[----:B------:R-:W-:Y:S01]  /*28e30*/  FFMA R15, R20, R25, R15 ;  /* 0x00000019140f7223 */ /* 0x000fe2000000000f */
[----:B------:R-:W-:Y:S01]  /*28e40*/  FSEL R20, -|R37|, R37, P4 ;  /* 0x0000002525147208 */ /* 0x000fe20002000300 */
[----:B------:R-:W-:Y:S01]  /*28e50*/  FFMA R14, R14, R23, R23 ;  /* 0x000000170e0e7223 */ /* 0x000fe20000000017 */
[----:B------:R-:W-:Y:S01]  /*28e60*/  FSEL R26, R158, 0.12837915122509002686, P5 ;  /* 0x3e0375d39e1a7808 */ /* 0x000fe20002800000 */
[C---:B------:R-:W-:Y:S01]  /*28e70*/  FFMA R19, R24.reuse, R29, R19 ;  /* 0x0000001d18137223 */ /* 0x040fe20000000013 */
[----:B------:R-:W-:Y:S01]  /*28e80*/  HADD2.F32 R23, -RZ, R10.H1_H1 ;  /* 0x3000000aff177230 */ /* 0x000fe20000004100 */
[----:B------:R-:W1:Y:S01]  /*28e90*/  @P3 MUFU.EX2 R22, R14 ;  /* 0x0000000e00163308 */ /* 0x000e620000000800 */
[----:B------:R-:W-:Y:S01]  /*28ea0*/  FFMA R15, R15, R20, R20 ;  /* 0x000000140f0f7223 */ /* 0x000fe20000000014 */
[----:B------:R-:W-:Y:S01]  /*28eb0*/  FSEL R20, -|R39|, R39, P5 ;  /* 0x0000002727147208 */ /* 0x000fe20002800300 */
[----:B------:R-:W-:Y:S01]  /*28ec0*/  FFMA R19, R24, R19, R26 ;  /* 0x0000001318137223 */ /* 0x000fe2000000001a */
[----:B------:R-:W-:-:S02]  /*28ed0*/  HADD2.F32 R25, -RZ, R11.H0_H0 ;  /* 0x2000000bff197230 */ /* 0x000fc40000004100 */
[C---:B------:R-:W-:Y:S01]  /*28ee0*/  FFMA R10, R16.reuse, R23, R141 ;  /* 0x00000017100a7223 */ /* 0x040fe2000000008d */
[----:B------:R-:W-:Y:S02]  /*28ef0*/  HADD2.F32 R27, -RZ, R11.H1_H1 ;  /* 0x3000000bff1b7230 */ /* 0x000fe40000004100 */
[----:B------:R-:W-:Y:S01]  /*28f00*/  FFMA R19, R19, R20, R20 ;  /* 0x0000001413137223 */ /* 0x000fe20000000014 */
[----:B------:R-:W2:Y:S01]  /*28f10*/  @P4 MUFU.EX2 R24, R15 ;  /* 0x0000000f00184308 */ /* 0x000ea20000000800 */
[----:B------:R-:W-:Y:S01]  /*28f20*/  FFMA R11, R16, R25, R142 ;  /* 0x00000019100b7223 */ /* 0x000fe2000000008e */
[----:B------:R-:W-:Y:S01]  /*28f30*/  FMUL R41, R10, 0.70710676908493041992 ;  /* 0x3f3504f30a297820 */ /* 0x000fe20000400000 */
[----:B------:R-:W-:Y:S02]  /*28f40*/  FMUL R20, R17, R143 ;  /* 0x0000008f11147220 */ /* 0x000fe40000400000 */
[----:B------:R-:W-:Y:S02]  /*28f50*/  FMUL R43, R11, 0.70710676908493041992 ;  /* 0x3f3504f30b2b7820 */ /* 0x000fe40000400000 */
[----:B------:R-:W-:Y:S01]  /*28f60*/  FFMA R20, R16, R27, R20 ;  /* 0x0000001b10147223 */ /* 0x000fe20000000014 */
[----:B------:R-:W3:Y:S01]  /*28f70*/  @P5 MUFU.EX2 R26, R19 ;  /* 0x00000013001a5308 */ /* 0x000ee20000000800 */
[----:B-1----:R-:W-:-:S02]  /*28f80*/  @P3 FADD R22, -R22, 1 ;  /* 0x3f80000016163421 */ /* 0x002fc40000000100 */
[----:B------:R-:W-:-:S03]  /*28f90*/  FMUL R34, R20, 0.70710676908493041992 ;  /* 0x3f3504f314227820 */ /* 0x000fc60000400000 */
[----:B------:R-:W-:Y:S01]  /*28fa0*/  @P3 LOP3.LUT R14, R22, 0x80000000, R35, 0xb8, !PT ;  /* 0x80000000160e3812 */ /* 0x000fe200078eb823 */
[C---:B------:R-:W-:Y:S01]  /*28fb0*/  FMUL R22, R41.reuse, R41 ;  /* 0x0000002929167220 */ /* 0x040fe20000400000 */
[C---:B------:R-:W-:Y:S01]  /*28fc0*/  FSETP.GE.AND P3, PT, |R41|.reuse, 1.0029599666595458984, PT ;  /* 0x3f8060fe2900780b */ /* 0x040fe20003f66200 */
[----:B--2---:R-:W-:Y:S02]  /*28fd0*/  @P4 FADD R24, -R24, 1 ;  /* 0x3f80000018184421 */ /* 0x004fe40000000100 */
[----:B------:R-:W-:Y:S01]  /*28fe0*/  FADD R14, R14, 1 ;  /* 0x3f8000000e0e7421 */ /* 0x000fe20000000000 */
[----:B------:R-:W-:Y:S02]  /*28ff0*/  FSEL R22, |R41|, R22, P3 ;  /* 0x0000001629167208 */ /* 0x000fe40001800200 */
[----:B------:R-:W-:Y:S01]  /*29000*/  @P4 LOP3.LUT R15, R24, 0x80000000, R37, 0xb8, !PT ;  /* 0x80000000180f4812 */ /* 0x000fe200078eb825 */
[C---:B------:R-:W-:Y:S01]  /*29010*/  FMUL R24, R43.reuse, R43 ;  /* 0x0000002b2b187220 */ /* 0x040fe20000400000 */
[----:B------:R-:W-:Y:S01]  /*29020*/  FSETP.GE.AND P4, PT, |R43|, 1.0029599666595458984, PT ;  /* 0x3f8060fe2b00780b */ /* 0x000fe20003f86200 */
[----:B---3--:R-:W-:Y:S01]  /*29030*/  @P5 FADD R26, -R26, 1 ;  /* 0x3f8000001a1a5421 */ /* 0x008fe20000000100 */
[----:B------:R-:W-:Y:S01]  /*29040*/  FSEL R23, R164, 8.4834944573231041431e-05, P3 ;  /* 0x38b1e96aa4177808 */ /* 0x000fe20001800000 */
[----:B------:R-:W-:Y:S01]  /*29050*/  FMUL R14, R14, R9 ;  /* 0x000000090e0e7220 */ /* 0x000fe20000400000 */
[----:B------:R-:W-:Y:S01]  /*29060*/  FSEL R25, -R163, -0.00082130916416645050049, P3 ;  /* 0xba574d20a3197808 */ /* 0x000fe20001800100 */
[----:B------:R-:W-:Y:S01]  /*29070*/  FMUL R9, R20, 0.5 ;  /* 0x3f00000014097820 */ /* 0x000fe20000400000 */
[----:B------:R-:W-:Y:S01]  /*29080*/  @P5 LOP3.LUT R19, R26, 0x80000000, R39, 0xb8, !PT ;  /* 0x800000001a135812 */ /* 0x000fe200078eb827 */
[----:B------:R-:W-:Y:S01]  /*29090*/  FMUL R26, R34, R34 ;  /* 0x00000022221a7220 */ /* 0x000fe20000400000 */
[----:B------:R-:W-:Y:S01]  /*290a0*/  FSEL R24, |R43|, R24, P4 ;  /* 0x000000182b187208 */ /* 0x000fe20002000200 */
[----:B------:R-:W-:Y:S01]  /*290b0*/  FFMA R23, R22, R23, R25 ;  /* 0x0000001716177223 */ /* 0x000fe20000000019 */
[----:B------:R-:W-:Y:S01]  /*290c0*/  FSEL R27, R164, 8.4834944573231041431e-05, P4 ;  /* 0x38b1e96aa41b7808 */ /* 0x000fe20002000000 */
[----:B------:R-:W-:Y:S01]  /*290d0*/  FADD R19, R19, 1 ;  /* 0x3f80000013137421 */ /* 0x000fe20000000000 */
[----:B------:R-:W-:Y:S01]  /*290e0*/  FSEL R29, -R163, -0.00082130916416645050049, P4 ;  /* 0xba574d20a31d7808 */ /* 0x000fe20002000100 */
[----:B------:R-:W-:Y:S01]  /*290f0*/  FADD R15, R15, 1 ;  /* 0x3f8000000f0f7421 */ /* 0x000fe20000000000 */
[----:B------:R-:W-:-:S02]  /*29100*/  FSETP.GE.AND P5, PT, |R34|, 1.0029599666595458984, PT ;  /* 0x3f8060fe2200780b */ /* 0x000fc40003fa6200 */
[----:B------:R-:W-:Y:S01]  /*29110*/  FSEL R25, R162, 0.0052134888246655464172, P3 ;  /* 0x3baad5eaa2197808 */ /* 0x000fe20001800000 */
[----:B------:R-:W-:Y:S01]  /*29120*/  FFMA R29, R24, R27, R29 ;  /* 0x0000001b181d7223 */ /* 0x000fe2000000001d */
[----:B------:R-:W-:Y:S01]  /*29130*/  FSEL R28, |R34|, R26, P5 ;  /* 0x0000001a221c7208 */ /* 0x000fe20002800200 */
[----:B------:R-:W-:Y:S01]  /*29140*/  FMUL R15, R15, R12 ;  /* 0x0000000c0f0f7220 */ /* 0x000fe20000400000 */
[----:B------:R-:W-:Y:S01]  /*29150*/  FSEL R33, R164, 8.4834944573231041431e-05, P5 ;  /* 0x38b1e96aa4217808 */ /* 0x000fe20002800000 */
[----:B------:R-:W-:Y:S01]  /*29160*/  FFMA R23, R22, R23, R25 ;  /* 0x0000001716177223 */ /* 0x000fe20000000019 */
[----:B------:R-:W-:Y:S02]  /*29170*/  FSEL R35, -R163, -0.00082130916416645050049, P5 ;  /* 0xba574d20a3237808 */ /* 0x000fe40002800100 */
[----:B------:R-:W-:Y:S02]  /*29180*/  FSEL R31, R162, 0.0052134888246655464172, P4 ;  /* 0x3baad5eaa21f7808 */ /* 0x000fe40002000000 */
[C---:B------:R-:W-:Y:S01]  /*29190*/  FSEL R27, -R161.reuse, -0.026868773624300956726, P3 ;  /* 0xbcdc1be7a11b7808 */ /* 0x040fe20001800100 */
[----:B------:R-:W-:Y:S01]  /*291a0*/  FFMA R33, R28, R33, R35 ;  /* 0x000000211c217223 */ /* 0x000fe20000000023 */
[----:B------:R-:W-:Y:S01]  /*291b0*/  FSEL R37, R162, 0.0052134888246655464172, P5 ;  /* 0x3baad5eaa2257808 */ /* 0x000fe20002800000 */
[----:B------:R-:W-:Y:S01]  /*291c0*/  FFMA R29, R24, R29, R31 ;  /* 0x0000001d181d7223 */ /* 0x000fe2000000001f */
[----:B------:R-:W-:Y:S01]  /*291d0*/  FSEL R25, R160, 0.11284004896879196167, P3 ;  /* 0x3de718afa0197808 */ /* 0x000fe20001800000 */
        /* <DEDUP_REMOVED lines=9> */
[----:B------:R-:W-:Y:S01]  /*29270*/  FSEL R35, -R161, -0.026868773624300956726, P5 ;  /* 0xbcdc1be7a1237808 */ /* 0x000fe20002800100 */
[----:B------:R-:W-:Y:S01]  /*29280*/  FFMA R29, R24, R29, R33 ;  /* 0x0000001d181d7223 */ /* 0x000fe20000000021 */
[----:B------:R-:W-:Y:S01]  /*29290*/  FSEL R31, R159, -0.37612664699554443359, P4 ;  /* 0xbec093ac9f1f7808 */ /* 0x000fe20002000000 */
[----:B------:R-:W-:Y:S01]  /*292a0*/  FFMA R22, R22, R23, R25 ;  /* 0x0000001716167223 */ /* 0x000fe20000000019 */
[----:B------:R-:W-:Y:S01]  /*292b0*/  FSEL R33, R160, 0.11284004896879196167, P5 ;  /* 0x3de718afa0217808 */ /* 0x000fe20002800000 */
[----:B------:R-:W-:Y:S01]  /*292c0*/  FFMA R35, R28, R37, R35 ;  /* 0x000000251c237223 */ /* 0x000fe20000000023 */
[----:B------:R-:W-:Y:S01]  /*292d0*/  FSEL R27, -|R41|, R41, P3 ;  /* 0x00000029291b7208 */ /* 0x000fe20001800300 */
[----:B------:R-:W-:Y:S01]  /*292e0*/  FFMA R29, R24, R29, R31 ;  /* 0x0000001d181d7223 */ /* 0x000fe2000000001f */
[----:B------:R-:W-:Y:S01]  /*292f0*/  FSEL R23, R158, 0.12837915122509002686, P4 ;  /* 0x3e0375d39e177808 */ /* 0x000fe20002000000 */
[----:B------:R-:W-:Y:S01]  /*29300*/  FFMA R33, R28, R35, R33 ;  /* 0x000000231c217223 */ /* 0x000fe20000000021 */
[----:B------:R-:W-:Y:S01]  /*29310*/  FSEL R25, R159, -0.37612664699554443359, P5 ;  /* 0xbec093ac9f197808 */ /* 0x000fe20002800000 */
[----:B------:R-:W-:Y:S01]  /*29320*/  FFMA R22, R22, R27, R27 ;  /* 0x0000001b16167223 */ /* 0x000fe2000000001b */
[----:B------:R-:W-:Y:S01]  /*29330*/  FSEL R30, R158, 0.12837915122509002686, P5 ;  /* 0x3e0375d39e1e7808 */ /* 0x000fe20002800000 */
[----:B------:R-:W-:Y:S01]  /*29340*/  FFMA R23, R24, R29, R23 ;  /* 0x0000001d18177223 */ /* 0x000fe20000000017 */
[----:B------:R-:W-:Y:S01]  /*29350*/  FSEL R24, -|R43|, R43, P4 ;  /* 0x0000002b2b187208 */ /* 0x000fe20002000300 */
[----:B------:R-:W1:Y:S01]  /*29360*/  @P3 MUFU.EX2 R26, R22 ;  /* 0x00000016001a3308 */ /* 0x000e620000000800 */
[----:B------:R-:W-:Y:S01]  /*29370*/  FFMA R25, R28, R33, R25 ;  /* 0x000000211c197223 */ /* 0x000fe20000000019 */
[----:B------:R-:W-:Y:S01]  /*29380*/  FMUL R31, R17, R144 ;  /* 0x00000090111f7220 */ /* 0x000fe20000400000 */
[----:B------:R-:W-:-:S02]  /*29390*/  HADD2.F32 R27, -RZ, R4.H1_H1 ;  /* 0x30000004ff1b7230 */ /* 0x000fc40000004100 */
[----:B------:R-:W-:Y:S01]  /*293a0*/  FFMA R23, R23, R24, R24 ;  /* 0x0000001817177223 */ /* 0x000fe20000000018 */
[----:B------:R-:W-:Y:S01]  /*293b0*/  FSEL R24, -|R34|, R34, P5 ;  /* 0x0000002222187208 */ /* 0x000fe20002800300 */
[----:B------:R-:W-:Y:S01]  /*293c0*/  FFMA R25, R28, R25, R30 ;  /* 0x000000191c197223 */ /* 0x000fe2000000001e */
[----:B------:R-:W-:Y:S01]  /*293d0*/  FMUL R28, R17, R145 ;  /* 0x00000091111c7220 */ /* 0x000fe20000400000 */
[----:B------:R-:W2:Y:S01]  /*293e0*/  @P4 MUFU.EX2 R32, R23 ;  /* 0x0000001700204308 */ /* 0x000ea20000000800 */
[--C-:B------:R-:W-:Y:S02]  /*293f0*/  HADD2.F32 R29, -RZ, R5.reuse.H0_H0 ;  /* 0x20000005ff1d7230 */ /* 0x100fe40000004100 */
[----:B------:R-:W-:Y:S01]  /*29400*/  FFMA R24, R25, R24, R24 ;  /* 0x0000001819187223 */ /* 0x000fe20000000018 */
[----:B------:R-:W-:Y:S02]  /*29410*/  HADD2.F32 R25, -RZ, R4.H0_H0 ;  /* 0x20000004ff197230 */ /* 0x000fe40000004100 */
[----:B------:R-:W-:Y:S01]  /*29420*/  FFMA R4, R16, R27, R28 ;  /* 0x0000001b10047223 */ /* 0x000fe2000000001c */
[----:B------:R-:W-:Y:S01]  /*29430*/  HADD2.F32 R5, -RZ, R5.H1_H1 ;  /* 0x30000005ff057230 */ /* 0x000fe20000004100 */
[----:B------:R-:W3:Y:S01]  /*29440*/  @P5 MUFU.EX2 R33, R24 ;  /* 0x0000001800215308 */ /* 0x000ee20000000800 */
[----:B-1----:R-:W-:Y:S01]  /*29450*/  @P3 FADD R30, -R26, 1 ;  /* 0x3f8000001a1e3421 */ /* 0x002fe20000000100 */
[----:B------:R-:W-:Y:S01]  /*29460*/  FFMA R26, R16, R25, R31 ;  /* 0x00000019101a7223 */ /* 0x000fe2000000001f */
[----:B------:R-:W-:Y:S01]  /*29470*/  FMUL R44, R4, 0.70710676908493041992 ;  /* 0x3f3504f3042c7820 */ /* 0x000fe20000400000 */
[C---:B------:R-:W-:Y:S01]  /*29480*/  FFMA R25, R16.reuse, R29, R146 ;  /* 0x0000001d10197223 */ /* 0x040fe20000000092 */
[----:B------:R-:W-:Y:S01]  /*29490*/  FFMA R147, R16, R5, R147 ;  /* 0x0000000510937223 */ /* 0x000fe20000000093 */
[----:B------:R-:W-:Y:S01]  /*294a0*/  FMUL R37, R26, 0.70710676908493041992 ;  /* 0x3f3504f31a257820 */ /* 0x000fe20000400000 */
[----:B------:R-:W-:Y:S01]  /*294b0*/  @P3 LOP3.LUT R22, R30, 0x80000000, R41, 0xb8, !PT ;  /* 0x800000001e163812 */ /* 0x000fe200078eb829 */
[----:B------:R-:W-:Y:S01]  /*294c0*/  FMUL R29, R44, R44 ;  /* 0x0000002c2c1d7220 */ /* 0x000fe20000400000 */
[----:B--2---:R-:W-:Y:S01]  /*294d0*/  @P4 FADD R32, -R32, 1 ;  /* 0x3f80000020204421 */ /* 0x004fe20000000100 */
[C---:B------:R-:W-:Y:S01]  /*294e0*/  FMUL R27, R37.reuse, R37 ;  /* 0x00000025251b7220 */ /* 0x040fe20000400000 */
[----:B------:R-:W-:Y:S01]  /*294f0*/  FSETP.GE.AND P3, PT, |R37|, 1.0029599666595458984, PT ;  /* 0x3f8060fe2500780b */ /* 0x000fe20003f66200 */
[----:B------:R-:W-:Y:S01]  /*29500*/  FMUL R46, R25, 0.70710676908493041992 ;  /* 0x3f3504f3192e7820 */ /* 0x000fe20000400000 */
[----:B------:R-:W-:Y:S01]  /*29510*/  FADD R22, R22, 1 ;  /* 0x3f80000016167421 */ /* 0x000fe20000000000 */
[----:B------:R-:W-:Y:S01]  /*29520*/  @P4 LOP3.LUT R23, R32, 0x80000000, R43, 0xb8, !PT ;  /* 0x8000000020174812 */ /* 0x000fe200078eb82b */
[----:B------:R-:W-:Y:S01]  /*29530*/  FMUL R43, R147, 0.70710676908493041992 ;  /* 0x3f3504f3932b7820 */ /* 0x000fe20000400000 */
[----:B------:R-:W-:Y:S01]  /*29540*/  FSETP.GE.AND P4, PT, |R44|, 1.0029599666595458984, PT ;  /* 0x3f8060fe2c00780b */ /* 0x000fe20003f86200 */
[----:B---3--:R-:W-:Y:S01]  /*29550*/  @P5 FADD R33, -R33, 1 ;  /* 0x3f80000021215421 */ /* 0x008fe20000000100 */
[----:B------:R-:W-:Y:S01]  /*29560*/  FSEL R27, |R37|, R27, P3 ;  /* 0x0000001b251b7208 */ /* 0x000fe20001800200 */
[----:B------:R-:W-:Y:S01]  /*29570*/  FMUL R31, R46, R46 ;  /* 0x0000002e2e1f7220 */ /* 0x000fe20000400000 */
[----:B------:R-:W-:Y:S01]  /*29580*/  FSEL R28, R164, 8.4834944573231041431e-05, P3 ;  /* 0x38b1e96aa41c7808 */ /* 0x000fe20001800000 */
[----:B------:R-:W-:Y:S01]  /*29590*/  FMUL R5, R43, R43 ;  /* 0x0000002b2b057220 */ /* 0x000fe20000400000 */
[----:B------:R-:W-:Y:S01]  /*295a0*/  FSEL R30, -R163, -0.00082130916416645050049, P3 ;  /* 0xba574d20a31e7808 */ /* 0x000fe20001800100 */
[----:B------:R-:W-:Y:S01]  /*295b0*/  FADD R23, R23, 1 ;  /* 0x3f80000017177421 */ /* 0x000fe20000000000 */
[----:B------:R-:W-:Y:S01]  /*295c0*/  @P5 LOP3.LUT R24, R33, 0x80000000, R34, 0xb8, !PT ;  /* 0x8000000021185812 */ /* 0x000fe200078eb822 */
[----:B------:R-:W-:Y:S01]  /*295d0*/  FMUL R26, R26, 0.5 ;  /* 0x3f0000001a1a7820 */ /* 0x000fe20000400000 */
[----:B------:R-:W-:Y:S01]  /*295e0*/  FSEL R33, |R44|, R29, P4 ;  /* 0x0000001d2c217208 */ /* 0x000fe20002000200 */
[----:B------:R-:W-:Y:S01]  /*295f0*/  FFMA R28, R27, R28, R30 ;  /* 0x0000001c1b1c7223 */ /* 0x000fe2000000001e */
[----:B------:R-:W-:Y:S01]  /*29600*/  FSEL R32, R164, 8.4834944573231041431e-05, P4 ;  /* 0x38b1e96aa4207808 */ /* 0x000fe20002000000 */
[----:B------:R-:W-:Y:S01]  /*29610*/  FADD R24, R24, 1 ;  /* 0x3f80000018187421 */ /* 0x000fe20000000000 */
[----:B------:R-:W-:Y:S01]  /*29620*/  FSEL R34, -R163, -0.00082130916416645050049, P4 ;  /* 0xba574d20a3227808 */ /* 0x000fe20002000100 */
[----:B------:R-:W-:Y:S01]  /*29630*/  FMUL R25, R25, 0.5 ;  /* 0x3f00000019197820 */ /* 0x000fe20000400000 */
[----:B------:R-:W-:Y:S01]  /*29640*/  FSETP.GE.AND P5, PT, |R46|, 1.0029599666595458984, PT ;  /* 0x3f8060fe2e00780b */ /* 0x000fe20003fa6200 */
[----:B------:R-:W-:Y:S01]  /*29650*/  FMUL R24, R24, R9 ;  /* 0x0000000918187220 */ /* 0x000fe20000400000 */
[----:B------:R-:W-:Y:S01]  /*29660*/  FSEL R30, R162, 0.0052134888246655464172, P3 ;  /* 0x3baad5eaa21e7808 */ /* 0x000fe20001800000 */
[----:B------:R-:W-:Y:S01]  /*29670*/  FFMA R34, R33, R32, R34 ;  /* 0x0000002021227223 */ /* 0x000fe20000000022 */
[----:B------:R-:W-:-:S02]  /*29680*/  FSEL R35, |R46|, R31, P5 ;  /* 0x0000001f2e237208 */ /* 0x000fc40002800200 */
[----:B------:R-:W-:Y:S01]  /*29690*/  FSEL R38, R164, 8.4834944573231041431e-05, P5 ;  /* 0x38b1e96aa4267808 */ /* 0x000fe20002800000 */
[----:B------:R-:W-:Y:S01]  /*296a0*/  FFMA R28, R27, R28, R30 ;  /* 0x0000001c1b1c7223 */ /* 0x000fe2000000001e */
[----:B------:R-:W-:Y:S02]  /*296b0*/  FSEL R40, -R163, -0.00082130916416645050049, P5 ;  /* 0xba574d20a3287808 */ /* 0x000fe40002800100 */
[C---:B------:R-:W-:Y:S02]  /*296c0*/  FSEL R36, R162.reuse, 0.0052134888246655464172, P4 ;  /* 0x3baad5eaa2247808 */ /* 0x040fe40002000000 */
[----:B------:R-:W-:Y:S01]  /*296d0*/  FSEL R32, -R161, -0.026868773624300956726, P3 ;  /* 0xbcdc1be7a1207808 */ /* 0x000fe20001800100 */
[----:B------:R-:W-:Y:S01]  /*296e0*/  FFMA R38, R35, R38, R40 ;  /* 0x0000002623267223 */ /* 0x000fe20000000028 */
        /* <DEDUP_REMOVED lines=16> */
[----:B------:R-:W-:Y:S01]  /*297f0*/  FSEL R29, -|R37|, R37, P3 ;  /* 0x00000025251d7208 */ /* 0x000fe20001800300 */
        /* <DEDUP_REMOVED lines=10> */
[----:B------:R-:W1:Y:S01]  /*298a0*/  @P3 MUFU.EX2 R30, R31 ;  /* 0x0000001f001e3308 */ /* 0x000e620000000800 */
[----:B------:R-:W-:Y:S01]  /*298b0*/  FFMA R28, R35, R36, R28 ;  /* 0x00000024231c7223 */ /* 0x000fe2000000001c */
[----:B------:R-:W-:Y:S01]  /*298c0*/  FFMA R32, R32, R27, R27 ;  /* 0x0000001b20207223 */ /* 0x000fe2000000001b */
[----:B------:R-:W-:-:S02]  /*298d0*/  FSEL R27, -|R46|, R46, P5 ;  /* 0x0000002e2e1b7208 */ /* 0x000fc40002800300 */
[----:B------:R-:W-:Y:S01]  /*298e0*/  FFMA R28, R35, R28, R29 ;  /* 0x0000001c231c7223 */ /* 0x000fe2000000001d */
[--C-:B------:R-:W-:Y:S02]  /*298f0*/  HADD2.F32 R29, -RZ, R6.reuse.H1_H1 ;  /* 0x30000006ff1d7230 */ /* 0x100fe40000004100 */
[----:B------:R-:W2:Y:S01]  /*29900*/  @P4 MUFU.EX2 R33, R32 ;  /* 0x0000002000214308 */ /* 0x000ea20000000800 */
[----:B------:R-:W-:Y:S01]  /*29910*/  FFMA R34, R28, R27, R27 ;  /* 0x0000001b1c227223 */ /* 0x000fe2000000001b */
[----:B------:R-:W-:Y:S02]  /*29920*/  HADD2.F32 R27, -RZ, R6.H0_H0 ;  /* 0x20000006ff1b7230 */ /* 0x000fe40000004100 */
[----:B------:R-:W-:-:S03]  /*29930*/  FMUL R28, R17, R149 ;  /* 0x00000095111c7220 */ /* 0x000fc60000400000 */
[----:B------:R-:W-:Y:S01]  /*29940*/  FFMA R148, R16, R27, R148 ;  /* 0x0000001b10947223 */ /* 0x000fe20000000094 */
[----:B------:R-:W3:Y:S01]  /*29950*/  @P5 MUFU.EX2 R35, R34 ;  /* 0x0000002200235308 */ /* 0x000ee20000000800 */
[----:B-1----:R-:W-:Y:S01]  /*29960*/  @P3 FADD R30, -R30, 1 ;  /* 0x3f8000001e1e3421 */ /* 0x002fe20000000100 */
[----:B------:R-:W-:Y:S01]  /*29970*/  FFMA R41, R16, R29, R28 ;  /* 0x0000001d10297223 */ /* 0x000fe2000000001c */
[----:B------:R-:W-:-:S03]  /*29980*/  FMUL R45, R148, 0.70710676908493041992 ;  /* 0x3f3504f3942d7820 */ /* 0x000fc60000400000 */
[----:B------:R-:W-:Y:S01]  /*29990*/  @P3 LOP3.LUT R31, R30, 0x80000000, R37, 0xb8, !PT ;  /* 0x800000001e1f3812 */ /* 0x000fe200078eb825 */
[----:B------:R-:W-:Y:S01]  /*299a0*/  FMUL R27, R45, R45 ;  /* 0x0000002d2d1b7220 */ /* 0x000fe20000400000 */
        /* <DEDUP_REMOVED lines=8> */
[----:B------:R-:W-:Y:S01]  /*29a30*/  FSETP.GE.AND P4, PT, |R45|, 1.0029599666595458984, PT ;  /* 0x3f8060fe2d00780b */ /* 0x000fe20003f86200 */
[----:B---3--:R-:W-:Y:S01]  /*29a40*/  @P5 FADD R35, -R35, 1 ;  /* 0x3f80000023235421 */ /* 0x008fe20000000100 */
[----:B------:R-:W-:Y:S01]  /*29a50*/  FSEL R6, R164, 8.4834944573231041431e-05, P3 ;  /* 0x38b1e96aa4067808 */ /* 0x000fe20001800000 */
[----:B------:R-:W-:Y:S01]  /*29a60*/  FADD R32, R32, 1 ;  /* 0x3f80000020207421 */ /* 0x000fe20000000000 */
[----:B------:R-:W-:Y:S01]  /*29a70*/  FSEL R28, -R163, -0.00082130916416645050049, P3 ;  /* 0xba574d20a31c7808 */ /* 0x000fe20001800100 */
[----:B------:R-:W-:Y:S01]  /*29a80*/  FMUL R12, R31, R26 ;  /* 0x0000001a1f0c7220 */ /* 0x000fe20000400000 */
[----:B------:R-:W-:-:S02]  /*29a90*/  FSEL R29, |R45|, R27, P4 ;  /* 0x0000001b2d1d7208 */ /* 0x000fc40002000200 */
[----:B------:R-:W-:Y:S01]  /*29aa0*/  FSEL R30, R164, 8.4834944573231041431e-05, P4 ;  /* 0x38b1e96aa41e7808 */ /* 0x000fe20002000000 */
[----:B------:R-:W-:Y:S01]  /*29ab0*/  FFMA R6, R5, R6, R28 ;  /* 0x0000000605067223 */ /* 0x000fe2000000001c */
[----:B------:R-:W-:Y:S02]  /*29ac0*/  FSEL R36, -R163, -0.00082130916416645050049, P4 ;  /* 0xba574d20a3247808 */ /* 0x000fe40002000100 */
[----:B------:R-:W-:Y:S02]  /*29ad0*/  FSEL R28, R162, 0.0052134888246655464172, P3 ;  /* 0x3baad5eaa21c7808 */ /* 0x000fe40001800000 */
[----:B------:R-:W-:Y:S01]  /*29ae0*/  @P5 LOP3.LUT R34, R35, 0x80000000, R46, 0xb8, !PT ;  /* 0x8000000023225812 */ /* 0x000fe200078eb82e */
[----:B------:R-:W-:Y:S01]  /*29af0*/  FFMA R36, R29, R30, R36 ;  /* 0x0000001e1d247223 */ /* 0x000fe20000000024 */
[----:B------:R-:W-:Y:S01]  /*29b00*/  FSETP.GE.AND P5, PT, |R48|, 1.0029599666595458984, PT ;  /* 0x3f8060fe3000780b */ /* 0x000fe20003fa6200 */
[----:B------:R-:W-:Y:S01]  /*29b10*/  FFMA R6, R5, R6, R28 ;  /* 0x0000000605067223 */ /* 0x000fe2000000001c */
[----:B------:R-:W-:Y:S01]  /*29b20*/  FSEL R30, -R161, -0.026868773624300956726, P3 ;  /* 0xbcdc1be7a11e7808 */ /* 0x000fe20001800100 */
[----:B------:R-:W-:Y:S01]  /*29b30*/  FADD R34, R34, 1 ;  /* 0x3f80000022227421 */ /* 0x000fe20000000000 */
[----:B------:R-:W-:-:S02]  /*29b40*/  FSEL R37, |R48|, R33, P5 ;  /* 0x0000002130257208 */ /* 0x000fc40002800200 */
[----:B------:R-:W-:Y:S01]  /*29b50*/  FSEL R40, R164, 8.4834944573231041431e-05, P5 ;  /* 0x38b1e96aa4287808 */ /* 0x000fe20002800000 */
[----:B------:R-:W-:Y:S01]  /*29b60*/  FFMA R6, R5, R6, R30 ;  /* 0x0000000605067223 */ /* 0x000fe2000000001e */
[----:B------:R-:W-:Y:S01]  /*29b70*/  FSEL R42, -R163, -0.00082130916416645050049, P5 ;  /* 0xba574d20a32a7808 */ /* 0x000fe20002800100 */
[----:B------:R-:W-:Y:S01]  /*29b80*/  FMUL R25, R34, R25 ;  /* 0x0000001922197220 */ /* 0x000fe20000400000 */
[----:B------:R-:W-:Y:S02]  /*29b90*/  FSEL R38, R162, 0.0052134888246655464172, P4 ;  /* 0x3baad5eaa2267808 */ /* 0x000fe40002000000 */
[----:B------:R-:W-:Y:S01]  /*29ba0*/  FSEL R28, R160, 0.11284004896879196167, P3 ;  /* 0x3de718afa01c7808 */ /* 0x000fe20001800000 */
[----:B------:R-:W-:Y:S01]  /*29bb0*/  FFMA R40, R37, R40, R42 ;  /* 0x0000002825287223 */ /* 0x000fe2000000002a */
[----:B------:R-:W-:Y:S01]  /*29bc0*/  FSEL R44, R162, 0.0052134888246655464172, P5 ;  /* 0x3baad5eaa22c7808 */ /* 0x000fe20002800000 */
        /* <DEDUP_REMOVED lines=24> */
[C---:B------:R-:W-:Y:S01]  /*29d50*/  FFMA R6, R37.reuse, R38, R6 ;  /* 0x0000002625067223 */ /* 0x040fe20000000006 */
[----:B------:R-:W1:Y:S01]  /*29d60*/  @P3 MUFU.EX2 R28, R33 ;  /* 0x00000021001c3308 */ /* 0x000e620000000800 */
[----:B------:R-:W-:Y:S01]  /*29d70*/  FFMA R35, R30, R5, R5 ;  /* 0x000000051e237223 */ /* 0x000fe20000000005 */
[----:B------:R-:W-:Y:S01]  /*29d80*/  FSEL R5, -|R48|, R48, P5 ;  /* 0x0000003030057208 */ /* 0x000fe20002800300 */
[----:B------:R-:W-:Y:S01]  /*29d90*/  FFMA R6, R37, R6, R27 ;  /* 0x0000000625067223 */ /* 0x000fe2000000001b */
[----:B------:R-:W-:-:S02]  /*29da0*/  HADD2.F32 R27, -RZ, R7.H0_H0 ;  /* 0x20000007ff1b7230 */ /* 0x000fc40000004100 */
[C---:B------:R-:W-:Y:S01]  /*29db0*/  FMUL R29, R17.reuse, R150 ;  /* 0x00000096111d7220 */ /* 0x040fe20000400000 */
[--C-:B------:R-:W-:Y:S02]  /*29dc0*/  HADD2.F32 R7, -RZ, R8.reuse.H1_H1 ;  /* 0x30000008ff077230 */ /* 0x100fe40000004100 */
[----:B------:R-:W-:Y:S01]  /*29dd0*/  FFMA R36, R6, R5, R5 ;  /* 0x0000000506247223 */ /* 0x000fe20000000005 */
[----:B------:R-:W2:Y:S01]  /*29de0*/  @P4 MUFU.EX2 R30, R35 ;  /* 0x00000023001e4308 */ /* 0x000ea20000000800 */
[----:B------:R-:W-:Y:S02]  /*29df0*/  HADD2.F32 R5, -RZ, R8.H0_H0 ;  /* 0x20000008ff057230 */ /* 0x000fe40000004100 */
[C---:B------:R-:W-:Y:S01]  /*29e00*/  FFMA R42, R16.reuse, R27, R29 ;  /* 0x0000001b102a7223 */ /* 0x040fe2000000001d */
[----:B------:R-:W-:Y:S02]  /*29e10*/  FMUL R6, R17, R137 ;  /* 0x0000008911067220 */ /* 0x000fe40000400000 */
[----:B------:R-:W-:-:S02]  /*29e20*/  FFMA R136, R16, R5, R136 ;  /* 0x0000000510887223 */ /* 0x000fc40000000088 */
[----:B------:R-:W-:Y:S01]  /*29e30*/  FFMA R39, R16, R7, R6 ;  /* 0x0000000710277223 */ /* 0x000fe20000000006 */
[----:B------:R-:W3:Y:S01]  /*29e40*/  @P5 MUFU.EX2 R37, R36 ;  /* 0x0000002400255308 */ /* 0x000ee20000000800 */
[----:B-1----:R-:W-:Y:S02]  /*29e50*/  @P3 FADD R28, -R28, 1 ;  /* 0x3f8000001c1c3421 */ /* 0x002fe40000000100 */
[----:B------:R-:W-:-:S03]  /*29e60*/  FMUL R44, R39, 0.70710676908493041992 ;  /* 0x3f3504f3272c7820 */ /* 0x000fc60000400000 */
[----:B------:R-:W-:Y:S01]  /*29e70*/  @P3 LOP3.LUT R33, R28, 0x80000000, R43, 0xb8, !PT ;  /* 0x800000001c213812 */ /* 0x000fe200078eb82b */
[----:B------:R-:W-:Y:S01]  /*29e80*/  FMUL R43, R136, 0.70710676908493041992 ;  /* 0x3f3504f3882b7820 */ /* 0x000fe20000400000 */
[----:B------:R-:W-:Y:S01]  /*29e90*/  FMUL R7, R44, R44 ;  /* 0x0000002c2c077220 */ /* 0x000fe20000400000 */
[----:B--2---:R-:W-:Y:S02]  /*29ea0*/  @P4 FADD R30, -R30, 1 ;  /* 0x3f8000001e1e4421 */ /* 0x004fe40000000100 */
[C---:B------:R-:W-:Y:S01]  /*29eb0*/  FMUL R5, R43.reuse, R43 ;  /* 0x0000002b2b057220 */ /* 0x040fe20000400000 */
[----:B------:R-:W-:Y:S01]  /*29ec0*/  FSETP.GE.AND P3, PT, |R43|, 1.0029599666595458984, PT ;  /* 0x3f8060fe2b00780b */ /* 0x000fe20003f66200 */
[----:B------:R-:W-:Y:S01]  /*29ed0*/  FADD R33, R33, 1 ;  /* 0x3f80000021217421 */ /* 0x000fe20000000000 */
[----:B------:R-:W-:Y:S01]  /*29ee0*/  @P4 LOP3.LUT R35, R30, 0x80000000, R45, 0xb8, !PT ;  /* 0x800000001e234812 */ /* 0x000fe200078eb82d */
[----:B------:R-:W-:Y:S01]  /*29ef0*/  FMUL R45, R42, 0.70710676908493041992 ;  /* 0x3f3504f32a2d7820 */ /* 0x000fe20000400000 */
[----:B------:R-:W-:Y:S01]  /*29f00*/  FSEL R5, |R43|, R5, P3 ;  /* 0x000000052b057208 */ /* 0x000fe20001800200 */
[----:B---3--:R-:W-:Y:S01]  /*29f10*/  @P5 FADD R37, -R37, 1 ;  /* 0x3f80000025255421 */ /* 0x008fe20000000100 */
[----:B------:R-:W-:Y:S01]  /*29f20*/  FSEL R8, -R163, -0.00082130916416645050049, P3 ;  /* 0xba574d20a3087808 */ /* 0x000fe20001800100 */
[----:B------:R-:W-:Y:S01]  /*29f30*/  FMUL R6, R45, R45 ;  /* 0x0000002d2d067220 */ /* 0x000fe20000400000 */
[----:B------:R-:W-:Y:S01]  /*29f40*/  FSETP.GE.AND P4, PT, |R44|, 1.0029599666595458984, PT ;  /* 0x3f8060fe2c00780b */ /* 0x000fe20003f86200 */
[----:B------:R-:W-:Y:S01]  /*29f50*/  FADD R35, R35, 1 ;  /* 0x3f80000023237421 */ /* 0x000fe20000000000 */
[----:B------:R-:W-:-:S02]  /*29f60*/  @P5 LOP3.LUT R36, R37, 0x80000000, R48, 0xb8, !PT ;  /* 0x8000000025245812 */ /* 0x000fc400078eb830 */
[C---:B------:R-:W-:Y:S02]  /*29f70*/  FSETP.GE.AND P5, PT, |R45|.reuse, 1.0029599666595458984, PT ;  /* 0x3f8060fe2d00780b */ /* 0x040fe40003fa6200 */
[----:B------:R-:W-:Y:S01]  /*29f80*/  FSEL R7, |R44|, R7, P4 ;  /* 0x000000072c077208 */ /* 0x000fe20002000200 */
[----:B------:R-:W-:Y:S01]  /*29f90*/  FADD R36, R36, 1 ;  /* 0x3f80000024247421 */ /* 0x000fe20000000000 */
[----:B------:R-:W-:Y:S02]  /*29fa0*/  FSEL R27, |R45|, R6, P5 ;  /* 0x000000062d1b7208 */ /* 0x000fe40002800200 */
[C---:B------:R-:W-:Y:S02]  /*29fb0*/  FSEL R6, R164.reuse, 8.4834944573231041431e-05, P3 ;  /* 0x38b1e96aa4067808 */ /* 0x040fe40001800000 */
[----:B------:R-:W-:Y:S02]  /*29fc0*/  FSEL R28, R164, 8.4834944573231041431e-05, P5 ;  /* 0x38b1e96aa41c7808 */ /* 0x000fe40002800000 */
[----:B------:R-:W-:Y:S01]  /*29fd0*/  FSEL R30, -R163, -0.00082130916416645050049, P5 ;  /* 0xba574d20a31e7808 */ /* 0x000fe20002800100 */
[----:B------:R-:W-:Y:S01]  /*29fe0*/  FFMA R6, R5, R6, R8 ;  /* 0x0000000605067223 */ /* 0x000fe20000000008 */
[----:B------:R-:W-:-:S02]  /*29ff0*/  FSEL R38, R162, 0.0052134888246655464172, P5 ;  /* 0x3baad5eaa2267808 */ /* 0x000fc40002800000 */
[----:B------:R-:W-:Y:S01]  /*2a000*/  FSEL R8, R162, 0.0052134888246655464172, P3 ;  /* 0x3baad5eaa2087808 */ /* 0x000fe20001800000 */
[----:B------:R-:W-:Y:S01]  /*2a010*/  FFMA R30, R27, R28, R30 ;  /* 0x0000001c1b1e7223 */ /* 0x000fe2000000001e */
[----:B------:R-:W-:Y:S02]  /*2a020*/  FSEL R164, R164, 8.4834944573231041431e-05, P4 ;  /* 0x38b1e96aa4a47808 */ /* 0x000fe40002000000 */
[----:B------:R-:W-:Y:S01]  /*2a030*/  FSEL R28, -R163, -0.00082130916416645050049, P4 ;  /* 0xba574d20a31c7808 */ /* 0x000fe20002000100 */
[----:B------:R-:W-:Y:S01]  /*2a040*/  FFMA R30, R27, R30, R38 ;  /* 0x0000001e1b1e7223 */ /* 0x000fe20000000026 */
[----:B------:R-:W-:Y:S01]  /*2a050*/  FSEL R40, -R161, -0.026868773624300956726, P5 ;  /* 0xbcdc1be7a1287808 */ /* 0x000fe20002800100 */
[----:B------:R-:W-:Y:S01]  /*2a060*/  FFMA R6, R5, R6, R8 ;  /* 0x0000000605067223 */ /* 0x000fe20000000008 */
[----:B------:R-:W-:Y:S01]  /*2a070*/  FSEL R8, -R161, -0.026868773624300956726, P3 ;  /* 0xbcdc1be7a1087808 */ /* 0x000fe20001800100 */
[----:B------:R-:W-:Y:S01]  /*2a080*/  FFMA R28, R7, R164, R28 ;  /* 0x000000a4071c7223 */ /* 0x000fe2000000001c */
[----:B------:R-:W-:Y:S01]  /*2a090*/  FSEL R162, R162, 0.0052134888246655464172, P4 ;  /* 0x3baad5eaa2a27808 */ /* 0x000fe20002000000 */
[----:B------:R-:W-:Y:S01]  /*2a0a0*/  FFMA R40, R27, R30, R40 ;  /* 0x0000001e1b287223 */ /* 0x000fe20000000028 */
[C---:B------:R-:W-:Y:S01]  /*2a0b0*/  FSEL R38, R160.reuse, 0.11284004896879196167, P5 ;  /* 0x3de718afa0267808 */ /* 0x040fe20002800000 */
[----:B------:R-:W-:Y:S01]  /*2a0c0*/  FFMA R6, R5, R6, R8 ;  /* 0x0000000605067223 */ /* 0x000fe20000000008 */
[----:B------:R-:W-:Y:S01]  /*2a0d0*/  FSEL R8, R159, -0.37612664699554443359, P5 ;  /* 0xbec093ac9f087808 */ /* 0x000fe20002800000 */
[----:B------:R-:W-:Y:S01]  /*2a0e0*/  FFMA R162, R7, R28, R162 ;  /* 0x0000001c07a27223 */ /* 0x000fe200000000a2 */
[----:B------:R-:W-:Y:S01]  /*2a0f0*/  FSEL R28, R160, 0.11284004896879196167, P3 ;  /* 0x3de718afa01c7808 */ /* 0x000fe20001800000 */
[----:B------:R-:W-:Y:S01]  /*2a100*/  FFMA R38, R27, R40, R38 ;  /* 0x000000281b267223 */ /* 0x000fe20000000026 */
[----:B------:R-:W-:-:S02]  /*2a110*/  FSEL R30, -R161, -0.026868773624300956726, P4 ;  /* 0xbcdc1be7a11e7808 */ /* 0x000fc40002000100 */
[----:B------:R-:W-:Y:S01]  /*2a120*/  FSEL R160, R160, 0.11284004896879196167, P4 ;  /* 0x3de718afa0a07808 */ /* 0x000fe20002000000 */
[----:B------:R-:W-:Y:S01]  /*2a130*/  FFMA R38, R27, R38, R8 ;  /* 0x000000261b267223 */ /* 0x000fe20000000008 */
[----:B------:R-:W-:Y:S01]  /*2a140*/  FSEL R8, R159, -0.37612664699554443359, P3 ;  /* 0xbec093ac9f087808 */ /* 0x000fe20001800000 */
[----:B------:R-:W-:Y:S01]  /*2a150*/  FFMA R6, R5, R6, R28 ;  /* 0x0000000605067223 */ /* 0x000fe2000000001c */
[----:B------:R-:W-:Y:S01]  /*2a160*/  FFMA R30, R7, R162, R30 ;  /* 0x000000a2071e7223 */ /* 0x000fe2000000001e */
[C---:B------:R-:W-:Y:S02]  /*2a170*/  FSEL R28, R158.reuse, 0.12837915122509002686, P5 ;  /* 0x3e0375d39e1c7808 */ /* 0x040fe40002800000 */
[----:B------:R-:W-:Y:S01]  /*2a180*/  FFMA R6, R5, R6, R8 ;  /* 0x0000000605067223 */ /* 0x000fe20000000008 */
[----:B------:R-:W-:Y:S01]  /*2a190*/  FSEL R8, R159, -0.37612664699554443359, P4 ;  /* 0xbec093ac9f087808 */ /* 0x000fe20002000000 */
[----:B------:R-:W-:Y:S01]  /*2a1a0*/  FFMA R30, R7, R30, R160 ;  /* 0x0000001e071e7223 */ /* 0x000fe200000000a0 */
[----:B------:R-:W-:Y:S01]  /*2a1b0*/  FSEL R29, -|R45|, R45, P5 ;  /* 0x0000002d2d1d7208 */ /* 0x000fe20002800300 */
[----:B------:R-:W-:Y:S01]  /*2a1c0*/  FFMA R38, R27, R38, R28 ;  /* 0x000000261b267223 */ /* 0x000fe2000000001c */
[C---:B------:R-:W-:Y:S01]  /*2a1d0*/  FSEL R27, R158.reuse, 0.12837915122509002686, P4 ;  /* 0x3e0375d39e1b7808 */ /* 0x040fe20002000000 */
[C---:B------:R-:W-:Y:S01]  /*2a1e0*/  FFMA R8, R7.reuse, R30, R8 ;  /* 0x0000001e07087223 */ /* 0x040fe20000000008 */
[----:B------:R-:W-:Y:S01]  /*2a1f0*/  FSEL R28, R158, 0.12837915122509002686, P3 ;  /* 0x3e0375d39e1c7808 */ /* 0x000fe20001800000 */
[----:B------:R-:W-:Y:S01]  /*2a200*/  FFMA R38, R38, R29, R29 ;  /* 0x0000001d26267223 */ /* 0x000fe2000000001d */
[----:B------:R-:W-:Y:S01]  /*2a210*/  FSEL R29, -|R44|, R44, P4 ;  /* 0x0000002c2c1d7208 */ /* 0x000fe20002000300 */
[----:B------:R-:W-:Y:S01]  /*2a220*/  FFMA R8, R7, R8, R27 ;  /* 0x0000000807087223 */ /* 0x000fe2000000001b */
[----:B------:R-:W-:Y:S01]  /*2a230*/  FMUL R27, R36, R9 ;  /* 0x00000009241b7220 */ /* 0x000fe20000400000 */
[----:B------:R-:W-:Y:S01]  /*2a240*/  FFMA R6, R5, R6, R28 ;  /* 0x0000000605067223 */ /* 0x000fe2000000001c */
[----:B------:R-:W-:Y:S01]  /*2a250*/  FSEL R5, -|R43|, R43, P3 ;  /* 0x0000002b2b057208 */ /* 0x000fe20001800300 */
[----:B------:R-:W-:Y:S01]  /*2a260*/  FFMA R8, R8, R29, R29 ;  /* 0x0000001d08087223 */ /* 0x000fe2000000001d */
[----:B------:R-:W1:Y:S01]  /*2a270*/  @P5 MUFU.EX2 R28, R38 ;  /* 0x00000026001c5308 */ /* 0x000e620000000800 */
[----:B------:R-:W-:-:S02]  /*2a280*/  F2FP.F16.F32.PACK_AB R9, R15, R14 ;  /* 0x0000000e0f09723e */ /* 0x000fc400000000ff */
[----:B------:R-:W-:-:S05]  /*2a290*/  FFMA R5, R6, R5, R5 ;  /* 0x0000000506057223 */ /* 0x000fca0000000005 */
[----:B------:R-:W2:Y:S08]  /*2a2a0*/  @P4 MUFU.EX2 R7, R8 ;  /* 0x0000000800074308 */ /* 0x000eb00000000800 */
[----:B------:R-:W3:Y:S01]  /*2a2b0*/  @P3 MUFU.EX2 R6, R5 ;  /* 0x0000000500063308 */ /* 0x000ee20000000800 */
[----:B-1----:R-:W-:-:S05]  /*2a2c0*/  @P5 FADD R28, -R28, 1 ;  /* 0x3f8000001c1c5421 */ /* 0x002fca0000000100 */
[----:B------:R-:W-:Y:S01]  /*2a2d0*/  @P5 LOP3.LUT R38, R28, 0x80000000, R45, 0xb8, !PT ;  /* 0x800000001c265812 */ /* 0x000fe200078eb82d */
[----:B--2---:R-:W-:-:S04]  /*2a2e0*/  @P4 FADD R7, -R7, 1 ;  /* 0x3f80000007074421 */ /* 0x004fc80000000100 */
[----:B------:R-:W-:Y:S01]  /*2a2f0*/  FADD R38, R38, 1 ;  /* 0x3f80000026267421 */ /* 0x000fe20000000000 */
[----:B------:R-:W-:Y:S01]  /*2a300*/  @P4 LOP3.LUT R8, R7, 0x80000000, R44, 0xb8, !PT ;  /* 0x8000000007084812 */ /* 0x000fe200078eb82c */
[----:B------:R-:W-:Y:S01]  /*2a310*/  FMUL R7, R2, 0.5 ;  /* 0x3f00000002077820 */ /* 0x000fe20000400000 */
[----:B------:R-:W-:Y:S01]  /*2a320*/  FMUL R2, R13, 0.5 ;  /* 0x3f0000000d027820 */ /* 0x000fe20000400000 */
[----:B---3--:R-:W-:Y:S02]  /*2a330*/  @P3 FADD R6, -R6, 1 ;  /* 0x3f80000006063421 */ /* 0x008fe40000000100 */
[----:B------:R-:W-:Y:S01]  /*2a340*/  FADD R8, R8, 1 ;  /* 0x3f80000008087421 */ /* 0x000fe20000000000 */
[----:B------:R-:W-:Y:S01]  /*2a350*/  FMUL R19, R19, R2 ;  /* 0x0000000213137220 */ /* 0x000fe20000400000 */
[----:B------:R-:W-:Y:S01]  /*2a360*/  FMUL R2, R148, 0.5 ;  /* 0x3f00000094027820 */ /* 0x000fe20000400000 */
[----:B------:R-:W-:Y:S01]  /*2a370*/  @P3 LOP3.LUT R5, R6, 0x80000000, R43, 0xb8, !PT ;  /* 0x8000000006053812 */ /* 0x000fe200078eb82b */
[----:B------:R-:W-:Y:S01]  /*2a380*/  FMUL R6, R0, R7 ;  /* 0x0000000700067220 */ /* 0x000fe20000400000 */
[----:B------:R-:W-:Y:S01]  /*2a390*/  FMUL R7, R10, 0.5 ;  /* 0x3f0000000a077820 */ /* 0x000fe20000400000 */
[----:B------:R-:W-:Y:S01]  /*2a3a0*/  FMUL R0, R11, 0.5 ;  /* 0x3f0000000b007820 */ /* 0x000fe20000400000 */
[----:B------:R-:W-:Y:S01]  /*2a3b0*/  FMUL R11, R42, 0.5 ;  /* 0x3f0000002a0b7820 */ /* 0x000fe20000400000 */
[----:B------:R-:W-:Y:S01]  /*2a3c0*/  FADD R5, R5, 1 ;  /* 0x3f80000005057421 */ /* 0x000fe20000000000 */
[----:B------:R-:W-:Y:S01]  /*2a3d0*/  FMUL R10, R22, R7 ;  /* 0x00000007160a7220 */ /* 0x000fe20000400000 */
[----:B------:R-:W-:Y:S01]  /*2a3e0*/  FMUL R23, R23, R0 ;  /* 0x0000000017177220 */ /* 0x000fe20000400000 */
        /* <DEDUP_REMOVED lines=8> */
[----:B------:R-:W-:-:S02]  /*2a470*/  F2FP.F16.F32.PACK_AB R10, R10, R19 ;  /* 0x000000130a0a723e */ /* 0x000fc400000000ff */
[----:B------:R-:W-:Y:S01]  /*2a480*/  FMUL R0, R5, R0 ;  /* 0x0000000005007220 */ /* 0x000fe20000400000 */
[----:B------:R-:W-:Y:S01]  /*2a490*/  FMUL R7, R8, R7 ;  /* 0x0000000708077220 */ /* 0x000fe20000400000 */
        /* <DEDUP_REMOVED lines=25> */
.L_x_202:
[----:B------:R-:W-:Y:S05]  /*2a630*/  BSYNC B0 ;  /* 0x0000000000007941 */ /* 0x000fea0003800000 */
.L_x_201:
[----:B------:R-:W-:Y:S06]  /*2a640*/  BAR.SYNC.DEFER_BLOCKING 0x1, 0x100 ;  /* 0x0044000000007b1d */ /* 0x000fec0000010000 */
[----:B------:R-:W-:Y:S04]  /*2a650*/  BSSY B0, `(.L_x_203) ;  /* 0x000000a000007945 */ /* 0x000fe80003800000 */
[----:B------:R-:W-:Y:S05]  /*2a660*/  @P0 BRA `(.L_x_204) ;  /* 0x0000000000200947 */ /* 0x000fea0003800000 */
[----:B------:R-:W-:-:S06]  /*2a670*/  UISETP.NE.AND UP0, UPT, UR43, 0x3, UPT ;  /* 0x000000032b00788c */ /* 0x000fcc000bf05270 */
[----:B------:R-:W-:-:S13]  /*2a680*/  PLOP3.LUT P0, PT, PT, PT, UP0, 0x80, 0x0 ;  /* 0x000000000000781c */ /* 0x000fda0003f0f008 */
[----:B------:R-:W-:Y:S05]  /*2a690*/  @!P0 BRA `(.L_x_205) ;  /* 0x0000000000048947 */ /* 0x000fea0003800000 */
[----:B------:R-:W-:Y:S01]  /*2a6a0*/  BPT.TRAP 0x1 ;  /* 0x000000040000795c */ /* 0x000fe20000300000 */
.L_x_205:
[----:B------:R-:W-:-:S04]  /*2a6b0*/  ULEA UR4, UR36, UR46, 0x3 ;  /* 0x0000002e24047291 */ /* 0x000fc8000f8e183f */
[----:B------:R-:W-:-:S04]  /*2a6c0*/  UIADD3 UR4, UR4, 0x50, URZ ;  /* 0x0000005004047890 */ /* 0x000fc8000fffe03f */
[----:B------:R-:W-:-:S09]  /*2a6d0*/  UPRMT UR4, UR52, 0x654, UR4 ;  /* 0x0000065434047896 */ /* 0x000fd20008000004 */
[----:B------:R-:W-:Y:S03]  /*2a6e0*/  SYNCS.ARRIVE.TRANS64.RED.A1T0 RZ, [UR4], RZ ;  /* 0x000000ffffff79a7 */ /* 0x000fe60008100404 */
.L_x_204:
[----:B------:R-:W-:Y:S05]  /*2a6f0*/  BSYNC B0 ;  /* 0x0000000000007941 */ /* 0x000fea0003800000 */
.L_x_203:
[----:B------:R-:W2:Y:S01]  /*2a700*/  LDL.LU R25, [R1+0x204] ;  /* 0x0002040001197983 */ /* 0x000ea20000300800 */
[----:B------:R-:W-:-:S03]  /*2a710*/  ULDC.64 UR4, c[0x0][0x8f8] ;  /* 0x00023e0000047ab9 */ /* 0x000fc60000000a00 */
[----:B------:R-:W3:Y:S01]  /*2a720*/  LDL.LU R23, [R1+0x200] ;  /* 0x0002000001177983 */ /* 0x000ee20000300800 */
[----:B------:R-:W-:Y:S01]  /*2a730*/  UIADD3 UR36, UR36, 0x1, URZ ;  /* 0x0000000124247890 */ /* 0x000fe2000fffe03f */
[----:B------:R-:W-:Y:S01]  /*2a740*/  PRMT R0, RZ, 0x7610, R0 ;  /* 0x00007610ff007816 */ /* 0x000fe20000000000 */
[----:B------:R-:W-:Y:S01]  /*2a750*/  UMOV UR51, 0xffffffff ;  /* 0xffffffff00337882 */ /* 0x000fe20000000000 */
[----:B------:R-:W-:Y:S01]  /*2a760*/  MOV R22, 0xffffffff ;  /* 0xffffffff00167802 */ /* 0x000fe20000000f00 */
[----:B------:R-:W-:Y:S01]  /*2a770*/  UISETP.NE.AND UP0, UPT, UR36, 0x4, UPT ;  /* 0x000000042400788c */ /* 0x000fe2000bf05270 */
[----:B------:R-:W-:-:S03]  /*2a780*/  MOV R19, 0xffffffff ;  /* 0xffffffff00137802 */ /* 0x000fc60000000f00 */
[----:B------:R-:W-:Y:S01]  /*2a790*/  USEL UR36, UR36, URZ, UP0 ;  /* 0x0000003f24247287 */ /* 0x000fe20008000000 */
[----:B---3--:R-:W-:-:S04]  /*2a7a0*/  IADD3 R23, P0, R23, UR54, RZ ;  /* 0x0000003617177c10 */ /* 0x008fc8000ff1e0ff */
[----:B--2---:R-:W-:Y:S01]  /*2a7b0*/  IADD3.X R25, R25, UR53, RZ, P0, !PT ;  /* 0x0000003519197c10 */ /* 0x004fe200087fe4ff */
[----:B------:R2:W-:Y:S01]  /*2a7c0*/  STL [R1+0x200], R23 ;  /* 0x0002001701007387 */ /* 0x0005e20000100800 */
[----:B------:R-:W-:-:S03]  /*2a7d0*/  ISETP.GE.U32.AND P0, PT, R23, UR4, PT ;  /* 0x0000000417007c0c */ /* 0x000fc6000bf06070 */
[----:B------:R2:W-:Y:S01]  /*2a7e0*/  STL [R1+0x204], R25 ;  /* 0x0002041901007387 */ /* 0x0005e20000100800 */
[----:B------:R-:W-:-:S13]  /*2a7f0*/  ISETP.GE.U32.AND.EX P0, PT, R25, UR5, PT, P0 ;  /* 0x0000000519007c0c */ /* 0x000fda000bf06100 */
[----:B--2---:R-:W-:Y:S05]  /*2a800*/  @P0 BRA `(.L_x_206) ;  /* 0x0000000400700947 */ /* 0x004fea0003800000 */
[----:B------:R-:W2:Y:S01]  /*2a810*/  S2R R19, SR_CTAID.X ;  /* 0x0000000000137919 */ /* 0x000ea20000002500 */
[----:B-1----:R-:W1:Y:S01]  /*2a820*/  LDC.64 R8, c[0x0][0x8d0] ;  /* 0x00023400ff087b82 */ /* 0x002e620000000a00 */
[----:B------:R-:W-:Y:S01]  /*2a830*/  ULDC UR4, c[0x0][0x150] ;  /* 0x0000540000047ab9 */ /* 0x000fe20000000800 */
[----:B------:R-:W-:Y:S01]  /*2a840*/  MOV R6, R23 ;  /* 0x0000001700067202 */ /* 0x000fe20000000f00 */
[----:B------:R-:W3:Y:S01]  /*2a850*/  S2R R21, SR_CTAID.Y ;  /* 0x0000000000157919 */ /* 0x000ee20000002600 */
[----:B------:R-:W-:-:S04]  /*2a860*/  MOV R7, R25 ;  /* 0x0000001900077202 */ /* 0x000fc80000000f00 */
[----:B------:R-:W4:Y:S08]  /*2a870*/  LDC R22, c[0x0][0x144] ;  /* 0x00005100ff167b82 */ /* 0x000f300000000800 */
[----:B------:R-:W3:Y:S08]  /*2a880*/  LDC R10, c[0x0][0x8d8] ;  /* 0x00023600ff0a7b82 */ /* 0x000ef00000000800 */
[----:B------:R-:W3:Y:S01]  /*2a890*/  LDC.64 R14, c[0x0][0x8c8] ;  /* 0x00023200ff0e7b82 */ /* 0x000ee20000000a00 */
[----:B-1----:R-:W-:-:S04]  /*2a8a0*/  ISETP.NE.U32.AND P0, PT, R8, RZ, PT ;  /* 0x000000ff0800720c */ /* 0x002fc80003f05070 */
[----:B------:R-:W-:Y:S02]  /*2a8b0*/  ISETP.NE.AND.EX P0, PT, R9, RZ, PT, P0 ;  /* 0x000000ff0900720c */ /* 0x000fe40003f05300 */
[----:B--2---:R-:W-:-:S05]  /*2a8c0*/  I2FP.F32.U32 R0, R19 ;  /* 0x0000001300007245 */ /* 0x004fca0000201000 */
[----:B------:R-:W-:-:S04]  /*2a8d0*/  FMUL R0, R0, UR4 ;  /* 0x0000000400007c20 */ /* 0x000fc80008400000 */
[----:B------:R1:W2:Y:S02]  /*2a8e0*/  F2I.U32.TRUNC.NTZ R20, R0 ;  /* 0x0000000000147305 */ /* 0x0002a4000020f000 */
[----:B----4-:R-:W-:Y:S05]  /*2a8f0*/  @!P0 BRA `(.L_x_207) ;  /* 0x0000000000288947 */ /* 0x010fea0003800000 */
[----:B-1----:R-:W1:Y:S02]  /*2a900*/  LDC R0, c[0x0][0x8dc] ;  /* 0x00023700ff007b82 */ /* 0x002e640000000800 */
[----:B-1----:R-:W-:-:S04]  /*2a910*/  IADD3 R7, P0, R23, R0, RZ ;  /* 0x0000000017077210 */ /* 0x002fc80007f1e0ff */
[----:B------:R-:W-:-:S05]  /*2a920*/  IADD3.X R11, RZ, R25, RZ, P0, !PT ;  /* 0x00000019ff0b7210 */ /* 0x000fca00007fe4ff */
[----:B------:R-:W-:-:S04]  /*2a930*/  IMAD.WIDE.U32 R2, R11, R8, RZ ;  /* 0x000000080b027225 */ /* 0x000fc800078e00ff */
[----:B------:R-:W-:-:S04]  /*2a940*/  IMAD.WIDE.U32 R4, P0, R7, R9, R2 ;  /* 0x0000000907047225 */ /* 0x000fc80007800002 */
[----:B------:R-:W-:Y:S01]  /*2a950*/  IMAD.WIDE.U32 R2, R7, R8, RZ ;  /* 0x0000000807027225 */ /* 0x000fe200078e00ff */
[----:B------:R-:W-:-:S03]  /*2a960*/  MOV R6, R5 ;  /* 0x0000000500067202 */ /* 0x000fc60000000f00 */
[----:B------:R-:W-:Y:S01]  /*2a970*/  IMAD.X R7, RZ, RZ, RZ, P0 ;  /* 0x000000ffff077224 */ /* 0x000fe200000e06ff */
[----:B------:R-:W-:-:S05]  /*2a980*/  IADD3 RZ, P0, R3, R4, RZ ;  /* 0x0000000403ff7210 */ /* 0x000fca0007f1e0ff */
[----:B------:R-:W-:-:S08]  /*2a990*/  IMAD.WIDE.U32.X R6, R11, R9, R6, P0 ;  /* 0x000000090b067225 */ /* 0x000fd000000e0406 */
.L_x_207:
[-CC-:B---3--:R-:W-:Y:S01]  /*2a9a0*/  SHF.R.U64 R27, R6, R10.reuse, R7.reuse ;  /* 0x0000000a061b7219 */ /* 0x188fe20000001207 */
[----:B------:R-:W3:Y:S01]  /*2a9b0*/  LDC.64 R12, c[0x0][0x8e8] ;  /* 0x00023a00ff0c7b82 */ /* 0x000ee20000000a00 */
[----:B-1----:R-:W-:Y:S01]  /*2a9c0*/  SHF.R.U32.HI R0, RZ, R10, R7 ;  /* 0x0000000aff007219 */ /* 0x002fe20000011607 */
[----:B------:R-:W-:Y:S01]  /*2a9d0*/  ULDC UR4, c[0x0][0x154] ;  /* 0x0000550000047ab9 */ /* 0x000fe20000000800 */
[----:B------:R-:W-:Y:S02]  /*2a9e0*/  IADD3 R5, P0, RZ, -R27, RZ ;  /* 0x8000001bff057210 */ /* 0x000fe40007f1e0ff */
[----:B------:R-:W-:Y:S02]  /*2a9f0*/  MOV R2, R23 ;  /* 0x0000001700027202 */ /* 0x000fe40000000f00 */
[----:B------:R-:W-:Y:S01]  /*2aa00*/  IADD3.X R3, RZ, ~R0, RZ, P0, !PT ;  /* 0x80000000ff037210 */ /* 0x000fe200007fe4ff */
[----:B------:R-:W1:Y:S01]  /*2aa10*/  LDC R4, c[0x0][0x8c0] ;  /* 0x00023000ff047b82 */ /* 0x000e620000000800 */
[----:B--2---:R-:W-:-:S02]  /*2aa20*/  IADD3 R20, -R20, RZ, RZ ;  /* 0x000000ff14147210 */ /* 0x004fc40007ffe1ff */
[----:B------:R-:W-:Y:S01]  /*2aa30*/  MOV R7, 0x1 ;  /* 0x0000000100077802 */ /* 0x000fe20000000f00 */
[----:B------:R-:W-:Y:S01]  /*2aa40*/  IMAD R0, R3, R14, RZ ;  /* 0x0000000e03007224 */ /* 0x000fe200078e02ff */
[----:B------:R-:W-:Y:S01]  /*2aa50*/  MOV R3, R25 ;  /* 0x0000001900037202 */ /* 0x000fe20000000f00 */
[----:B------:R-:W-:Y:S02]  /*2aa60*/  IMAD R19, R22, R20, R19 ;  /* 0x0000001416137224 */ /* 0x000fe400078e0213 */
[----:B------:R-:W2:Y:S01]  /*2aa70*/  LDC R6, c[0x0][0x8b0] ;  /* 0x00022c00ff067b82 */ /* 0x000ea20000000800 */
[----:B------:R-:W-:-:S04]  /*2aa80*/  IMAD.WIDE.U32 R2, R5, R14, R2 ;  /* 0x0000000e05027225 */ /* 0x000fc800078e0002 */
[----:B------:R-:W-:Y:S01]  /*2aa90*/  IMAD R5, R5, R15, R0 ;  /* 0x0000000f05057224 */ /* 0x000fe200078e0200 */
[----:B------:R-:W-:Y:S02]  /*2aaa0*/  I2FP.F32.U32 R0, R21 ;  /* 0x0000001500007245 */ /* 0x000fe40000201000 */
[----:B------:R-:W4:Y:S01]  /*2aab0*/  LDC R24, c[0x0][0x900] ;  /* 0x00024000ff187b82 */ /* 0x000f220000000800 */
[----:B---3--:R-:W-:Y:S02]  /*2aac0*/  ISETP.NE.U32.AND P0, PT, R12, RZ, PT ;  /* 0x000000ff0c00720c */ /* 0x008fe40003f05070 */
[----:B------:R-:W-:Y:S01]  /*2aad0*/  IADD3 R3, R3, R5, RZ ;  /* 0x0000000503037210 */ /* 0x000fe20007ffe0ff */
[----:B------:R-:W-:Y:S01]  /*2aae0*/  FMUL R0, R0, UR4 ;  /* 0x0000000400007c20 */ /* 0x000fe20008400000 */
[----:B------:R-:W-:Y:S02]  /*2aaf0*/  ISETP.NE.AND.EX P0, PT, R13, RZ, PT, P0 ;  /* 0x000000ff0d00720c */ /* 0x000fe40003f05300 */
[----:B------:R-:W-:Y:S01]  /*2ab00*/  MOV R5, 0xffffffff ;  /* 0xffffffff00057802 */ /* 0x000fe20000000f00 */
[----:B------:R-:W3:Y:S01]  /*2ab10*/  LDC R20, c[0x0][0x148] ;  /* 0x00005200ff147b82 */ /* 0x000ee20000000800 */
[-CC-:B-1----:R-:W-:Y:S01]  /*2ab20*/  SHF.R.U64 R10, R2, R4.reuse, R3.reuse ;  /* 0x00000004020a7219 */ /* 0x182fe20000001203 */
[----:B------:R1:W1:Y:S01]  /*2ab30*/  F2I.U32.TRUNC.NTZ R14, R0 ;  /* 0x00000000000e7305 */ /* 0x000262000020f000 */
[----:B------:R-:W-:-:S05]  /*2ab40*/  SHF.R.U32.HI R3, RZ, R4, R3 ;  /* 0x00000004ff037219 */ /* 0x000fca0000011603 */
[----:B------:R-:W1:Y:S01]  /*2ab50*/  LDC R15, c[0x0][0x8a8] ;  /* 0x00022a00ff0f7b82 */ /* 0x000e620000000800 */
[-CC-:B--2---:R-:W-:Y:S02]  /*2ab60*/  SHF.R.U64 R8, R10, R6.reuse, R3.reuse ;  /* 0x000000060a087219 */ /* 0x184fe40000001203 */
[----:B------:R-:W-:-:S05]  /*2ab70*/  SHF.R.U32.HI R3, RZ, R6, R3 ;  /* 0x00000006ff037219 */ /* 0x000fca0000011603 */
[----:B------:R-:W2:Y:S01]  /*2ab80*/  LDC R22, c[0x0][0x8f0] ;  /* 0x00023c00ff167b82 */ /* 0x000ea20000000800 */
[-C--:B----4-:R-:W-:Y:S02]  /*2ab90*/  SHF.L.U32 R5, R5, R24.reuse, RZ ;  /* 0x0000001805057219 */ /* 0x090fe400000006ff */
[-CC-:B------:R-:W-:Y:S02]  /*2aba0*/  SHF.R.U64 R11, R8, R24.reuse, R3.reuse ;  /* 0x00000018080b7219 */ /* 0x180fe40000001203 */
[-C--:B------:R-:W-:Y:S02]  /*2abb0*/  SHF.R.U32.HI R3, RZ, R24.reuse, R3 ;  /* 0x00000018ff037219 */ /* 0x080fe40000011603 */
[----:B------:R-:W-:Y:S01]  /*2abc0*/  SHF.L.U32 R24, R7, R24, RZ ;  /* 0x0000001807187219 */ /* 0x000fe200000006ff */
[----:B------:R-:W4:Y:S01]  /*2abd0*/  LDC R25, c[0x0][0x8e0] ;  /* 0x00023800ff197b82 */ /* 0x000f220000000800 */
[----:B------:R-:W-:Y:S02]  /*2abe0*/  LOP3.LUT R23, RZ, R5, RZ, 0x33, !PT ;  /* 0x00000005ff177212 */ /* 0x000fe400078e33ff */
[----:B------:R-:W-:-:S05]  /*2abf0*/  MOV R2, R11 ;  /* 0x0000000b00027202 */ /* 0x000fca0000000f00 */
[----:B------:R-:W1:Y:S01]  /*2ac00*/  LDC R26, c[0x0][0x8b8] ;  /* 0x00022e00ff1a7b82 */ /* 0x000e620000000800 */
[----:B------:R-:W-:Y:S05]  /*2ac10*/  @!P0 BRA `(.L_x_208) ;  /* 0x0000000000288947 */ /* 0x000fea0003800000 */
[----:B-1----:R-:W1:Y:S02]  /*2ac20*/  LDC R0, c[0x0][0x8f4] ;  /* 0x00023d00ff007b82 */ /* 0x002e640000000800 */
        /* <DEDUP_REMOVED lines=9> */
.L_x_208:
[----:B------:R-:W5:Y:S01]  /*2acc0*/  LDC R4, c[0x0][0x904] ;  /* 0x00024100ff047b82 */ /* 0x000f620000000800 */
[----:B-12---:R-:W-:Y:S01]  /*2acd0*/  SHF.R.U64 R0, R2, R22, R3 ;  /* 0x0000001602007219 */ /* 0x006fe20000001203 */
[----:B------:R-:W-:Y:S01]  /*2ace0*/  IMAD.MOV R14, RZ, RZ, -R14 ;  /* 0x000000ffff0e7224 */ /* 0x000fe200078e0a0e */
[----:B------:R-:W-:Y:S02]  /*2acf0*/  LOP3.LUT R3, R8, R23, RZ, 0xc0, !PT ;  /* 0x0000001708037212 */ /* 0x000fe400078ec0ff */
[----:B------:R-:W-:Y:S02]  /*2ad00*/  IADD3 R5, R15, -0x1, RZ ;  /* 0xffffffff0f057810 */ /* 0x000fe40007ffe0ff */
[----:B------:R-:W-:Y:S01]  /*2ad10*/  IADD3 R2, -R0, RZ, RZ ;  /* 0x000000ff00027210 */ /* 0x000fe20007ffe1ff */
[----:B------:R-:W-:Y:S01]  /*2ad20*/  IMAD R22, R24, R0, R3 ;  /* 0x0000000018167224 */ /* 0x000fe200078e0203 */
[----:B------:R-:W-:Y:S02]  /*2ad30*/  LOP3.LUT R3, R10, R5, RZ, 0xc0, !PT ;  /* 0x000000050a037212 */ /* 0x000fe400078ec0ff */
[----:B------:R-:W-:Y:S01]  /*2ad40*/  R2UR UR51, R27 ;  /* 0x000000001b3372ca */ /* 0x000fe200000e0000 */
[----:B----4-:R-:W-:-:S04]  /*2ad50*/  IMAD R0, R2, R25, R11 ;  /* 0x0000001902007224 */ /* 0x010fc800078e020b */
[----:B------:R-:W-:Y:S01]  /*2ad60*/  IMAD R3, R0, R15, R3 ;  /* 0x0000000f00037224 */ /* 0x000fe200078e0203 */
[----:B------:R-:W-:Y:S02]  /*2ad70*/  MOV R0, 0x1 ;  /* 0x0000000100007802 */ /* 0x000fe40000000f00 */
[----:B-----5:R-:W-:-:S13]  /*2ad80*/  ISETP.NE.AND P0, PT, R4, 0x1, PT ;  /* 0x000000010400780c */ /* 0x020fda0003f05270 */
[----:B---3--:R-:W-:-:S04]  /*2ad90*/  @P0 IMAD R19, R20, R14, R21 ;  /* 0x0000000e14130224 */ /* 0x008fc800078e0215 */
[----:B------:R-:W-:-:S05]  /*2ada0*/  IMAD R22, R22, R26, R19 ;  /* 0x0000001a16167224 */ /* 0x000fca00078e0213 */
[----:B------:R-:W-:Y:S02]  /*2adb0*/  SEL R19, R3, R22, !P0 ;  /* 0x0000001603137207 */ /* 0x000fe40004000000 */
[----:B------:R-:W-:-:S07]  /*2adc0*/  SEL R22, R22, R3, !P0 ;  /* 0x0000000316167207 */ /* 0x000fce0004000000 */
.L_x_206:
[----:B------:R-:W-:Y:S01]  /*2add0*/  LOP3.LUT P0, RZ, R0, 0xff, RZ, 0xc0, !PT ;  /* 0x000000ff00ff7812 */ /* 0x000fe2000780c0ff */
[----:B------:R-:W-:Y:S02]  /*2ade0*/  UIMAD.WIDE.U32 UR4, UR42, -0x55555555, URZ ;  /* 0xaaaaaaab2a0478a5 */ /* 0x000fe4000f8e003f */
[----:B------:R-:W-:Y:S02]  /*2adf0*/  UIADD3 UR40, UR40, 0x10, URZ ;  /* 0x0000001028287890 */ /* 0x000fe4000fffe03f */
[----:B------:R-:W-:-:S04]  /*2ae00*/  USHF.R.U32.HI UR4, URZ, 0x1, UR5 ;  /* 0x000000013f047899 */ /* 0x000fc80008011605 */
[----:B------:R-:W-:-:S04]  /*2ae10*/  UIMAD UR42, UR4, -0x3, UR42 ;  /* 0xfffffffd042a78a4 */ /* 0x000fc8000f8e022a */
[----:B------:R-:W-:Y:S08]  /*2ae20*/  @P0 BRA `(.L_x_209) ;  /* 0xfffffd6400e00947 */ /* 0x000ff0000383ffff */
[----:B------:R-:W-:-:S13]  /*2ae30*/  PLOP3.LUT P0, PT, PT, PT, PT, 0x8, 0x0 ;  /* 0x000000000000781c */ /* 0x000fda0003f0e170 */
.L_x_18:
[----:B------:R-:W-:Y:S05]  /*2ae40*/  @P0 BRA `(.L_x_10) ;  /* 0x0000003c00500947 */ /* 0x000fea0003800000 */
[----:B------:R-:W-:Y:S01]  /*2ae50*/  ULDC.64 UR6, c[0x0][0x588] ;  /* 0x0001620000067ab9 */ /* 0x000fe20000000a00 */
[----:B------:R-:W-:Y:S01]  /*2ae60*/  ISETP.NE.AND.EX P1, PT, R170, RZ, PT, P1 ;  /* 0x000000ffaa00720c */ /* 0x000fe20003f25310 */
[----:B------:R-:W-:-:S04]  /*2ae70*/  DEPBAR.LE SB0, 0x0 ;  /* 0x000080000000791a */ /* 0x000fc80000000000 */
[----:B------:R-:W-:Y:S01]  /*2ae80*/  ISETP.NE.U32.AND P0, PT, RZ, UR6, PT ;  /* 0x00000006ff007c0c */ /* 0x000fe2000bf05070 */
[----:B------:R-:W-:Y:S03]  /*2ae90*/  BSSY B0, `(.L_x_210) ;  /* 0x0000015000007945 */ /* 0x000fe60003800000 */
[----:B------:R-:W-:-:S13]  /*2aea0*/  ISETP.NE.AND.EX P0, PT, RZ, UR7, PT, P0 ;  /* 0x00000007ff007c0c */ /* 0x000fda000bf05300 */
[----:B------:R-:W-:Y:S05]  /*2aeb0*/  @P0 BRA P1, `(.L_x_211) ;  /* 0x0000000000480947 */ /* 0x000fea0000800000 */
[----:B------:R-:W-:-:S04]  /*2aec0*/  ISETP.NE.U32.AND P0, PT, R169, RZ, PT ;  /* 0x000000ffa900720c */ /* 0x000fc80003f05070 */
[----:B------:R-:W-:-:S13]  /*2aed0*/  ISETP.NE.AND.EX P0, PT, R170, RZ, PT, P0 ;  /* 0x000000ffaa00720c */ /* 0x000fda0003f05300 */
[----:B------:R-:W-:Y:S05]  /*2aee0*/  @!P0 BRA `(.L_x_212) ;  /* 0x0000000000308947 */ /* 0x000fea0003800000 */
[----:B-12---:R-:W2:Y:S02]  /*2aef0*/  LDL.LU R0, [R1+0x208] ;  /* 0x0002080001007983 */ /* 0x006ea40000300800 */
[----:B--2---:R-:W-:-:S13]  /*2af00*/  LOP3.LUT P0, RZ, R0, 0xff, RZ, 0xc0, !PT ;  /* 0x000000ff00ff7812 */ /* 0x004fda000780c0ff */
[----:B------:R-:W-:Y:S05]  /*2af10*/  @!P0 BRA `(.L_x_213) ;  /* 0x0000000000108947 */ /* 0x000fea0003800000 */
[----:B-----5:R-:W-:-:S13]  /*2af20*/  FSETP.NEU.AND P0, PT, R16, RZ, PT ;  /* 0x000000ff1000720b */ /* 0x020fda0003f0d000 */
[----:B------:R-:W-:Y:S05]  /*2af30*/  @!P0 BREAK B0 ;  /* 0x0000000000008942 */ /* 0x000fea0003800000 */
[----:B------:R-:W-:Y:S05]  /*2af40*/  @P0 BRA `(.L_x_211) ;  /* 0x0000000000240947 */ /* 0x000fea0003800000 */
[----:B------:R-:W-:Y:S05]  /*2af50*/  BRA `(.L_x_10) ;  /* 0x0000003c000c7947 */ /* 0x000fea0003800000 */
.L_x_213:
[----:B------:R-:W-:-:S04]  /*2af60*/  ISETP.NE.U32.AND P0, PT, RZ, UR6, PT ;  /* 0x00000006ff007c0c */ /* 0x000fc8000bf05070 */
[----:B------:R-:W-:-:S13]  /*2af70*/  ISETP.NE.AND.EX P0, PT, RZ, UR7, PT, P0 ;  /* 0x00000007ff007c0c */ /* 0x000fda000bf05300 */
[----:B------:R-:W-:Y:S05]  /*2af80*/  @!P0 BREAK B0 ;  /* 0x0000000000008942 */ /* 0x000fea0003800000 */
[----:B------:R-:W-:Y:S05]  /*2af90*/  @P0 BRA `(.L_x_211) ;  /* 0x0000000000100947 */ /* 0x000fea0003800000 */
[----:B------:R-:W-:Y:S05]  /*2afa0*/  BRA `(.L_x_10) ;  /* 0x0000003800f87947 */ /* 0x000fea0003800000 */
.L_x_212:
[----:B-----5:R-:W-:-:S13]  /*2afb0*/  FSETP.NEU.AND P0, PT, R16, RZ, PT ;  /* 0x000000ff1000720b */ /* 0x020fda0003f0d000 */
[----:B------:R-:W-:Y:S05]  /*2afc0*/  @!P0 BREAK B0 ;  /* 0x0000000000008942 */ /* 0x000fea0003800000 */
[----:B------:R-:W-:Y:S05]  /*2afd0*/  @!P0 BRA `(.L_x_10) ;  /* 0x0000003800ec8947 */ /* 0x000fea0003800000 */
.L_x_211:
[----:B------:R-:W-:Y:S05]  /*2afe0*/  BSYNC B0 ;  /* 0x0000000000007941 */ /* 0x000fea0003800000 */
.L_x_210:
[----:B------:R-:W-:-:S04]  /*2aff0*/  ULOP3.LUT UR4, UR59, 0x1, URZ, 0xfc, !UPT ;  /* 0x000000013b047892 */ /* 0x000fc8000f8efc3f */
[----:B------:R-:W-:-:S06]  /*2b000*/  UISETP.NE.AND UP0, UPT, UR4, 0x3, UPT ;  /* 0x000000030400788c */ /* 0x000fcc000bf05270 */
[----:B------:R-:W-:-:S13]  /*2b010*/  PLOP3.LUT P0, PT, PT, PT, UP0, 0x80, 0x0 ;  /* 0x000000000000781c */ /* 0x000fda0003f0f008 */
[----:B------:R-:W-:Y:S05]  /*2b020*/  @!P0 BRA `(.L_x_214) ;  /* 0x0000000000048947 */ /* 0x000fea0003800000 */
[----:B------:R-:W-:Y:S01]  /*2b030*/  BPT.TRAP 0x1 ;  /* 0x000000040000795c */ /* 0x000fe20000300000 */
.L_x_214:
[----:B------:R-:W4:Y:S01]  /*2b040*/  S2UR UR5, SR_CgaCtaId ;  /* 0x00000000000579c3 */ /* 0x000f220000008800 */
[----:B------:R-:W-:Y:S02]  /*2b050*/  UMOV UR4, 0x400 ;  /* 0x0000040000047882 */ /* 0x000fe40000000000 */
[----:B----4-:R-:W-:-:S04]  /*2b060*/  ULEA UR4, UR5, UR4, 0x18 ;  /* 0x0000000405047291 */ /* 0x010fc8000f8ec03f */
[----:B------:R-:W-:-:S04]  /*2b070*/  ULEA UR4, UR36, UR4, 0x3 ;  /* 0x0000000424047291 */ /* 0x000fc8000f8e183f */
[----:B------:R-:W-:-:S04]  /*2b080*/  UIADD3 UR4, UR4, 0x50, URZ ;  /* 0x0000005004047890 */ /* 0x000fc8000fffe03f */
[----:B------:R-:W-:-:S09]  /*2b090*/  UPRMT UR4, UR5, 0x654, UR4 ;  /* 0x0000065405047896 */ /* 0x000fd20008000004 */
[----:B------:R-:W-:Y:S01]  /*2b0a0*/  SYNCS.ARRIVE.TRANS64.RED.A1T0 RZ, [UR4], RZ ;  /* 0x000000ffffff79a7 */ /* 0x000fe20008100404 */
[----:B------:R-:W-:Y:S05]  /*2b0b0*/  BRA `(.L_x_10) ;  /* 0x0000003800b47947 */ /* 0x000fea0003800000 */
.L_x_9:
[----:B------:R-:W2:Y:S01]  /*2b0c0*/  LDL R17, [R1+0x200] ;  /* 0x0002000001117983 */ /* 0x000ea20000100800 */
[----:B------:R-:W-:-:S03]  /*2b0d0*/  ULDC.64 UR4, c[0x0][0x8f8] ;  /* 0x00023e0000047ab9 */ /* 0x000fc60000000a00 */
[----:B------:R-:W3:Y:S01]  /*2b0e0*/  LDL R18, [R1+0x204] ;  /* 0x0002040001127983 */ /* 0x000ee20000100800 */
[----:B------:R-:W-:Y:S02]  /*2b0f0*/  PRMT R6, RZ, 0x7610, R6 ;  /* 0x00007610ff067816 */ /* 0x000fe40000000006 */
[----:B------:R-:W-:Y:S02]  /*2b100*/  MOV R2, 0xffffffff ;  /* 0xffffffff00027802 */ /* 0x000fe40000000f00 */
[----:B------:R-:W-:Y:S02]  /*2b110*/  MOV R3, 0xffffffff ;  /* 0xffffffff00037802 */ /* 0x000fe40000000f00 */
[----:B------:R-:W-:Y:S02]  /*2b120*/  MOV R10, 0xffffffff ;  /* 0xffffffff000a7802 */ /* 0x000fe40000000f00 */
[----:B--2---:R-:W-:-:S04]  /*2b130*/  ISETP.GE.U32.AND P0, PT, R17, UR4, PT ;  /* 0x0000000411007c0c */ /* 0x004fc8000bf06070 */
[----:B---3--:R-:W-:-:S13]  /*2b140*/  ISETP.GE.U32.AND.EX P0, PT, R18, UR5, PT, P0 ;  /* 0x0000000512007c0c */ /* 0x008fda000bf06100 */
[----:B------:R-:W-:Y:S05]  /*2b150*/  @P0 BRA `(.L_x_215) ;  /* 0x0000000400640947 */ /* 0x000fea0003800000 */
        /* <DEDUP_REMOVED lines=18> */
.L_x_216:
[--C-:B------:R-:W-:Y:S01]  /*2b280*/  SHF.R.U64 R10, R8, R12, R9.reuse ;  /* 0x0000000c080a7219 */ /* 0x100fe20000001209 */
[----:B------:R-:W1:Y:S01]  /*2b290*/  LDC R16, c[0x0][0x8c0] ;  /* 0x00023000ff107b82 */ /* 0x000e620000000800 */
[----:B------:R-:W-:Y:S01]  /*2b2a0*/  I2FP.F32.U32 R6, R4 ;  /* 0x0000000400067245 */ /* 0x000fe20000201000 */
[----:B------:R-:W-:Y:S01]  /*2b2b0*/  ULDC UR4, c[0x0][0x150] ;  /* 0x0000540000047ab9 */ /* 0x000fe20000000800 */
[----:B------:R-:W-:Y:S02]  /*2b2c0*/  MOV R3, R18 ;  /* 0x0000001200037202 */ /* 0x000fe40000000f00 */
[----:B------:R-:W-:Y:S01]  /*2b2d0*/  SHF.R.U32.HI R2, RZ, R12, R9 ;  /* 0x0000000cff027219 */ /* 0x000fe20000011609 */
[----:B------:R-:W-:Y:S01]  /*2b2e0*/  FMUL R9, R6, UR4 ;  /* 0x0000000406097c20 */ /* 0x000fe20008400000 */
[----:B------:R-:W-:Y:S01]  /*2b2f0*/  IADD3 R5, P0, RZ, -R10, RZ ;  /* 0x8000000aff057210 */ /* 0x000fe20007f1e0ff */
[----:B------:R-:W2:Y:S01]  /*2b300*/  LDC.64 R18, c[0x0][0x8e8] ;  /* 0x00023a00ff127b82 */ /* 0x000ea20000000a00 */
[----:B------:R-:W-:-:S02]  /*2b310*/  ULDC UR4, c[0x0][0x154] ;  /* 0x0000550000047ab9 */ /* 0x000fc40000000800 */
[----:B------:R-:W-:Y:S01]  /*2b320*/  IADD3.X R7, RZ, ~R2, RZ, P0, !PT ;  /* 0x80000002ff077210 */ /* 0x000fe200007fe4ff */
[----:B------:R-:W-:Y:S01]  /*2b330*/  IMAD.MOV.U32 R2, RZ, RZ, R17 ;  /* 0x000000ffff027224 */ /* 0x000fe200078e0011 */
[----:B------:R-:W3:Y:S03]  /*2b340*/  F2I.U32.TRUNC.NTZ R9, R9 ;  /* 0x0000000900097305 */ /* 0x000ee6000020f000 */
[----:B------:R-:W4:Y:S01]  /*2b350*/  LDC R11, c[0x0][0x144] ;  /* 0x00005100ff0b7b82 */ /* 0x000f220000000800 */
[-C--:B------:R-:W-:Y:S02]  /*2b360*/  IMAD R6, R7, R14.reuse, RZ ;  /* 0x0000000e07067224 */ /* 0x080fe400078e02ff */
[----:B------:R-:W-:-:S04]  /*2b370*/  IMAD.WIDE.U32 R2, R5, R14, R2 ;  /* 0x0000000e05027225 */ /* 0x000fc800078e0002 */
[----:B------:R-:W-:Y:S01]  /*2b380*/  IMAD R5, R5, R15, R6 ;  /* 0x0000000f05057224 */ /* 0x000fe200078e0206 */
[----:B------:R-:W5:Y:S01]  /*2b390*/  LDC R12, c[0x0][0x8b0] ;  /* 0x00022c00ff0c7b82 */ /* 0x000f620000000800 */
[----:B------:R-:W-:-:S03]  /*2b3a0*/  MOV R6, 0xffffffff ;  /* 0xffffffff00067802 */ /* 0x000fc60000000f00 */
[----:B------:R-:W-:Y:S02]  /*2b3b0*/  IADD3 R3, R3, R5, RZ ;  /* 0x0000000503037210 */ /* 0x000fe40007ffe0ff */
[----:B------:R-:W-:Y:S02]  /*2b3c0*/  I2FP.F32.U32 R5, R0 ;  /* 0x0000000000057245 */ /* 0x000fe40000201000 */
[----:B------:R-:W5:Y:S01]  /*2b3d0*/  LDC R7, c[0x0][0x900] ;  /* 0x00024000ff077b82 */ /* 0x000f620000000800 */
[-CC-:B-1----:R-:W-:Y:S02]  /*2b3e0*/  SHF.R.U64 R8, R2, R16.reuse, R3.reuse ;  /* 0x0000001002087219 */ /* 0x182fe40000001203 */
[----:B---3--:R-:W-:Y:S01]  /*2b3f0*/  IADD3 R2, -R9, RZ, RZ ;  /* 0x000000ff09027210 */ /* 0x008fe20007ffe1ff */
[----:B------:R-:W-:Y:S01]  /*2b400*/  FMUL R5, R5, UR4 ;  /* 0x0000000405057c20 */ /* 0x000fe20008400000 */
[----:B--2---:R-:W-:Y:S02]  /*2b410*/  ISETP.NE.U32.AND P0, PT, R18, RZ, PT ;  /* 0x000000ff1200720c */ /* 0x004fe40003f05070 */
[----:B------:R-:W-:Y:S01]  /*2b420*/  SHF.R.U32.HI R3, RZ, R16, R3 ;  /* 0x00000010ff037219 */ /* 0x000fe20000011603 */
[----:B------:R-:W1:Y:S01]  /*2b430*/  LDC R15, c[0x0][0x148] ;  /* 0x00005200ff0f7b82 */ /* 0x000e620000000800 */
[----:B------:R-:W-:Y:S01]  /*2b440*/  ISETP.NE.AND.EX P0, PT, R19, RZ, PT, P0 ;  /* 0x000000ff1300720c */ /* 0x000fe20003f05300 */
[----:B----4-:R-:W-:Y:S01]  /*2b450*/  IMAD R17, R11, R2, R4 ;  /* 0x000000020b117224 */ /* 0x010fe200078e0204 */
[----:B------:R-:W-:-:S05]  /*2b460*/  MOV R4, 0x1 ;  /* 0x0000000100047802 */ /* 0x000fca0000000f00 */
[----:B------:R-:W2:Y:S01]  /*2b470*/  LDC R14, c[0x0][0x8a8] ;  /* 0x00022a00ff0e7b82 */ /* 0x000ea20000000800 */
[-CC-:B-----5:R-:W-:Y:S02]  /*2b480*/  SHF.R.U64 R11, R8, R12.reuse, R3.reuse ;  /* 0x0000000c080b7219 */ /* 0x1a0fe40000001203 */
[----:B------:R-:W-:Y:S02]  /*2b490*/  SHF.R.U32.HI R2, RZ, R12, R3 ;  /* 0x0000000cff027219 */ /* 0x000fe40000011603 */
[----:B------:R3:W4:Y:S03]  /*2b4a0*/  F2I.U32.TRUNC.NTZ R12, R5 ;  /* 0x00000005000c7305 */ /* 0x000726000020f000 */
[----:B------:R-:W1:Y:S01]  /*2b4b0*/  LDC R20, c[0x0][0x8f0] ;  /* 0x00023c00ff147b82 */ /* 0x000e620000000800 */
[-C--:B------:R-:W-:Y:S02]  /*2b4c0*/  SHF.L.U32 R6, R6, R7.reuse, RZ ;  /* 0x0000000706067219 */ /* 0x080fe400000006ff */
[----:B------:R-:W-:-:S02]  /*2b4d0*/  SHF.R.U64 R13, R11, R7, R2 ;  /* 0x000000070b0d7219 */ /* 0x000fc40000001202 */
[-C--:B------:R-:W-:Y:S02]  /*2b4e0*/  SHF.R.U32.HI R3, RZ, R7.reuse, R2 ;  /* 0x00000007ff037219 */ /* 0x080fe40000011602 */
[----:B------:R-:W-:Y:S01]  /*2b4f0*/  SHF.L.U32 R16, R4, R7, RZ ;  /* 0x0000000704107219 */ /* 0x000fe200000006ff */
[----:B------:R-:W1:Y:S01]  /*2b500*/  LDC R21, c[0x0][0x8e0] ;  /* 0x00023800ff157b82 */ /* 0x000e620000000800 */
[----:B------:R-:W-:Y:S02]  /*2b510*/  LOP3.LUT R22, RZ, R6, RZ, 0x33, !PT ;  /* 0x00000006ff167212 */ /* 0x000fe400078e33ff */
[----:B------:R-:W-:-:S05]  /*2b520*/  MOV R2, R13 ;  /* 0x0000000d00027202 */ /* 0x000fca0000000f00 */
[----:B------:R-:W1:Y:S01]  /*2b530*/  LDC R23, c[0x0][0x8b8] ;  /* 0x00022e00ff177b82 */ /* 0x000e620000000800 */
[----:B---34-:R-:W-:Y:S05]  /*2b540*/  @!P0 BRA `(.L_x_217) ;  /* 0x0000000000288947 */ /* 0x018fea0003800000 */
[----:B------:R-:W3:Y:S02]  /*2b550*/  LDC R2, c[0x0][0x8f4] ;  /* 0x00023d00ff027b82 */ /* 0x000ee40000000800 */
[----:B---3--:R-:W-:-:S04]  /*2b560*/  IADD3 R7, P0, R13, R2, RZ ;  /* 0x000000020d077210 */ /* 0x008fc80007f1e0ff */
        /* <DEDUP_REMOVED lines=8> */
.L_x_217:
[----:B------:R-:W3:Y:S01]  /*2b5f0*/  LDC R4, c[0x0][0x904] ;  /* 0x00024100ff047b82 */ /* 0x000ee20000000800 */
[----:B-1----:R-:W-:Y:S01]  /*2b600*/  SHF.R.U64 R3, R2, R20, R3 ;  /* 0x0000001402037219 */ /* 0x002fe20000001203 */
[----:B------:R-:W-:Y:S01]  /*2b610*/  IMAD.MOV.U32 R6, RZ, RZ, 0x1 ;  /* 0x00000001ff067424 */ /* 0x000fe200078e00ff */
[----:B------:R-:W-:Y:S02]  /*2b620*/  IADD3 R12, -R12, RZ, RZ ;  /* 0x000000ff0c0c7210 */ /* 0x000fe40007ffe1ff */
[----:B------:R-:W-:Y:S02]  /*2b630*/  LOP3.LUT R2, R11, R22, RZ, 0xc0, !PT ;  /* 0x000000160b027212 */ /* 0x000fe400078ec0ff */
[----:B--2---:R-:W-:-:S03]  /*2b640*/  IADD3 R5, R14, -0x1, RZ ;  /* 0xffffffff0e057810 */ /* 0x004fc60007ffe0ff */
[----:B------:R-:W-:Y:S01]  /*2b650*/  IMAD R2, R16, R3, R2 ;  /* 0x0000000310027224 */ /* 0x000fe200078e0202 */
[----:B------:R-:W-:Y:S02]  /*2b660*/  LOP3.LUT R5, R8, R5, RZ, 0xc0, !PT ;  /* 0x0000000508057212 */ /* 0x000fe400078ec0ff */
[----:B---3--:R-:W-:Y:S02]  /*2b670*/  ISETP.NE.AND P0, PT, R4, 0x1, PT ;  /* 0x000000010400780c */ /* 0x008fe40003f05270 */
[----:B------:R-:W-:-:S11]  /*2b680*/  IADD3 R4, -R3, RZ, RZ ;  /* 0x000000ff03047210 */ /* 0x000fd60007ffe1ff */
[----:B------:R-:W-:Y:S02]  /*2b690*/  @P0 IMAD R17, R15, R12, R0 ;  /* 0x0000000c0f110224 */ /* 0x000fe400078e0200 */
[----:B------:R-:W-:Y:S02]  /*2b6a0*/  IMAD R0, R4, R21, R13 ;  /* 0x0000001504007224 */ /* 0x000fe400078e020d */
[----:B------:R-:W-:Y:S02]  /*2b6b0*/  IMAD R2, R2, R23, R17 ;  /* 0x0000001702027224 */ /* 0x000fe400078e0211 */
[----:B------:R-:W-:-:S05]  /*2b6c0*/  IMAD R5, R0, R14, R5 ;  /* 0x0000000e00057224 */ /* 0x000fca00078e0205 */
[----:B------:R-:W-:Y:S02]  /*2b6d0*/  SEL R3, R5, R2, !P0 ;  /* 0x0000000205037207 */ /* 0x000fe40004000000 */
[----:B------:R-:W-:-:S07]  /*2b6e0*/  SEL R2, R2, R5, !P0 ;  /* 0x0000000502027207 */ /* 0x000fce0004000000 */
.L_x_215:
[----:B------:R-:W-:-:S08]  /*2b6f0*/  NOP ;  /* 0x0000000000007918 */ /* 0x000fd00000000000 */
[----:B------:R-:W1:-:S00]  /*2b700*/  USETMAXREG.DEALLOC.CTAPOOL 0x18 ;  /* 0x00000018000079c8 */ /* 0x000e4000080e0500 */
[----:B------:R-:W-:-:S06]  /*2b710*/  UISETP.NE.AND UP0, UPT, UR58, 0x1, UPT ;  /* 0x000000013a00788c */ /* 0x000fcc000bf05270 */
[----:B------:R-:W-:-:S13]  /*2b720*/  PLOP3.LUT P0, PT, PT, PT, UP0, 0x80, 0x0 ;  /* 0x000000000000781c */ /* 0x000fda0003f0f008 */
[----:B-1----:R-:W-:Y:S05]  /*2b730*/  @!P0 BRA `(.L_x_10) ;  /* 0x0000003400148947 */ /* 0x002fea0003800000 */
[----:B------:R-:W-:-:S06]  /*2b740*/  UISETP.NE.AND UP0, UPT, UR58, URZ, UPT ;  /* 0x0000003f3a00728c */ /* 0x000fcc000bf05270 */
[----:B------:R-:W-:-:S13]  /*2b750*/  PLOP3.LUT P0, PT, PT, PT, UP0, 0x80, 0x0 ;  /* 0x000000000000781c */ /* 0x000fda0003f0f008 */
[----:B------:R-:W-:Y:S05]  /*2b760*/  @!P0 BRA `(.L_x_218) ;  /* 0x0000002400388947 */ /* 0x000fea0003800000 */
[----:B------:R-:W-:-:S04]  /*2b770*/  UISETP.NE.AND UP0, UPT, UR60, URZ, UPT ;  /* 0x0000003f3c00728c */ /* 0x000fc8000bf05270 */
[----:B------:R-:W-:-:S06]  /*2b780*/  UISETP.NE.OR UP0, UPT, UR58, 0x2, UP0 ;  /* 0x000000023a00788c */ /* 0x000fcc0008705670 */
[----:B------:R-:W-:-:S13]  /*2b790*/  PLOP3.LUT P0, PT, PT, PT, UP0, 0x80, 0x0 ;  /* 0x000000000000781c */ /* 0x000fda0003f0f008 */
[----:B------:R-:W-:Y:S05]  /*2b7a0*/  @P0 BRA `(.L_x_10) ;  /* 0x0000003000f80947 */ /* 0x000fea0003800000 */
[----:B------:R-:W-:-:S13]  /*2b7b0*/  LOP3.LUT P2, RZ, R6, 0xff, RZ, 0xc0, !PT ;  /* 0x000000ff06ff7812 */ /* 0x000fda000784c0ff */
[----:B------:R-:W-:Y:S05]  /*2b7c0*/  @!P2 BRA `(.L_x_219) ;  /* 0x000000000018a947 */ /* 0x000fea0003800000 */
[----:B------:R-:W-:Y:S01]  /*2b7d0*/  UMOV UR4, 0x400 ;  /* 0x0000040000047882 */ /* 0x000fe20000000000 */
[----:B------:R-:W-:Y:S01]  /*2b7e0*/  MOV R0, RZ ;  /* 0x000000ff00007202 */ /* 0x000fe20000000f00 */
[----:B------:R-:W-:-:S03]  /*2b7f0*/  ULEA UR4, UR45, UR4, 0x18 ;  /* 0x000000042d047291 */ /* 0x000fc6000f8ec03f */
[----:B------:R-:W-:-:S06]  /*2b800*/  SHF.L.U32 R0, R0, 0x1f, RZ ;  /* 0x0000001f00007819 */ /* 0x000fcc00000006ff */
[----:B------:R-:W1:Y:S02]  /*2b810*/  SYNCS.PHASECHK.TRANS64.TRYWAIT P0, [UR4+0x78], R0 ;  /* 0x00007800ff0075a7 */ /* 0x000e640008000144 */
[----:B-1----:R-:W-:Y:S05]  /*2b820*/  @!P0 BRA `(.L_x_220) ;  /* 0x0000003800508947 */ /* 0x002fea0003800000 */
.L_x_219:
[----:B-1----:R-:W-:Y:S01]  /*2b830*/  PRMT R0, RZ, 0x7610, R0 ;  /* 0x00007610ff007816 */ /* 0x002fe20000000000 */
[----:B------:R-:W-:Y:S06]  /*2b840*/  @P1 BRA `(.L_x_221) ;  /* 0x0000000000301947 */ /* 0x000fec0003800000 */
[----:B------:R-:W-:Y:S02]  /*2b850*/  ULDC.64 UR4, c[0x0][0x588] ;  /* 0x0001620000047ab9 */ /* 0x000fe40000000a00 */
[----:B------:R-:W-:-:S04]  /*2b860*/  ISETP.NE.U32.AND P0, PT, RZ, UR4, PT ;  /* 0x00000004ff007c0c */ /* 0x000fc8000bf05070 */
[----:B------:R-:W-:-:S13]  /*2b870*/  ISETP.NE.AND.EX P0, PT, RZ, UR5, PT, P0 ;  /* 0x00000005ff007c0c */ /* 0x000fda000bf05300 */
[----:B------:R-:W-:Y:S05]  /*2b880*/  @!P0 BRA `(.L_x_222) ;  /* 0x0000000000188947 */ /* 0x000fea0003800000 */
[----:B------:R-:W-:Y:S02]  /*2b890*/  ULDC.64 UR4, c[0x0][0x588] ;  /* 0x0001620000047ab9 */ /* 0x000fe40000000a00 */
[----:B------:R-:W-:Y:S02]  /*2b8a0*/  MOV R6, UR4 ;  /* 0x0000000400067c02 */ /* 0x000fe40008000f00 */
[----:B------:R-:W-:-:S05]  /*2b8b0*/  MOV R7, UR5 ;  /* 0x0000000500077c02 */ /* 0x000fca0008000f00 */
[----:B------:R1:W5:Y:S01]  /*2b8c0*/  LDG.E R6, desc[UR56][R6.64] ;  /* 0x0000003806067981 */ /* 0x000362000c1e1900 */
[----:B------:R-:W-:Y:S01]  /*2b8d0*/  MOV R0, 0x1 ;  /* 0x0000000100007802 */ /* 0x000fe20000000f00 */
[----:B------:R-:W-:Y:S06]  /*2b8e0*/  BRA `(.L_x_221) ;  /* 0x0000000000087947 */ /* 0x000fec0003800000 */
.L_x_222:
[----:B------:R-:W2:Y:S01]  /*2b8f0*/  LDC R6, c[0x0][0x580] ;  /* 0x00016000ff067b82 */ /* 0x000ea20000000800 */
[----:B------:R-:W-:-:S07]  /*2b900*/  MOV R0, 0x1 ;  /* 0x0000000100007802 */ /* 0x000fce0000000f00 */
.L_x_221:
[----:B------:R-:W-:Y:S05]  /*2b910*/  @!P2 BRA `(.L_x_223) ;  /* 0x000000200050a947 */ /* 0x000fea0003800000 */
[----:B------:R-:W3:Y:S01]  /*2b920*/  LDC R16, c[0x0][0x900] ;  /* 0x00024000ff107b82 */ /* 0x000ee20000000800 */
[----:B------:R-:W-:Y:S01]  /*2b930*/  MOV R5, 0xffffffff ;  /* 0xffffffff00057802 */ /* 0x000fe20000000f00 */
[----:B------:R-:W-:Y:S01]  /*2b940*/  ULOP3.LUT UR21, UR59, 0x2, URZ, 0xfc, !UPT ;  /* 0x000000023b157892 */ /* 0x000fe2000f8efc3f */
[----:B-1----:R-:W-:Y:S01]  /*2b950*/  MOV R7, 0x1 ;  /* 0x0000000100077802 */ /* 0x002fe20000000f00 */
[----:B------:R-:W-:Y:S01]  /*2b960*/  ULDC.64 UR6, c[0x0][0x198] ;  /* 0x0000660000067ab9 */ /* 0x000fe20000000a00 */
[----:B------:R-:W-:Y:S01]  /*2b970*/  ULDC.64 UR38, c[0x0][0x588] ;  /* 0x0001620000267ab9 */ /* 0x000fe20000000a00 */
[----:B------:R-:W-:Y:S01]  /*2b980*/  ULDC.64 UR30, c[0x0][0x8f8] ;  /* 0x00023e00001e7ab9 */ /* 0x000fe20000000a00 */
[----:B------:R-:W-:Y:S01]  /*2b990*/  ULDC.64 UR22, c[0x0][0x590] ;  /* 0x0001640000167ab9 */ /* 0x000fe20000000a00 */
[----:B------:R-:W1:Y:S01]  /*2b9a0*/  LDC R17, c[0x0][0x8a8] ;  /* 0x00022a00ff117b82 */ /* 0x000e620000000800 */
[-C--:B---3--:R-:W-:Y:S02]  /*2b9b0*/  SHF.L.U32 R5, R5, R16.reuse, RZ ;  /* 0x0000001005057219 */ /* 0x088fe400000006ff */
[----:B------:R-:W-:-:S02]  /*2b9c0*/  SHF.L.U32 R16, R7, R16, RZ ;  /* 0x0000001007107219 */ /* 0x000fc400000006ff */
[----:B------:R-:W-:Y:S02]  /*2b9d0*/  LOP3.LUT R14, RZ, R5, RZ, 0x33, !PT ;  /* 0x00000005ff0e7212 */ /* 0x000fe400078e33ff */
[----:B-1----:R-:W-:-:S07]  /*2b9e0*/  IADD3 R17, R17, -0x1, RZ ;  /* 0xffffffff11117810 */ /* 0x002fce0007ffe0ff */
.L_x_327:
[----:B------:R-:W-:Y:S02]  /*2b9f0*/  ISETP.NE.U32.AND P0, PT, RZ, UR22, PT ;  /* 0x00000016ff007c0c */ /* 0x000fe4000bf05070 */
[----:B------:R-:W-:Y:S02]  /*2ba00*/  R2UR UR51, R2 ;  /* 0x00000000023372ca */ /* 0x000fe400000e0000 */
[----:B------:R-:W-:Y:S02]  /*2ba10*/  R2UR UR50, R3 ;  /* 0x00000000033272ca */ /* 0x000fe400000e0000 */
[----:B------:R-:W-:-:S09]  /*2ba20*/  ISETP.NE.AND.EX P0, PT, RZ, UR23, PT, P0 ;  /* 0x00000017ff007c0c */ /* 0x000fd2000bf05300 */
[----:B------:R-:W-:Y:S02]  /*2ba30*/  USHF.L.U32 UR51, UR51, 0x8, URZ ;  /* 0x0000000833337899 */ /* 0x000fe4000800063f */
[----:B------:R-:W-:Y:S02]  /*2ba40*/  USHF.L.U32 UR50, UR50, 0x8, URZ ;  /* 0x0000000832327899 */ /* 0x000fe4000800063f */
[----:B------:R-:W-:Y:S10]  /*2ba50*/  @!P0 BRA `(.L_x_224) ;  /* 0x00000000002c8947 */ /* 0x000ff40003800000 */
[----:B------:R-:W-:-:S04]  /*2ba60*/  ISETP.NE.U32.AND P1, PT, RZ, UR38, PT ;  /* 0x00000026ff007c0c */ /* 0x000fc8000bf25070 */
[----:B------:R-:W-:-:S13]  /*2ba70*/  ISETP.NE.AND.EX P1, PT, RZ, UR39, PT, P1 ;  /* 0x00000027ff007c0c */ /* 0x000fda000bf25310 */
[----:B------:R-:W-:Y:S05]  /*2ba80*/  @!P1 BRA `(.L_x_225) ;  /* 0x0000000000189947 */ /* 0x000fea0003800000 */
[----:B------:R-:W1:Y:S01]  /*2ba90*/  LDC.64 R2, c[0x0][0x588] ;  /* 0x00016200ff027b82 */ /* 0x000e620000000a00 */
[----:B------:R-:W-:-:S04]  /*2baa0*/  IMAD R5, R10, UR22, RZ ;  /* 0x000000160a057c24 */ /* 0x000fc8000f8e02ff */
[----:B-1----:R-:W-:-:S05]  /*2bab0*/  IMAD.WIDE R2, R5, 0x4, R2 ;  /* 0x0000000405027825 */ /* 0x002fca00078e0202 */
[----:B--2--5:R1:W5:Y:S01]  /*2bac0*/  LDG.E R6, desc[UR56][R2.64] ;  /* 0x0000003802067981 */ /* 0x024362000c1e1900 */
[----:B------:R-:W-:Y:S01]  /*2bad0*/  MOV R0, 0x1 ;  /* 0x0000000100007802 */ /* 0x000fe20000000f00 */
[----:B------:R-:W-:Y:S06]  /*2bae0*/  BRA `(.L_x_224) ;  /* 0x0000000000087947 */ /* 0x000fec0003800000 */
.L_x_225:
[----:B--2--5:R-:W3:Y:S01]  /*2baf0*/  LDC R6, c[0x0][0x580] ;  /* 0x00016000ff067b82 */ /* 0x024ee20000000800 */
[----:B------:R-:W-:-:S07]  /*2bb00*/  MOV R0, 0x1 ;  /* 0x0000000100007802 */ /* 0x000fce0000000f00 */
.L_x_224:
[----:B------:R-:W-:Y:S05]  /*2bb10*/  @!P0 BRA `(.L_x_226) ;  /* 0x00000000001c8947 */ /* 0x000fea0003800000 */
[----:B------:R-:W-:-:S13]  /*2bb20*/  LOP3.LUT P2, RZ, R0, 0xff, RZ, 0xc0, !PT ;  /* 0x000000ff00ff7812 */ /* 0x000fda000784c0ff */
[----:B-1----:R-:W1:Y:S02]  /*2bb30*/  @!P2 LDC.64 R2, c[0x0][0x588] ;  /* 0x00016200ff02ab82 */ /* 0x002e640000000a00 */
[----:B-1----:R-:W-:-:S04]  /*2bb40*/  @!P2 ISETP.NE.U32.AND P0, PT, R2, RZ, PT ;  /* 0x000000ff0200a20c */ /* 0x002fc80003f05070 */
[----:B------:R-:W-:Y:S02]  /*2bb50*/  @!P2 ISETP.NE.AND.EX P1, PT, R3, RZ, PT, P0 ;  /* 0x000000ff0300a20c */ /* 0x000fe40003f25300 */
[----:B--23-5:R-:W-:Y:S02]  /*2bb60*/  @P2 FSETP.EQ.AND P0, PT, R6, RZ, PT ;  /* 0x000000ff0600220b */ /* 0x02cfe40003f02000 */
[----:B------:R-:W-:Y:S01]  /*2bb70*/  @!P2 PLOP3.LUT P0, PT, P1, PT, PT, 0x8, 0x0 ;  /* 0x000000000000a81c */ /* 0x000fe20000f0e170 */
[----:B------:R-:W-:-:S12]  /*2bb80*/  BRA `(.L_x_227) ;  /* 0x0000000000047947 */ /* 0x000fd80003800000 */
.L_x_226:
[----:B--23-5:R-:W-:-:S13]  /*2bb90*/  FSETP.EQ.AND P0, PT, R6, RZ, PT ;  /* 0x000000ff0600720b */ /* 0x02cfda0003f02000 */
.L_x_227:
[----:B------:R-:W-:Y:S01]  /*2bba0*/  UISETP.NE.AND UP0, UPT, UR21, 0x3, UPT ;  /* 0x000000031500788c */ /* 0x000fe2000bf05270 */
[----:B------:R-:W-:-:S04]  /*2bbb0*/  ELECT P1, URZ, PT ;  /* 0x00000000003f782f */ /* 0x000fc80003820000 */
[----:B------:R-:W-:Y:S02]  /*2bbc0*/  PLOP3.LUT P0, PT, P1, P0, PT, 0x20, 0x0 ;  /* 0x000000000000781c */ /* 0x000fe40000f00470 */
[----:B------:R-:W-:-:S13]  /*2bbd0*/  PLOP3.LUT P1, PT, PT, PT, UP0, 0x80, 0x0 ;  /* 0x000000000000781c */ /* 0x000fda0003f2f008 */
[----:B------:R-:W-:Y:S05]  /*2bbe0*/  @!P1 BRA `(.L_x_228) ;  /* 0x0000000000049947 */ /* 0x000fea0003800000 */
[----:B------:R-:W-:Y:S01]  /*2bbf0*/  BPT.TRAP 0x1 ;  /* 0x000000040000795c */ /* 0x000fe20000300000 */
.L_x_228:
[----:B------:R-:W2:Y:S01]  /*2bc00*/  S2UR UR45, SR_CgaCtaId ;  /* 0x00000000002d79c3 */ /* 0x000ea20000008800 */
[----:B------:R-:W-:Y:S01]  /*2bc10*/  UMOV UR4, 0x400 ;  /* 0x0000040000047882 */ /* 0x000fe20000000000 */
[----:B-1----:R-:W-:-:S04]  /*2bc20*/  MOV R2, 0x1 ;  /* 0x0000000100027802 */ /* 0x002fc80000000f00 */
[----:B------:R-:W-:Y:S01]  /*2bc30*/  SHF.L.U32 R2, R2, 0x1f, RZ ;  /* 0x0000001f02027819 */ /* 0x000fe200000006ff */
[----:B--2---:R-:W-:-:S09]  /*2bc40*/  ULEA UR4, UR45, UR4, 0x18 ;  /* 0x000000042d047291 */ /* 0x004fd2000f8ec03f */
[----:B------:R-:W1:Y:S02]  /*2bc50*/  SYNCS.PHASECHK.TRANS64.TRYWAIT P2, [UR4+0x50], R2 ;  /* 0x00005002ff0075a7 */ /* 0x000e640008040144 */
[----:B-1----:R-:W-:Y:S05]  /*2bc60*/  @!P2 BRA `(.L_x_229) ;  /* 0x000000340058a947 */ /* 0x002fea0003800000 */
.L_x_370:
[----:B------:R-:W-:Y:S04]  /*2bc70*/  BSSY B0, `(.L_x_230) ;  /* 0x000000e000007945 */ /* 0x000fe80003800000 */
[----:B------:R-:W-:Y:S05]  /*2bc80*/  @!P0 BRA `(.L_x_231) ;  /* 0x0000000000308947 */ /* 0x000fea0003800000 */
[----:B------:R-:W-:Y:S01]  /*2bc90*/  R2UR UR52, R10 ;  /* 0x000000000a3472ca */ /* 0x000fe200000e0000 */
[----:B------:R-:W-:Y:S02]  /*2bca0*/  UIADD3 UR8, UP0, UR6, 0x3f0, URZ ;  /* 0x000003f006087890 */ /* 0x000fe4000ff1e03f */
[----:B------:R-:W-:Y:S02]  /*2bcb0*/  UIADD3 UR48, UR4, 0x200, URZ ;  /* 0x0000020004307890 */ /* 0x000fe4000fffe03f */
[----:B------:R-:W-:Y:S02]  /*2bcc0*/  UIADD3 UR49, UR4, 0x30, URZ ;  /* 0x0000003004317890 */ /* 0x000fe4000fffe03f */
[----:B------:R-:W-:Y:S01]  /*2bcd0*/  UIADD3.X UR9, URZ, UR7, URZ, UP0, !UPT ;  /* 0x000000073f097290 */ /* 0x000fe200087fe43f */
[----:B------:R-:W-:Y:S01]  /*2bce0*/  UMOV UR10, 0x0 ;  /* 0x00000000000a7882 */ /* 0x000fe20000000000 */
[----:B------:R-:W-:-:S07]  /*2bcf0*/  UMOV UR11, 0x10000000 ;  /* 0x10000000000b7882 */ /* 0x000fce0000000000 */
[----:B------:R2:W-:Y:S02]  /*2bd00*/  UTMALDG.3D [UR48], [UR8], desc[UR10] ;  /* 0x00000a30080075b4 */ /* 0x0005e40008011000 */
[----:B--2---:R-:W-:Y:S05]  /*2bd10*/  @!P1 BRA `(.L_x_232) ;  /* 0x0000000000049947 */ /* 0x004fea0003800000 */
[----:B------:R-:W-:Y:S01]  /*2bd20*/  BPT.TRAP 0x1 ;  /* 0x000000040000795c */ /* 0x000fe20000300000 */
.L_x_232:
[----:B-1----:R-:W1:Y:S02]  /*2bd30*/  LDC R3, c[0x0][0x800] ;  /* 0x00020000ff037b82 */ /* 0x002e640000000800 */
[----:B-1----:R2:W-:Y:S02]  /*2bd40*/  SYNCS.ARRIVE.TRANS64.RED.A0TR RZ, [UR4+0x30], R3 ;  /* 0x00003003ffff79a7 */ /* 0x0025e40008300404 */
.L_x_231:
[----:B------:R-:W-:Y:S05]  /*2bd50*/  BSYNC B0 ;  /* 0x0000000000007941 */ /* 0x000fea0003800000 */
.L_x_230:
[----:B------:R-:W-:Y:S05]  /*2bd60*/  @!P1 BRA `(.L_x_233) ;  /* 0x0000000000049947 */ /* 0x000fea0003800000 */
[----:B------:R-:W-:Y:S01]  /*2bd70*/  BPT.TRAP 0x1 ;  /* 0x000000040000795c */ /* 0x000fe20000300000 */
.L_x_233:
[----:B------:R-:W-:-:S04]  /*2bd80*/  UIADD3 UR41, UR4, 0x30, URZ ;  /* 0x0000003004297890 */ /* 0x000fc8000fffe03f */
[----:B------:R-:W-:-:S09]  /*2bd90*/  UPRMT UR14, UR45, 0x654, UR41 ;  /* 0x000006542d0e7896 */ /* 0x000fd20008000029 */
[----:B------:R-:W-:Y:S01]  /*2bda0*/  SYNCS.ARRIVE.TRANS64.RED.A1T0 RZ, [UR14], RZ ;  /* 0x000000ffffff79a7 */ /* 0x000fe2000810040e */
[----:B------:R-:W-:Y:S05]  /*2bdb0*/  @!P1 BRA `(.L_x_234) ;  /* 0x0000000000049947 */ /* 0x000fea0003800000 */
[----:B------:R-:W-:Y:S01]  /*2bdc0*/  BPT.TRAP 0x1 ;  /* 0x000000040000795c */ /* 0x000fe20000300000 */
.L_x_234:
[----:B------:R-:W3:Y:S02]  /*2bdd0*/  SYNCS.PHASECHK.TRANS64.TRYWAIT P2, [UR4+0x58], R2 ;  /* 0x00005802ff0075a7 */ /* 0x000ee40008040144 */
[----:B---3--:R-:W-:Y:S05]  /*2bde0*/  @!P2 BRA `(.L_x_235) ;  /* 0x000000340010a947 */ /* 0x008fea0003800000 */
.L_x_371:
[----:B------:R-:W-:Y:S04]  /*2bdf0*/  BSSY B0, `(.L_x_236) ;  /* 0x0000010000007945 */ /* 0x000fe80003800000 */
[----:B------:R-:W-:Y:S05]  /*2be00*/  @!P0 BRA `(.L_x_237) ;  /* 0x0000000000388947 */ /* 0x000fea0003800000 */
[----:B------:R-:W-:Y:S01]  /*2be10*/  UIADD3 UR16, UP0, UR6, 0x3f0, URZ ;  /* 0x000003f006107890 */ /* 0x000fe2000ff1e03f */
[----:B------:R-:W-:Y:S01]  /*2be20*/  R2UR UR12, R10 ;  /* 0x000000000a0c72ca */ /* 0x000fe200000e0000 */
[----:B------:R-:W-:Y:S02]  /*2be30*/  UIADD3 UR11, UR51, 0x80, URZ ;  /* 0x00000080330b7890 */ /* 0x000fe4000fffe03f */
[----:B------:R-:W-:Y:S02]  /*2be40*/  UIADD3 UR8, UR4, 0x2200, URZ ;  /* 0x0000220004087890 */ /* 0x000fe4000fffe03f */
[----:B------:R-:W-:Y:S02]  /*2be50*/  UIADD3 UR9, UR4, 0x38, URZ ;  /* 0x0000003804097890 */ /* 0x000fe4000fffe03f */
[----:B------:R-:W-:Y:S01]  /*2be60*/  UIADD3.X UR17, URZ, UR7, URZ, UP0, !UPT ;  /* 0x000000073f117290 */ /* 0x000fe200087fe43f */
[----:B------:R-:W-:Y:S01]  /*2be70*/  UMOV UR18, 0x0 ;  /* 0x0000000000127882 */ /* 0x000fe20000000000 */
[----:B------:R-:W-:Y:S01]  /*2be80*/  UMOV UR19, 0x10000000 ;  /* 0x1000000000137882 */ /* 0x000fe20000000000 */
[----:B------:R-:W-:-:S06]  /*2be90*/  UMOV UR10, UR50 ;  /* 0x00000032000a7c82 */ /* 0x000fcc0008000000 */
[----:B------:R3:W-:Y:S02]  /*2bea0*/  UTMALDG.3D [UR8], [UR16], desc[UR18] ;  /* 0x00001208100075b4 */ /* 0x0007e40008011000 */
[----:B---3--:R-:W-:Y:S05]  /*2beb0*/  @!P1 BRA `(.L_x_238) ;  /* 0x0000000000049947 */ /* 0x008fea0003800000 */
[----:B------:R-:W-:Y:S01]  /*2bec0*/  BPT.TRAP 0x1 ;  /* 0x000000040000795c */ /* 0x000fe20000300000 */
.L_x_238:
[----:B-12---:R-:W1:Y:S02]  /*2bed0*/  LDC R3, c[0x0][0x800] ;  /* 0x00020000ff037b82 */ /* 0x006e640000000800 */
[----:B-1----:R3:W-:Y:S02]  /*2bee0*/  SYNCS.ARRIVE.TRANS64.RED.A0TR RZ, [UR4+0x38], R3 ;  /* 0x00003803ffff79a7 */ /* 0x0027e40008300404 */
.L_x_237:
[----:B------:R-:W-:Y:S05]  /*2bef0*/  BSYNC B0 ;  /* 0x0000000000007941 */ /* 0x000fea0003800000 */
.L_x_236:
[----:B------:R-:W-:Y:S05]  /*2bf00*/  @!P1 BRA `(.L_x_239) ;  /* 0x0000000000049947 */ /* 0x000fea0003800000 */
[----:B------:R-:W-:Y:S01]  /*2bf10*/  BPT.TRAP 0x1 ;  /* 0x000000040000795c */ /* 0x000fe20000300000 */
.L_x_239:
[----:B------:R-:W-:Y:S02]  /*2bf20*/  UIADD3 UR33, UR4, 0x38, URZ ;  /* 0x0000003804217890 */ /* 0x000fe4000fffe03f */
[----:B------:R-:W-:Y:S02]  /*2bf30*/  UIADD3 UR10, UR50, 0x20, URZ ;  /* 0x00000020320a7890 */ /* 0x000fe4000fffe03f */
[----:B------:R-:W-:-:S09]  /*2bf40*/  UPRMT UR13, UR45, 0x654, UR33 ;  /* 0x000006542d0d7896 */ /* 0x000fd20008000021 */
[----:B------:R-:W-:Y:S01]  /*2bf50*/  SYNCS.ARRIVE.TRANS64.RED.A1T0 RZ, [UR13], RZ ;  /* 0x000000ffffff79a7 */ /* 0x000fe2000810040d */
[----:B------:R-:W-:Y:S05]  /*2bf60*/  @!P1 BRA `(.L_x_240) ;  /* 0x0000000000049947 */ /* 0x000fea0003800000 */
[----:B------:R-:W-:Y:S01]  /*2bf70*/  BPT.TRAP 0x1 ;  /* 0x000000040000795c */ /* 0x000fe20000300000 */
.L_x_240:
[----:B------:R-:W4:Y:S02]  /*2bf80*/  SYNCS.PHASECHK.TRANS64.TRYWAIT P2, [UR4+0x60], R2 ;  /* 0x00006002ff0075a7 */ /* 0x000f240008040144 */
[----:B----4-:R-:W-:Y:S05]  /*2bf90*/  @!P2 BRA `(.L_x_241) ;  /* 0x0000003000bca947 */ /* 0x010fea0003800000 */
.L_x_372:
        /* <DEDUP_REMOVED lines=8> */
[----:B------:R-:W-:Y:S01]  /*2c020*/  UMOV UR19, 0x10000000 ;  /* 0x1000000000137882 */ /* 0x000fe20000000000 */
[----:B------:R-:W-:-:S06]  /*2c030*/  UMOV UR11, UR51 ;  /* 0x00000033000b7c82 */ /* 0x000fcc0008000000 */
[----:B------:R4:W-:Y:S02]  /*2c040*/  UTMALDG.3D [UR8], [UR16], desc[UR18] ;  /* 0x00001208100075b4 */ /* 0x0009e40008011000 */
[----:B----4-:R-:W-:Y:S05]  /*2c050*/  @!P1 BRA `(.L_x_244) ;  /* 0x0000000000049947 */ /* 0x010fea0003800000 */
[----:B------:R-:W-:Y:S01]  /*2c060*/  BPT.TRAP 0x1 ;  /* 0x000000040000795c */ /* 0x000fe20000300000 */
.L_x_244:
[----:B-123--:R-:W1:Y:S02]  /*2c070*/  LDC R3, c[0x0][0x800] ;  /* 0x00020000ff037b82 */ /* 0x00ee640000000800 */
[----:B-1----:R4:W-:Y:S02]  /*2c080*/  SYNCS.ARRIVE.TRANS64.RED.A0TR RZ, [UR4+0x40], R3 ;  /* 0x00004003ffff79a7 */ /* 0x0029e40008300404 */
.L_x_243:
[----:B------:R-:W-:Y:S05]  /*2c090*/  BSYNC B0 ;  /* 0x0000000000007941 */ /* 0x000fea0003800000 */
.L_x_242:
[----:B------:R-:W-:Y:S05]  /*2c0a0*/  @!P1 BRA `(.L_x_245) ;  /* 0x0000000000049947 */ /* 0x000fea0003800000 */
[----:B------:R-:W-:Y:S01]  /*2c0b0*/  BPT.TRAP 0x1 ;  /* 0x000000040000795c */ /* 0x000fe20000300000 */
.L_x_245:
[----:B------:R-:W-:-:S04]  /*2c0c0*/  UIADD3 UR25, UR4, 0x40, URZ ;  /* 0x0000004004197890 */ /* 0x000fc8000fffe03f */
[----:B------:R-:W-:-:S09]  /*2c0d0*/  UPRMT UR15, UR45, 0x654, UR25 ;  /* 0x000006542d0f7896 */ /* 0x000fd20008000019 */
[----:B------:R-:W-:Y:S01]  /*2c0e0*/  SYNCS.ARRIVE.TRANS64.RED.A1T0 RZ, [UR15], RZ ;  /* 0x000000ffffff79a7 */ /* 0x000fe2000810040f */
[----:B------:R-:W-:Y:S05]  /*2c0f0*/  @!P1 BRA `(.L_x_246) ;  /* 0x0000000000049947 */ /* 0x000fea0003800000 */
[----:B------:R-:W-:Y:S01]  /*2c100*/  BPT.TRAP 0x1 ;  /* 0x000000040000795c */ /* 0x000fe20000300000 */
.L_x_246:
[----:B------:R-:W5:Y:S02]  /*2c110*/  SYNCS.PHASECHK.TRANS64.TRYWAIT P2, [UR4+0x68], R2 ;  /* 0x00006802ff0075a7 */ /* 0x000f640008040144 */
[----:B-----5:R-:W-:Y:S05]  /*2c120*/  @!P2 BRA `(.L_x_247) ;  /* 0x000000300070a947 */ /* 0x020fea0003800000 */
.L_x_373:
        /* <DEDUP_REMOVED lines=9> */
[----:B------:R-:W-:-:S07]  /*2c1c0*/  UMOV UR19, 0x10000000 ;  /* 0x1000000000137882 */ /* 0x000fce0000000000 */
[----:B------:R1:W-:Y:S02]  /*2c1d0*/  UTMALDG.3D [UR8], [UR16], desc[UR18] ;  /* 0x00001208100075b4 */ /* 0x0003e40008011000 */
[----:B-1----:R-:W-:Y:S05]  /*2c1e0*/  @!P1 BRA `(.L_x_250) ;  /* 0x0000000000049947 */ /* 0x002fea0003800000 */
[----:B------:R-:W-:Y:S01]  /*2c1f0*/  BPT.TRAP 0x1 ;  /* 0x000000040000795c */ /* 0x000fe20000300000 */
.L_x_250:
[----:B--234-:R-:W1:Y:S02]  /*2c200*/  LDC R3, c[0x0][0x800] ;  /* 0x00020000ff037b82 */ /* 0x01ce640000000800 */
[----:B-1----:R1:W-:Y:S02]  /*2c210*/  SYNCS.ARRIVE.TRANS64.RED.A0TR RZ, [UR4+0x48], R3 ;  /* 0x00004803ffff79a7 */ /* 0x0023e40008300404 */
.L_x_249:
[----:B------:R-:W-:Y:S05]  /*2c220*/  BSYNC B0 ;  /* 0x0000000000007941 */ /* 0x000fea0003800000 */
.L_x_248:
[----:B------:R-:W-:Y:S05]  /*2c230*/  @!P1 BRA `(.L_x_251) ;  /* 0x0000000000049947 */ /* 0x000fea0003800000 */
[----:B------:R-:W-:Y:S01]  /*2c240*/  BPT.TRAP 0x1 ;  /* 0x000000040000795c */ /* 0x000fe20000300000 */
.L_x_251:
[----:B------:R-:W-:Y:S02]  /*2c250*/  UIADD3 UR17, UR4, 0x48, URZ ;  /* 0x0000004804117890 */ /* 0x000fe4000fffe03f */
[----:B------:R-:W-:Y:S02]  /*2c260*/  UIADD3 UR42, UR50, 0x40, URZ ;  /* 0x00000040322a7890 */ /* 0x000fe4000fffe03f */
[----:B------:R-:W-:-:S09]  /*2c270*/  UPRMT UR5, UR45, 0x654, UR17 ;  /* 0x000006542d057896 */ /* 0x000fd20008000011 */
[----:B------:R-:W-:Y:S01]  /*2c280*/  SYNCS.ARRIVE.TRANS64.RED.A1T0 RZ, [UR5], RZ ;  /* 0x000000ffffff79a7 */ /* 0x000fe20008100405 */
[----:B------:R-:W-:Y:S05]  /*2c290*/  @!P1 BRA `(.L_x_252) ;  /* 0x0000000000049947 */ /* 0x000fea0003800000 */
[----:B------:R-:W-:Y:S01]  /*2c2a0*/  BPT.TRAP 0x1 ;  /* 0x000000040000795c */ /* 0x000fe20000300000 */
.L_x_252:
[----:B-1234-:R-:W-:-:S04]  /*2c2b0*/  SHF.L.U32 R3, RZ, 0x1f, RZ ;  /* 0x0000001fff037819 */ /* 0x01efc800000006ff */
[----:B------:R-:W1:Y:S02]  /*2c2c0*/  SYNCS.PHASECHK.TRANS64.TRYWAIT P2, [UR4+0x50], R3 ;  /* 0x00005003ff0075a7 */ /* 0x000e640008040144 */
[----:B-1----:R-:W-:Y:S05]  /*2c2d0*/  @!P2 BRA `(.L_x_253) ;  /* 0x00000030001ca947 */ /* 0x002fea0003800000 */
.L_x_374:
[----:B------:R-:W-:Y:S04]  /*2c2e0*/  BSSY B0, `(.L_x_254) ;  /* 0x000000e000007945 */ /* 0x000fe80003800000 */
[----:B------:R-:W-:Y:S05]  /*2c2f0*/  @!P0 BRA `(.L_x_255) ;  /* 0x0000000000308947 */ /* 0x000fea0003800000 */
[----:B------:R-:W-:Y:S01]  /*2c300*/  R2UR UR44, R10 ;  /* 0x000000000a2c72ca */ /* 0x000fe200000e0000 */
[----:B------:R-:W-:Y:S02]  /*2c310*/  UIADD3 UR8, UP0, UR6, 0x3f0, URZ ;  /* 0x000003f006087890 */ /* 0x000fe4000ff1e03f */
[----:B------:R-:W-:Y:S02]  /*2c320*/  UIADD3 UR40, UR4, 0x200, URZ ;  /* 0x0000020004287890 */ /* 0x000fe4000fffe03f */
[----:B------:R-:W-:Y:S01]  /*2c330*/  UIADD3.X UR9, URZ, UR7, URZ, UP0, !UPT ;  /* 0x000000073f097290 */ /* 0x000fe200087fe43f */
[----:B------:R-:W-:Y:S01]  /*2c340*/  UMOV UR10, 0x0 ;  /* 0x00000000000a7882 */ /* 0x000fe20000000000 */
[----:B------:R-:W-:Y:S01]  /*2c350*/  UMOV UR11, 0x10000000 ;  /* 0x10000000000b7882 */ /* 0x000fe20000000000 */
[----:B------:R-:W-:-:S06]  /*2c360*/  UMOV UR43, UR51 ;  /* 0x00000033002b7c82 */ /* 0x000fcc0008000000 */
[----:B------:R2:W-:Y:S02]  /*2c370*/  UTMALDG.3D [UR40], [UR8], desc[UR10] ;  /* 0x00000a28080075b4 */ /* 0x0005e40008011000 */
[----:B--2---:R-:W-:Y:S05]  /*2c380*/  @!P1 BRA `(.L_x_256) ;  /* 0x0000000000049947 */ /* 0x004fea0003800000 */
[----:B------:R-:W-:Y:S01]  /*2c390*/  BPT.TRAP 0x1 ;  /* 0x000000040000795c */ /* 0x000fe20000300000 */
.L_x_256:
[----:B-1----:R-:W1:Y:S02]  /*2c3a0*/  LDC R4, c[0x0][0x800] ;  /* 0x00020000ff047b82 */ /* 0x002e640000000800 */
[----:B-1----:R2:W-:Y:S02]  /*2c3b0*/  SYNCS.ARRIVE.TRANS64.RED.A0TR RZ, [UR4+0x30], R4 ;  /* 0x00003004ffff79a7 */ /* 0x0025e40008300404 */
.L_x_255:
[----:B------:R-:W-:Y:S05]  /*2c3c0*/  BSYNC B0 ;  /* 0x0000000000007941 */ /* 0x000fea0003800000 */
.L_x_254:
[----:B------:R-:W-:Y:S05]  /*2c3d0*/  @!P1 BRA `(.L_x_257) ;  /* 0x0000000000049947 */ /* 0x000fea0003800000 */
[----:B------:R-:W-:Y:S01]  /*2c3e0*/  BPT.TRAP 0x1 ;  /* 0x000000040000795c */ /* 0x000fe20000300000 */
.L_x_257:
[----:B------:R-:W-:Y:S01]  /*2c3f0*/  SYNCS.ARRIVE.TRANS64.RED.A1T0 RZ, [UR14], RZ ;  /* 0x000000ffffff79a7 */ /* 0x000fe2000810040e */
[----:B------:R-:W-:Y:S05]  /*2c400*/  @!P1 BRA `(.L_x_258) ;  /* 0x0000000000049947 */ /* 0x000fea0003800000 */
[----:B------:R-:W-:Y:S01]  /*2c410*/  BPT.TRAP 0x1 ;  /* 0x000000040000795c */ /* 0x000fe20000300000 */
.L_x_258:
[----:B------:R-:W3:Y:S02]  /*2c420*/  SYNCS.PHASECHK.TRANS64.TRYWAIT P2, [UR4+0x58], R3 ;  /* 0x00005803ff0075a7 */ /* 0x000ee40008040144 */
[----:B---3--:R-:W-:Y:S05]  /*2c430*/  @!P2 BRA `(.L_x_259) ;  /* 0x0000002c00dca947 */ /* 0x008fea0003800000 */
.L_x_375:
        /* <DEDUP_REMOVED lines=13> */
.L_x_262:
[----:B-12---:R-:W1:Y:S02]  /*2c510*/  LDC R4, c[0x0][0x800] ;  /* 0x00020000ff047b82 */ /* 0x006e640000000800 */
[----:B-1----:R3:W-:Y:S02]  /*2c520*/  SYNCS.ARRIVE.TRANS64.RED.A0TR RZ, [UR4+0x38], R4 ;  /* 0x00003804ffff79a7 */ /* 0x0027e40008300404 */
.L_x_261:
[----:B------:R-:W-:Y:S05]  /*2c530*/  BSYNC B0 ;  /* 0x0000000000007941 */ /* 0x000fea0003800000 */
.L_x_260:
[----:B------:R-:W-:Y:S05]  /*2c540*/  @!P1 BRA `(.L_x_263) ;  /* 0x0000000000049947 */ /* 0x000fea0003800000 */
[----:B------:R-:W-:Y:S01]  /*2c550*/  BPT.TRAP 0x1 ;  /* 0x000000040000795c */ /* 0x000fe20000300000 */
.L_x_263:
[----:B------:R-:W-:Y:S01]  /*2c560*/  SYNCS.ARRIVE.TRANS64.RED.A1T0 RZ, [UR13], RZ ;  /* 0x000000ffffff79a7 */ /* 0x000fe2000810040d */
[----:B------:R-:W-:Y:S01]  /*2c570*/  UIADD3 UR26, UR50, 0x60, URZ ;  /* 0x00000060321a7890 */ /* 0x000fe2000fffe03f */
[----:B------:R-:W-:Y:S11]  /*2c580*/  @!P1 BRA `(.L_x_264) ;  /* 0x0000000000049947 */ /* 0x000ff60003800000 */
[----:B------:R-:W-:Y:S01]  /*2c590*/  BPT.TRAP 0x1 ;  /* 0x000000040000795c */ /* 0x000fe20000300000 */
.L_x_264:
[----:B------:R-:W4:Y:S02]  /*2c5a0*/  SYNCS.PHASECHK.TRANS64.TRYWAIT P2, [UR4+0x60], R3 ;  /* 0x00006003ff0075a7 */ /* 0x000f240008040144 */
[----:B----4-:R-:W-:Y:S05]  /*2c5b0*/  @!P2 BRA `(.L_x_265) ;  /* 0x0000002c0094a947 */ /* 0x010fea0003800000 */
.L_x_376:
        /* <DEDUP_REMOVED lines=12> */
.L_x_268:
[----:B-123--:R-:W1:Y:S02]  /*2c680*/  LDC R4, c[0x0][0x800] ;  /* 0x00020000ff047b82 */ /* 0x00ee640000000800 */
[----:B-1----:R4:W-:Y:S02]  /*2c690*/  SYNCS.ARRIVE.TRANS64.RED.A0TR RZ, [UR4+0x40], R4 ;  /* 0x00004004ffff79a7 */ /* 0x0029e40008300404 */
.L_x_267:
[----:B------:R-:W-:Y:S05]  /*2c6a0*/  BSYNC B0 ;  /* 0x0000000000007941 */ /* 0x000fea0003800000 */
.L_x_266:
[----:B------:R-:W-:Y:S05]  /*2c6b0*/  @!P1 BRA `(.L_x_269) ;  /* 0x0000000000049947 */ /* 0x000fea0003800000 */
[----:B------:R-:W-:Y:S01]  /*2c6c0*/  BPT.TRAP 0x1 ;  /* 0x000000040000795c */ /* 0x000fe20000300000 */
.L_x_269:
[----:B------:R-:W-:Y:S01]  /*2c6d0*/  SYNCS.ARRIVE.TRANS64.RED.A1T0 RZ, [UR15], RZ ;  /* 0x000000ffffff79a7 */ /* 0x000fe2000810040f */
[----:B------:R-:W-:Y:S05]  /*2c6e0*/  @!P1 BRA `(.L_x_270) ;  /* 0x0000000000049947 */ /* 0x000fea0003800000 */
[----:B------:R-:W-:Y:S01]  /*2c6f0*/  BPT.TRAP 0x1 ;  /* 0x000000040000795c */ /* 0x000fe20000300000 */
.L_x_270:
[----:B------:R-:W5:Y:S02]  /*2c700*/  SYNCS.PHASECHK.TRANS64.TRYWAIT P2, [UR4+0x68], R3 ;  /* 0x00006803ff0075a7 */ /* 0x000f640008040144 */
[----:B-----5:R-:W-:Y:S05]  /*2c710*/  @!P2 BRA `(.L_x_271) ;  /* 0x0000002c0054a947 */ /* 0x020fea0003800000 */
.L_x_377:
        /* <DEDUP_REMOVED lines=11> */
[----:B-1----:R-:W-:Y:S05]  /*2c7d0*/  @!P1 BRA `(.L_x_274) ;  /* 0x0000000000049947 */ /* 0x002fea0003800000 */
[----:B------:R-:W-:Y:S01]  /*2c7e0*/  BPT.TRAP 0x1 ;  /* 0x000000040000795c */ /* 0x000fe20000300000 */
.L_x_274:
[----:B--234-:R-:W1:Y:S02]  /*2c7f0*/  LDC R4, c[0x0][0x800] ;  /* 0x00020000ff047b82 */ /* 0x01ce640000000800 */
[----:B-1----:R1:W-:Y:S02]  /*2c800*/  SYNCS.ARRIVE.TRANS64.RED.A0TR RZ, [UR4+0x48], R4 ;  /* 0x00004804ffff79a7 */ /* 0x0023e40008300404 */
.L_x_273:
[----:B------:R-:W-:Y:S05]  /*2c810*/  BSYNC B0 ;  /* 0x0000000000007941 */ /* 0x000fea0003800000 */
.L_x_272:
[----:B------:R-:W-:Y:S05]  /*2c820*/  @!P1 BRA `(.L_x_275) ;  /* 0x0000000000049947 */ /* 0x000fea0003800000 */
[----:B------:R-:W-:Y:S01]  /*2c830*/  BPT.TRAP 0x1 ;  /* 0x000000040000795c */ /* 0x000fe20000300000 */
.L_x_275:
[----:B------:R-:W-:Y:S01]  /*2c840*/  SYNCS.ARRIVE.TRANS64.RED.A1T0 RZ, [UR5], RZ ;  /* 0x000000ffffff79a7 */ /* 0x000fe20008100405 */
[----:B------:R-:W-:Y:S01]  /*2c850*/  UIADD3 UR10, UR50, 0x80, URZ ;  /* 0x00000080320a7890 */ /* 0x000fe2000fffe03f */
[----:B------:R-:W-:Y:S11]  /*2c860*/  @!P1 BRA `(.L_x_276) ;  /* 0x0000000000049947 */ /* 0x000ff60003800000 */
[----:B------:R-:W-:Y:S01]  /*2c870*/  BPT.TRAP 0x1 ;  /* 0x000000040000795c */ /* 0x000fe20000300000 */
.L_x_276:
[----:B------:R-:W5:Y:S02]  /*2c880*/  SYNCS.PHASECHK.TRANS64.TRYWAIT P2, [UR4+0x50], R2 ;  /* 0x00005002ff0075a7 */ /* 0x000f640008040144 */
[----:B-----5:R-:W-:Y:S05]  /*2c890*/  @!P2 BRA `(.L_x_277) ;  /* 0x0000002c000ca947 */ /* 0x020fea0003800000 */
.L_x_378:
        /* <DEDUP_REMOVED lines=8> */
[----:B------:R-:W-:Y:S01]  /*2c920*/  UMOV UR9, UR41 ;  /* 0x0000002900097c82 */ /* 0x000fe20008000000 */
[----:B------:R-:W-:-:S05]  /*2c930*/  UMOV UR11, UR51 ;  /* 0x00000033000b7c82 */ /* 0x000fca0008000000 */
[----:B------:R1:W-:Y:S02]  /*2c940*/  UTMALDG.3D [UR8], [UR18], desc[UR26] ;  /* 0x00001a08120075b4 */ /* 0x0003e40008011000 */
[----:B-1----:R-:W-:Y:S05]  /*2c950*/  @!P1 BRA `(.L_x_280) ;  /* 0x0000000000049947 */ /* 0x002fea0003800000 */
[----:B------:R-:W-:Y:S01]  /*2c960*/  BPT.TRAP 0x1 ;  /* 0x000000040000795c */ /* 0x000fe20000300000 */
.L_x_280:
[----:B--234-:R-:W1:Y:S02]  /*2c970*/  LDC R4, c[0x0][0x800] ;  /* 0x00020000ff047b82 */ /* 0x01ce640000000800 */
[----:B-1----:R1:W-:Y:S02]  /*2c980*/  SYNCS.ARRIVE.TRANS64.RED.A0TR RZ, [UR4+0x30], R4 ;  /* 0x00003004ffff79a7 */ /* 0x0023e40008300404 */
.L_x_279:
[----:B------:R-:W-:Y:S05]  /*2c990*/  BSYNC B0 ;  /* 0x0000000000007941 */ /* 0x000fea0003800000 */
.L_x_278:
[----:B------:R-:W-:Y:S05]  /*2c9a0*/  @!P1 BRA `(.L_x_281) ;  /* 0x0000000000049947 */ /* 0x000fea0003800000 */
[----:B------:R-:W-:Y:S01]  /*2c9b0*/  BPT.TRAP 0x1 ;  /* 0x000000040000795c */ /* 0x000fe20000300000 */
.L_x_281:
[----:B------:R-:W-:Y:S01]  /*2c9c0*/  SYNCS.ARRIVE.TRANS64.RED.A1T0 RZ, [UR14], RZ ;  /* 0x000000ffffff79a7 */ /* 0x000fe2000810040e */
[----:B------:R-:W-:Y:S05]  /*2c9d0*/  @!P1 BRA `(.L_x_282) ;  /* 0x0000000000049947 */ /* 0x000fea0003800000 */
[----:B------:R-:W-:Y:S01]  /*2c9e0*/  BPT.TRAP 0x1 ;  /* 0x000000040000795c */ /* 0x000fe20000300000 */
.L_x_282:
[----:B------:R-:W5:Y:S02]  /*2c9f0*/  SYNCS.PHASECHK.TRANS64.TRYWAIT P2, [UR4+0x58], R2 ;  /* 0x00005802ff0075a7 */ /* 0x000f640008040144 */
[----:B-----5:R-:W-:Y:S05]  /*2ca00*/  @!P2 BRA `(.L_x_283) ;  /* 0x0000002800c8a947 */ /* 0x020fea0003800000 */
.L_x_379:
        /* <DEDUP_REMOVED lines=13> */
.L_x_286:
[----:B--234-:R-:W1:Y:S02]  /*2cae0*/  LDC R4, c[0x0][0x800] ;  /* 0x00020000ff047b82 */ /* 0x01ce640000000800 */
[----:B-1----:R1:W-:Y:S02]  /*2caf0*/  SYNCS.ARRIVE.TRANS64.RED.A0TR RZ, [UR4+0x38], R4 ;  /* 0x00003804ffff79a7 */ /* 0x0023e40008300404 */
.L_x_285:
[----:B------:R-:W-:Y:S05]  /*2cb00*/  BSYNC B0 ;  /* 0x0000000000007941 */ /* 0x000fea0003800000 */
.L_x_284:
[----:B------:R-:W-:Y:S05]  /*2cb10*/  @!P1 BRA `(.L_x_287) ;  /* 0x0000000000049947 */ /* 0x000fea0003800000 */
[----:B------:R-:W-:Y:S01]  /*2cb20*/  BPT.TRAP 0x1 ;  /* 0x000000040000795c */ /* 0x000fe20000300000 */
.L_x_287:
[----:B------:R-:W-:Y:S01]  /*2cb30*/  SYNCS.ARRIVE.TRANS64.RED.A1T0 RZ, [UR13], RZ ;  /* 0x000000ffffff79a7 */ /* 0x000fe2000810040d */
[----:B------:R-:W-:Y:S01]  /*2cb40*/  UIADD3 UR10, UR50, 0xa0, URZ ;  /* 0x000000a0320a7890 */ /* 0x000fe2000fffe03f */
[----:B------:R-:W-:Y:S11]  /*2cb50*/  @!P1 BRA `(.L_x_288) ;  /* 0x0000000000049947 */ /* 0x000ff60003800000 */
[----:B------:R-:W-:Y:S01]  /*2cb60*/  BPT.TRAP 0x1 ;  /* 0x000000040000795c */ /* 0x000fe20000300000 */
.L_x_288:
[----:B------:R-:W5:Y:S02]  /*2cb70*/  SYNCS.PHASECHK.TRANS64.TRYWAIT P2, [UR4+0x60], R2 ;  /* 0x00006002ff0075a7 */ /* 0x000f640008040144 */
[----:B-----5:R-:W-:Y:S05]  /*2cb80*/  @!P2 BRA `(.L_x_289) ;  /* 0x000000280080a947 */ /* 0x020fea0003800000 */
.L_x_380:
        /* <DEDUP_REMOVED lines=13> */
.L_x_292:
[----:B--234-:R-:W1:Y:S02]  /*2cc60*/  LDC R4, c[0x0][0x800] ;  /* 0x00020000ff047b82 */ /* 0x01ce640000000800 */
[----:B-1----:R1:W-:Y:S02]  /*2cc70*/  SYNCS.ARRIVE.TRANS64.RED.A0TR RZ, [UR4+0x40], R4 ;  /* 0x00004004ffff79a7 */ /* 0x0023e40008300404 */
.L_x_291:
[----:B------:R-:W-:Y:S05]  /*2cc80*/  BSYNC B0 ;  /* 0x0000000000007941 */ /* 0x000fea0003800000 */
.L_x_290:
[----:B------:R-:W-:Y:S05]  /*2cc90*/  @!P1 BRA `(.L_x_293) ;  /* 0x0000000000049947 */ /* 0x000fea0003800000 */
[----:B------:R-:W-:Y:S01]  /*2cca0*/  BPT.TRAP 0x1 ;  /* 0x000000040000795c */ /* 0x000fe20000300000 */
.L_x_293:
[----:B------:R-:W-:Y:S01]  /*2ccb0*/  SYNCS.ARRIVE.TRANS64.RED.A1T0 RZ, [UR15], RZ ;  /* 0x000000ffffff79a7 */ /* 0x000fe2000810040f */
[----:B------:R-:W-:Y:S05]  /*2ccc0*/  @!P1 BRA `(.L_x_294) ;  /* 0x0000000000049947 */ /* 0x000fea0003800000 */
[----:B------:R-:W-:Y:S01]  /*2ccd0*/  BPT.TRAP 0x1 ;  /* 0x000000040000795c */ /* 0x000fe20000300000 */
.L_x_294:
[----:B------:R-:W5:Y:S02]  /*2cce0*/  SYNCS.PHASECHK.TRANS64.TRYWAIT P2, [UR4+0x68], R2 ;  /* 0x00006802ff0075a7 */ /* 0x000f640008040144 */
[----:B-----5:R-:W-:Y:S05]  /*2ccf0*/  @!P2 BRA `(.L_x_295) ;  /* 0x00000028003ca947 */ /* 0x020fea0003800000 */
.L_x_381:
        /* <DEDUP_REMOVED lines=13> */
.L_x_298:
[----:B------:R-:W1:Y:S02]  /*2cdd0*/  LDC R2, c[0x0][0x800] ;  /* 0x00020000ff027b82 */ /* 0x000e640000000800 */
[----:B-1----:R1:W-:Y:S02]  /*2cde0*/  SYNCS.ARRIVE.TRANS64.RED.A0TR RZ, [UR4+0x48], R2 ;  /* 0x00004802ffff79a7 */ /* 0x0023e40008300404 */
.L_x_297:
[----:B------:R-:W-:Y:S05]  /*2cdf0*/  BSYNC B0 ;  /* 0x0000000000007941 */ /* 0x000fea0003800000 */
.L_x_296:
[----:B------:R-:W-:Y:S05]  /*2ce00*/  @!P1 BRA `(.L_x_299) ;  /* 0x0000000000049947 */ /* 0x000fea0003800000 */
[----:B------:R-:W-:Y:S01]  /*2ce10*/  BPT.TRAP 0x1 ;  /* 0x000000040000795c */ /* 0x000fe20000300000 */
.L_x_299:
[----:B------:R-:W-:Y:S01]  /*2ce20*/  SYNCS.ARRIVE.TRANS64.RED.A1T0 RZ, [UR5], RZ ;  /* 0x000000ffffff79a7 */ /* 0x000fe20008100405 */
[----:B------:R-:W-:Y:S01]  /*2ce30*/  UIADD3 UR10, UR50, 0xc0, URZ ;  /* 0x000000c0320a7890 */ /* 0x000fe2000fffe03f */
[----:B------:R-:W-:Y:S11]  /*2ce40*/  @!P1 BRA `(.L_x_300) ;  /* 0x0000000000049947 */ /* 0x000ff60003800000 */
[----:B------:R-:W-:Y:S01]  /*2ce50*/  BPT.TRAP 0x1 ;  /* 0x000000040000795c */ /* 0x000fe20000300000 */
.L_x_300:
[----:B------:R-:W5:Y:S02]  /*2ce60*/  SYNCS.PHASECHK.TRANS64.TRYWAIT P2, [UR4+0x50], R3 ;  /* 0x00005003ff0075a7 */ /* 0x000f640008040144 */
[----:B-----5:R-:W-:Y:S05]  /*2ce70*/  @!P2 BRA `(.L_x_301) ;  /* 0x0000002400f4a947 */ /* 0x020fea0003800000 */
.L_x_382:
        /* <DEDUP_REMOVED lines=13> */
.L_x_304:
[----:B------:R-:W1:Y:S02]  /*2cf50*/  LDC R2, c[0x0][0x800] ;  /* 0x00020000ff027b82 */ /* 0x000e640000000800 */
[----:B-1----:R1:W-:Y:S02]  /*2cf60*/  SYNCS.ARRIVE.TRANS64.RED.A0TR RZ, [UR4+0x30], R2 ;  /* 0x00003002ffff79a7 */ /* 0x0023e40008300404 */
.L_x_303:
[----:B------:R-:W-:Y:S05]  /*2cf70*/  BSYNC B0 ;  /* 0x0000000000007941 */ /* 0x000fea0003800000 */
.L_x_302:
[----:B------:R-:W-:Y:S05]  /*2cf80*/  @!P1 BRA `(.L_x_305) ;  /* 0x0000000000049947 */ /* 0x000fea0003800000 */
[----:B------:R-:W-:Y:S01]  /*2cf90*/  BPT.TRAP 0x1 ;  /* 0x000000040000795c */ /* 0x000fe20000300000 */
.L_x_305:
[----:B------:R-:W-:Y:S01]  /*2cfa0*/  SYNCS.ARRIVE.TRANS64.RED.A1T0 RZ, [UR14], RZ ;  /* 0x000000ffffff79a7 */ /* 0x000fe2000810040e */
[----:B------:R-:W-:Y:S05]  /*2cfb0*/  @!P1 BRA `(.L_x_306) ;  /* 0x0000000000049947 */ /* 0x000fea0003800000 */
[----:B------:R-:W-:Y:S01]  /*2cfc0*/  BPT.TRAP 0x1 ;  /* 0x000000040000795c */ /* 0x000fe20000300000 */
.L_x_306:
[----:B------:R-:W5:Y:S02]  /*2cfd0*/  SYNCS.PHASECHK.TRANS64.TRYWAIT P2, [UR4+0x58], R3 ;  /* 0x00005803ff0075a7 */ /* 0x000f640008040144 */
[----:B-----5:R-:W-:Y:S05]  /*2cfe0*/  @!P2 BRA `(.L_x_307) ;  /* 0x0000002400b0a947 */ /* 0x020fea0003800000 */
.L_x_383:
        /* <DEDUP_REMOVED lines=13> */
.L_x_310:
[----:B------:R-:W1:Y:S02]  /*2d0c0*/  LDC R2, c[0x0][0x800] ;  /* 0x00020000ff027b82 */ /* 0x000e640000000800 */
[----:B-1----:R1:W-:Y:S02]  /*2d0d0*/  SYNCS.ARRIVE.TRANS64.RED.A0TR RZ, [UR4+0x38], R2 ;  /* 0x00003802ffff79a7 */ /* 0x0023e40008300404 */
.L_x_309:
[----:B------:R-:W-:Y:S05]  /*2d0e0*/  BSYNC B0 ;  /* 0x0000000000007941 */ /* 0x000fea0003800000 */
.L_x_308:
[----:B------:R-:W-:Y:S05]  /*2d0f0*/  @!P1 BRA `(.L_x_311) ;  /* 0x0000000000049947 */ /* 0x000fea0003800000 */
[----:B------:R-:W-:Y:S01]  /*2d100*/  BPT.TRAP 0x1 ;  /* 0x000000040000795c */ /* 0x000fe20000300000 */
.L_x_311:
[----:B------:R-:W-:Y:S01]  /*2d110*/  SYNCS.ARRIVE.TRANS64.RED.A1T0 RZ, [UR13], RZ ;  /* 0x000000ffffff79a7 */ /* 0x000fe2000810040d */
[----:B------:R-:W-:Y:S01]  /*2d120*/  UIADD3 UR10, UR50, 0xe0, URZ ;  /* 0x000000e0320a7890 */ /* 0x000fe2000fffe03f */
[----:B------:R-:W-:Y:S11]  /*2d130*/  @!P1 BRA `(.L_x_312) ;  /* 0x0000000000049947 */ /* 0x000ff60003800000 */
[----:B------:R-:W-:Y:S01]  /*2d140*/  BPT.TRAP 0x1 ;  /* 0x000000040000795c */ /* 0x000fe20000300000 */
.L_x_312:
[----:B------:R-:W5:Y:S02]  /*2d150*/  SYNCS.PHASECHK.TRANS64.TRYWAIT P2, [UR4+0x60], R3 ;  /* 0x00006003ff0075a7 */ /* 0x000f640008040144 */
[----:B-----5:R-:W-:Y:S05]  /*2d160*/  @!P2 BRA `(.L_x_313) ;  /* 0x000000240068a947 */ /* 0x020fea0003800000 */
.L_x_384:
        /* <DEDUP_REMOVED lines=13> */
.L_x_316:
[----:B------:R-:W1:Y:S02]  /*2d240*/  LDC R2, c[0x0][0x800] ;  /* 0x00020000ff027b82 */ /* 0x000e640000000800 */
[----:B-1----:R1:W-:Y:S02]  /*2d250*/  SYNCS.ARRIVE.TRANS64.RED.A0TR RZ, [UR4+0x40], R2 ;  /* 0x00004002ffff79a7 */ /* 0x0023e40008300404 */
.L_x_315:
[----:B------:R-:W-:Y:S05]  /*2d260*/  BSYNC B0 ;  /* 0x0000000000007941 */ /* 0x000fea0003800000 */
.L_x_314:
[----:B------:R-:W-:Y:S05]  /*2d270*/  @!P1 BRA `(.L_x_317) ;  /* 0x0000000000049947 */ /* 0x000fea0003800000 */
[----:B------:R-:W-:Y:S01]  /*2d280*/  BPT.TRAP 0x1 ;  /* 0x000000040000795c */ /* 0x000fe20000300000 */
.L_x_317:
[----:B------:R-:W-:Y:S01]  /*2d290*/  SYNCS.ARRIVE.TRANS64.RED.A1T0 RZ, [UR15], RZ ;  /* 0x000000ffffff79a7 */ /* 0x000fe2000810040f */
[----:B------:R-:W-:Y:S05]  /*2d2a0*/  @!P1 BRA `(.L_x_318) ;  /* 0x0000000000049947 */ /* 0x000fea0003800000 */
[----:B------:R-:W-:Y:S01]  /*2d2b0*/  BPT.TRAP 0x1 ;  /* 0x000000040000795c */ /* 0x000fe20000300000 */
.L_x_318:
[----:B------:R-:W5:Y:S02]  /*2d2c0*/  SYNCS.PHASECHK.TRANS64.TRYWAIT P2, [UR4+0x68], R3 ;  /* 0x00006803ff0075a7 */ /* 0x000f640008040144 */
[----:B-----5:R-:W-:Y:S05]  /*2d2d0*/  @!P2 BRA `(.L_x_319) ;  /* 0x000000240024a947 */ /* 0x020fea0003800000 */
.L_x_385:
        /* <DEDUP_REMOVED lines=13> */
.L_x_322:
[----:B------:R-:W1:Y:S02]  /*2d3b0*/  LDC R2, c[0x0][0x800] ;  /* 0x00020000ff027b82 */ /* 0x000e640000000800 */
[----:B-1----:R1:W-:Y:S02]  /*2d3c0*/  SYNCS.ARRIVE.TRANS64.RED.A0TR RZ, [UR4+0x48], R2 ;  /* 0x00004802ffff79a7 */ /* 0x0023e40008300404 */
.L_x_321:
[----:B------:R-:W-:Y:S05]  /*2d3d0*/  BSYNC B0 ;  /* 0x0000000000007941 */ /* 0x000fea0003800000 */
.L_x_320:
[----:B------:R-:W-:Y:S05]  /*2d3e0*/  @!P1 BRA `(.L_x_323) ;  /* 0x0000000000049947 */ /* 0x000fea0003800000 */
[----:B------:R-:W-:Y:S01]  /*2d3f0*/  BPT.TRAP 0x1 ;  /* 0x000000040000795c */ /* 0x000fe20000300000 */
.L_x_323:
[----:B------:R-:W5:Y:S01]  /*2d400*/  LDL.LU R15, [R1+0x204] ;  /* 0x00020400010f7983 */ /* 0x000f620000300800 */
[----:B------:R-:W-:Y:S03]  /*2d410*/  SYNCS.ARRIVE.TRANS64.RED.A1T0 RZ, [UR5], RZ ;  /* 0x000000ffffff79a7 */ /* 0x000fe60008100405 */
[----:B------:R-:W5:Y:S01]  /*2d420*/  LDL.LU R12, [R1+0x200] ;  /* 0x00020000010c7983 */ /* 0x000f620000300800 */
[----:B-1234-:R-:W-:Y:S01]  /*2d430*/  PRMT R4, RZ, 0x7610, R4 ;  /* 0x00007610ff047816 */ /* 0x01efe20000000004 */
[----:B------:R-:W-:Y:S01]  /*2d440*/  IMAD.MOV.U32 R3, RZ, RZ, -0x1 ;  /* 0xffffffffff037424 */ /* 0x000fe200078e00ff */
[----:B------:R-:W-:Y:S02]  /*2d450*/  MOV R2, 0xffffffff ;  /* 0xffffffff00027802 */ /* 0x000fe40000000f00 */
[----:B------:R-:W-:Y:S02]  /*2d460*/  MOV R10, 0xffffffff ;  /* 0xffffffff000a7802 */ /* 0x000fe40000000f00 */
[----:B-----5:R-:W-:-:S04]  /*2d470*/  IADD3 R12, P0, R12, UR54, RZ ;  /* 0x000000360c0c7c10 */ /* 0x020fc8000ff1e0ff */
[----:B------:R-:W-:Y:S01]  /*2d480*/  IADD3.X R15, R15, UR53, RZ, P0, !PT ;  /* 0x000000350f0f7c10 */ /* 0x000fe200087fe4ff */
[----:B------:R1:W-:Y:S01]  /*2d490*/  STL [R1+0x200], R12 ;  /* 0x0002000c01007387 */ /* 0x0003e20000100800 */
[----:B------:R-:W-:-:S03]  /*2d4a0*/  ISETP.GE.U32.AND P0, PT, R12, UR30, PT ;  /* 0x0000001e0c007c0c */ /* 0x000fc6000bf06070 */
[----:B------:R1:W-:Y:S01]  /*2d4b0*/  STL [R1+0x204], R15 ;  /* 0x0002040f01007387 */ /* 0x0003e20000100800 */
[----:B------:R-:W-:-:S13]  /*2d4c0*/  ISETP.GE.U32.AND.EX P0, PT, R15, UR31, PT, P0 ;  /* 0x0000001f0f007c0c */ /* 0x000fda000bf06100 */
[----:B-1----:R-:W-:Y:S05]  /*2d4d0*/  @P0 BRA `(.L_x_324) ;  /* 0x0000000400580947 */ /* 0x002fea0003800000 */
[----:B------:R-:W1:Y:S01]  /*2d4e0*/  S2R R7, SR_CTAID.X ;  /* 0x0000000000077919 */ /* 0x000e620000002500 */
[----:B------:R-:W2:Y:S01]  /*2d4f0*/  LDC R13, c[0x0][0x904] ;  /* 0x00024100ff0d7b82 */ /* 0x000ea20000000800 */
[----:B------:R-:W-:Y:S01]  /*2d500*/  ULDC UR4, c[0x0][0x150] ;  /* 0x0000540000047ab9 */ /* 0x000fe20000000800 */
[----:B------:R-:W3:Y:S06]  /*2d510*/  S2R R2, SR_CTAID.Y ;  /* 0x0000000000027919 */ /* 0x000eec0000002600 */
[----:B------:R-:W4:Y:S08]  /*2d520*/  LDC R4, c[0x0][0x144] ;  /* 0x00005100ff047b82 */ /* 0x000f300000000800 */
[----:B------:R-:W5:Y:S08]  /*2d530*/  LDC R11, c[0x0][0x148] ;  /* 0x00005200ff0b7b82 */ /* 0x000f700000000800 */
[----:B------:R-:W4:Y:S01]  /*2d540*/  LDC.64 R8, c[0x0][0x8d0] ;  /* 0x00023400ff087b82 */ /* 0x000f220000000a00 */
[----:B--2---:R-:W-:-:S02]  /*2d550*/  ISETP.NE.AND P2, PT, R13, 0x1, PT ;  /* 0x000000010d00780c */ /* 0x004fc40003f45270 */
[----:B-1----:R-:W-:Y:S02]  /*2d560*/  I2FP.F32.U32 R3, R7 ;  /* 0x0000000700037245 */ /* 0x002fe40000201000 */
[----:B---3--:R-:W-:-:S03]  /*2d570*/  I2FP.F32.U32 R5, R2 ;  /* 0x0000000200057245 */ /* 0x008fc60000201000 */
[----:B------:R-:W-:Y:S01]  /*2d580*/  FMUL R3, R3, UR4 ;  /* 0x0000000403037c20 */ /* 0x000fe20008400000 */
[----:B------:R-:W-:Y:S02]  /*2d590*/  ULDC UR4, c[0x0][0x154] ;  /* 0x0000550000047ab9 */ /* 0x000fe40000000800 */
[----:B------:R-:W-:-:S03]  /*2d5a0*/  FMUL R10, R5, UR4 ;  /* 0x00000004050a7c20 */ /* 0x000fc60008400000 */
[----:B------:R-:W1:Y:S01]  /*2d5b0*/  F2I.U32.TRUNC.NTZ R3, R3 ;  /* 0x0000000300037305 */ /* 0x000e62000020f000 */
[----:B----4-:R-:W-:-:S07]  /*2d5c0*/  ISETP.NE.U32.AND P0, PT, R8, RZ, PT ;  /* 0x000000ff0800720c */ /* 0x010fce0003f05070 */
[----:B------:R-:W2:Y:S01]  /*2d5d0*/  F2I.U32.TRUNC.NTZ R10, R10 ;  /* 0x0000000a000a7305 */ /* 0x000ea2000020f000 */
[----:B------:R-:W-:Y:S02]  /*2d5e0*/  ISETP.NE.AND.EX P0, PT, R9, RZ, PT, P0 ;  /* 0x000000ff0900720c */ /* 0x000fe40003f05300 */
[----:B-1----:R-:W-:Y:S02]  /*2d5f0*/  IADD3 R5, -R3, RZ, RZ ;  /* 0x000000ff03057210 */ /* 0x002fe40007ffe1ff */
[----:B------:R-:W-:-:S03]  /*2d600*/  MOV R3, R15 ;  /* 0x0000000f00037202 */ /* 0x000fc60000000f00 */
[----:B------:R-:W-:Y:S01]  /*2d610*/  IMAD R7, R4, R5, R7 ;  /* 0x0000000504077224 */ /* 0x000fe200078e0207 */
[----:B--2---:R-:W-:-:S05]  /*2d620*/  IADD3 R4, -R10, RZ, RZ ;  /* 0x000000ff0a047210 */ /* 0x004fca0007ffe1ff */
[----:B-----5:R-:W-:Y:S01]  /*2d630*/  @P2 IMAD R7, R11, R4, R2 ;  /* 0x000000040b072224 */ /* 0x020fe200078e0202 */
[----:B------:R-:W-:Y:S01]  /*2d640*/  MOV R2, R12 ;  /* 0x0000000c00027202 */ /* 0x000fe20000000f00 */
[----:B------:R-:W1:Y:S01]  /*2d650*/  LDC R11, c[0x0][0x8d8] ;  /* 0x00023600ff0b7b82 */ /* 0x000e620000000800 */
[----:B------:R-:W-:Y:S05]  /*2d660*/  @!P0 BRA `(.L_x_325) ;  /* 0x0000000000288947 */ /* 0x000fea0003800000 */
[----:B------:R-:W2:Y:S02]  /*2d670*/  LDC R2, c[0x0][0x8dc] ;  /* 0x00023700ff027b82 */ /* 0x000ea40000000800 */
[----:B--2---:R-:W-:-:S04]  /*2d680*/  IADD3 R3, P0, R12, R2, RZ ;  /* 0x000000020c037210 */ /* 0x004fc80007f1e0ff */
[----:B------:R-:W-:-:S05]  /*2d690*/  IADD3.X R13, RZ, R15, RZ, P0, !PT ;  /* 0x0000000fff0d7210 */ /* 0x000fca00007fe4ff */
[----:B------:R-:W-:-:S04]  /*2d6a0*/  IMAD.WIDE.U32 R4, R13, R8, RZ ;  /* 0x000000080d047225 */ /* 0x000fc800078e00ff */
[----:B------:R-:W-:-:S04]  /*2d6b0*/  IMAD.WIDE.U32 R4, P0, R3, R9, R4 ;  /* 0x0000000903047225 */ /* 0x000fc80007800004 */
[----:B------:R-:W-:Y:S01]  /*2d6c0*/  IMAD.WIDE.U32 R2, R3, R8, RZ ;  /* 0x0000000803027225 */ /* 0x000fe200078e00ff */
[----:B------:R-:W-:-:S04]  /*2d6d0*/  MOV R2, R5 ;  /* 0x0000000500027202 */ /* 0x000fc80000000f00 */
[----:B------:R-:W-:Y:S02]  /*2d6e0*/  IADD3 RZ, P1, R3, R4, RZ ;  /* 0x0000000403ff7210 */ /* 0x000fe40007f3e0ff */
[----:B------:R-:W-:-:S03]  /*2d6f0*/  IADD3.X R3, RZ, RZ, RZ, P0, !PT ;  /* 0x000000ffff037210 */ /* 0x000fc600007fe4ff */
[----:B------:R-:W-:-:S08]  /*2d700*/  IMAD.WIDE.U32.X R2, R13, R9, R2, P1 ;  /* 0x000000090d027225 */ /* 0x000fd000008e0402 */
.L_x_325:
[----:B------:R-:W2:Y:S01]  /*2d710*/  LDC.64 R4, c[0x0][0x8c8] ;  /* 0x00023200ff047b82 */ /* 0x000ea20000000a00 */
[-CC-:B-1----:R-:W-:Y:S02]  /*2d720*/  SHF.R.U64 R10, R2, R11.reuse, R3.reuse ;  /* 0x0000000b020a7219 */ /* 0x182fe40000001203 */
[----:B------:R-:W-:Y:S02]  /*2d730*/  SHF.R.U32.HI R11, RZ, R11, R3 ;  /* 0x0000000bff0b7219 */ /* 0x000fe40000011603 */
[----:B------:R-:W-:Y:S02]  /*2d740*/  IADD3 R9, P0, RZ, -R10, RZ ;  /* 0x8000000aff097210 */ /* 0x000fe40007f1e0ff */
[----:B------:R-:W-:Y:S02]  /*2d750*/  MOV R3, R15 ;  /* 0x0000000f00037202 */ /* 0x000fe40000000f00 */
[----:B------:R-:W-:-:S05]  /*2d760*/  IADD3.X R11, RZ, ~R11, RZ, P0, !PT ;  /* 0x8000000bff0b7210 */ /* 0x000fca00007fe4ff */
[----:B--2---:R-:W-:-:S04]  /*2d770*/  IMAD R2, R11, R4, RZ ;  /* 0x000000040b027224 */ /* 0x004fc800078e02ff */
[C---:B------:R-:W-:Y:S01]  /*2d780*/  IMAD R11, R9.reuse, R5, R2 ;  /* 0x00000005090b7224 */ /* 0x040fe200078e0202 */
[----:B------:R-:W-:Y:S01]  /*2d790*/  MOV R2, R12 ;  /* 0x0000000c00027202 */ /* 0x000fe20000000f00 */
[----:B------:R-:W1:Y:S04]  /*2d7a0*/  LDC R5, c[0x0][0x900] ;  /* 0x00024000ff057b82 */ /* 0x000e680000000800 */
[----:B------:R-:W-:-:S04]  /*2d7b0*/  IMAD.WIDE.U32 R2, R9, R4, R2 ;  /* 0x0000000409027225 */ /* 0x000fc800078e0002 */
[----:B------:R-:W2:Y:S01]  /*2d7c0*/  LDC.64 R8, c[0x0][0x8e8] ;  /* 0x00023a00ff087b82 */ /* 0x000ea20000000a00 */
[----:B------:R-:W-:-:S07]  /*2d7d0*/  IADD3 R3, R3, R11, RZ ;  /* 0x0000000b03037210 */ /* 0x000fce0007ffe0ff */
[----:B------:R-:W3:Y:S08]  /*2d7e0*/  LDC R12, c[0x0][0x8c0] ;  /* 0x00023000ff0c7b82 */ /* 0x000ef00000000800 */
[----:B------:R-:W4:Y:S01]  /*2d7f0*/  LDC R4, c[0x0][0x8b0] ;  /* 0x00022c00ff047b82 */ /* 0x000f220000000800 */
[----:B--2---:R-:W-:-:S04]  /*2d800*/  ISETP.NE.U32.AND P0, PT, R8, RZ, PT ;  /* 0x000000ff0800720c */ /* 0x004fc80003f05070 */
[----:B------:R-:W-:Y:S02]  /*2d810*/  ISETP.NE.AND.EX P0, PT, R9, RZ, PT, P0 ;  /* 0x000000ff0900720c */ /* 0x000fe40003f05300 */
[-CC-:B---3--:R-:W-:Y:S02]  /*2d820*/  SHF.R.U64 R11, R2, R12.reuse, R3.reuse ;  /* 0x0000000c020b7219 */ /* 0x188fe40000001203 */
[----:B------:R-:W-:-:S04]  /*2d830*/  SHF.R.U32.HI R3, RZ, R12, R3 ;  /* 0x0000000cff037219 */ /* 0x000fc80000011603 */
[-CC-:B----4-:R-:W-:Y:S02]  /*2d840*/  SHF.R.U64 R12, R11, R4.reuse, R3.reuse ;  /* 0x000000040b0c7219 */ /* 0x190fe40000001203 */
[----:B------:R-:W-:-:S04]  /*2d850*/  SHF.R.U32.HI R4, RZ, R4, R3 ;  /* 0x00000004ff047219 */ /* 0x000fc80000011603 */
[-CC-:B-1----:R-:W-:Y:S02]  /*2d860*/  SHF.R.U64 R13, R12, R5.reuse, R4.reuse ;  /* 0x000000050c0d7219 */ /* 0x182fe40000001204 */
[----:B------:R-:W-:-:S03]  /*2d870*/  SHF.R.U32.HI R4, RZ, R5, R4 ;  /* 0x00000005ff047219 */ /* 0x000fc60000011604 */
[----:B------:R-:W-:Y:S01]  /*2d880*/  IMAD.MOV.U32 R2, RZ, RZ, R13 ;  /* 0x000000ffff027224 */ /* 0x000fe200078e000d */
[----:B------:R-:W-:Y:S01]  /*2d890*/  MOV R3, R4 ;  /* 0x0000000400037202 */ /* 0x000fe20000000f00 */
[----:B------:R-:W-:Y:S06]  /*2d8a0*/  @!P0 BRA `(.L_x_326) ;  /* 0x0000000000288947 */ /* 0x000fec0003800000 */
[----:B------:R-:W1:Y:S02]  /*2d8b0*/  LDC R2, c[0x0][0x8f4] ;  /* 0x00023d00ff027b82 */ /* 0x000e640000000800 */
[----:B-1----:R-:W-:-:S04]  /*2d8c0*/  IADD3 R3, P0, R13, R2, RZ ;  /* 0x000000020d037210 */ /* 0x002fc80007f1e0ff */
        /* <DEDUP_REMOVED lines=8> */
.L_x_326:
[----:B------:R-:W1:Y:S01]  /*2d950*/  LDC R4, c[0x0][0x8f0] ;  /* 0x00023c00ff047b82 */ /* 0x000e620000000800 */
[----:B------:R-:W-:-:S07]  /*2d960*/  LOP3.LUT R11, R11, R17, RZ, 0xc0, !PT ;  /* 0x000000110b0b7212 */ /* 0x000fce00078ec0ff */
[----:B------:R-:W2:Y:S08]  /*2d970*/  LDC R5, c[0x0][0x8e0] ;  /* 0x00023800ff057b82 */ /* 0x000eb00000000800 */
[----:B------:R-:W3:Y:S01]  /*2d980*/  LDC R9, c[0x0][0x8b8] ;  /* 0x00022e00ff097b82 */ /* 0x000ee20000000800 */
[----:B-1----:R-:W-:-:S07]  /*2d990*/  SHF.R.U64 R4, R2, R4, R3 ;  /* 0x0000000402047219 */ /* 0x002fce0000001203 */
[----:B------:R-:W1:Y:S01]  /*2d9a0*/  LDC R2, c[0x0][0x8a8] ;  /* 0x00022a00ff027b82 */ /* 0x000e620000000800 */
[----:B------:R-:W-:-:S05]  /*2d9b0*/  LOP3.LUT R3, R12, R14, RZ, 0xc0, !PT ;  /* 0x0000000e0c037212 */ /* 0x000fca00078ec0ff */
[----:B------:R-:W-:Y:S01]  /*2d9c0*/  IMAD R8, R16, R4, R3 ;  /* 0x0000000410087224 */ /* 0x000fe200078e0203 */
[----:B------:R-:W-:-:S05]  /*2d9d0*/  IADD3 R4, -R4, RZ, RZ ;  /* 0x000000ff04047210 */ /* 0x000fca0007ffe1ff */
[----:B--2---:R-:W-:Y:S01]  /*2d9e0*/  IMAD R13, R4, R5, R13 ;  /* 0x00000005040d7224 */ /* 0x004fe200078e020d */
[----:B------:R-:W-:Y:S01]  /*2d9f0*/  MOV R4, 0x1 ;  /* 0x0000000100047802 */ /* 0x000fe20000000f00 */
[----:B---3--:R-:W-:Y:S02]  /*2da00*/  IMAD R7, R8, R9, R7 ;  /* 0x0000000908077224 */ /* 0x008fe400078e0207 */
[----:B-1----:R-:W-:-:S05]  /*2da10*/  IMAD R2, R13, R2, R11 ;  /* 0x000000020d027224 */ /* 0x002fca00078e020b */
[----:B------:R-:W-:Y:S02]  /*2da20*/  SEL R3, R2, R7, !P2 ;  /* 0x0000000702037207 */ /* 0x000fe40005000000 */
[----:B------:R-:W-:-:S07]  /*2da30*/  SEL R2, R7, R2, !P2 ;  /* 0x0000000207027207 */ /* 0x000fce0005000000 */
.L_x_324:
[----:B------:R-:W-:-:S13]  /*2da40*/  LOP3.LUT P0, RZ, R4, 0xff, RZ, 0xc0, !PT ;  /* 0x000000ff04ff7812 */ /* 0x000fda000780c0ff */
[----:B------:R-:W-:Y:S05]  /*2da50*/  @P0 BRA `(.L_x_327) ;  /* 0xffffffdc00e40947 */ /* 0x000fea000383ffff */
.L_x_223:
[----:B------:R-:W-:-:S13]  /*2da60*/  ELECT P0, URZ, PT ;  /* 0x00000000003f782f */ /* 0x000fda0003800000 */
[----:B------:R-:W-:Y:S05]  /*2da70*/  @!P0 BRA `(.L_x_10) ;  /* 0x0000001000448947 */ /* 0x000fea0003800000 */
[----:B------:R-:W-:-:S06]  /*2da80*/  ULOP3.LUT UR4, UR59, 0x2, URZ, 0xfc, !UPT ;  /* 0x000000023b047892 */ /* 0x000fcc000f8efc3f */
[----:B------:R-:W-:-:S04]  /*2da90*/  MOV R0, UR4 ;  /* 0x0000000400007c02 */ /* 0x000fc80008000f00 */
[----:B------:R-:W-:-:S13]  /*2daa0*/  ISETP.NE.AND P1, PT, R0, 0x3, PT ;  /* 0x000000030000780c */ /* 0x000fda0003f25270 */
[----:B------:R-:W-:Y:S05]  /*2dab0*/  @!P1 BRA `(.L_x_328) ;  /* 0x0000000000049947 */ /* 0x000fea0003800000 */
[----:B------:R-:W-:Y:S01]  /*2dac0*/  BPT.TRAP 0x1 ;  /* 0x000000040000795c */ /* 0x000fe20000300000 */
.L_x_328:
[----:B------:R-:W-:Y:S02]  /*2dad0*/  MOV R0, 0x400 ;  /* 0x0000040000007802 */ /* 0x000fe40000000f00 */
[----:B------:R-:W-:Y:S02]  /*2dae0*/  MOV R3, UR45 ;  /* 0x0000002d00037c02 */ /* 0x000fe40008000f00 */
[----:B------:R-:W-:Y:S02]  /*2daf0*/  MOV R2, 0x1 ;  /* 0x0000000100027802 */ /* 0x000fe40000000f00 */
[----:B------:R-:W-:Y:S02]  /*2db00*/  LEA R0, R3, R0, 0x18 ;  /* 0x0000000003007211 */ /* 0x000fe400078ec0ff */
[----:B------:R-:W-:-:S04]  /*2db10*/  SHF.L.U32 R3, R2, 0x1f, RZ ;  /* 0x0000001f02037819 */ /* 0x000fc800000006ff */
[----:B------:R-:W3:Y:S02]  /*2db20*/  SYNCS.PHASECHK.TRANS64.TRYWAIT P0, [R0+URZ+0x50], R3 ;  /* 0x00005003000075a7 */ /* 0x000ee4000800017f */
[----:B---3--:R-:W-:Y:S05]  /*2db30*/  @!P0 BRA `(.L_x_329) ;  /* 0x0000001c00248947 */ /* 0x008fea0003800000 */
.L_x_386:
[----:B------:R-:W-:Y:S05]  /*2db40*/  @!P1 BRA `(.L_x_330) ;  /* 0x0000000000049947 */ /* 0x000fea0003800000 */
[----:B------:R-:W-:Y:S01]  /*2db50*/  BPT.TRAP 0x1 ;  /* 0x000000040000795c */ /* 0x000fe20000300000 */
.L_x_330:
[----:B------:R-:W4:Y:S02]  /*2db60*/  SYNCS.PHASECHK.TRANS64.TRYWAIT P0, [R0+URZ+0x58], R3 ;  /* 0x00005803000075a7 */ /* 0x000f24000800017f */
[----:B----4-:R-:W-:Y:S05]  /*2db70*/  @!P0 BRA `(.L_x_331) ;  /* 0x0000001c00288947 */ /* 0x010fea0003800000 */
.L_x_387:
[----:B------:R-:W-:Y:S05]  /*2db80*/  @!P1 BRA `(.L_x_332) ;  /* 0x0000000000049947 */ /* 0x000fea0003800000 */
[----:B------:R-:W-:Y:S01]  /*2db90*/  BPT.TRAP 0x1 ;  /* 0x000000040000795c */ /* 0x000fe20000300000 */
.L_x_332:
[----:B------:R-:W1:Y:S02]  /*2dba0*/  SYNCS.PHASECHK.TRANS64.TRYWAIT P0, [R0+URZ+0x60], R3 ;  /* 0x00006003000075a7 */ /* 0x000e64000800017f */
[----:B-1----:R-:W-:Y:S05]  /*2dbb0*/  @!P0 BRA `(.L_x_333) ;  /* 0x0000001c002c8947 */ /* 0x002fea0003800000 */
.L_x_388:
[----:B------:R-:W-:Y:S05]  /*2dbc0*/  @!P1 BRA `(.L_x_334) ;  /* 0x0000000000049947 */ /* 0x000fea0003800000 */
[----:B------:R-:W-:Y:S01]  /*2dbd0*/  BPT.TRAP 0x1 ;  /* 0x000000040000795c */ /* 0x000fe20000300000 */
.L_x_334:
[----:B---34-:R-:W-:-:S04]  /*2dbe0*/  MOV R3, 0x1 ;  /* 0x0000000100037802 */ /* 0x018fc80000000f00 */
[----:B------:R-:W-:-:S07]  /*2dbf0*/  SHF.L.U32 R3, R3, 0x1f, RZ ;  /* 0x0000001f03037819 */ /* 0x000fce00000006ff */
.L_x_335:
[----:B-1----:R1:W3:Y:S02]  /*2dc00*/  SYNCS.PHASECHK.TRANS64.TRYWAIT P0, [R0+URZ+0x68], R3 ;  /* 0x00006803000075a7 */ /* 0x0022e4000800017f */
[----:B---3--:R-:W-:Y:S05]  /*2dc10*/  @!P0 NANOSLEEP.SYNCS 0x989680 ;  /* 0x009896800000895d */ /* 0x008fea0003900000 */
[----:B------:R-:W3:Y:S02]  /*2dc20*/  @!P0 SYNCS.PHASECHK.TRANS64 P0, [R0+URZ+0x68], R3 ;  /* 0x00006803000085a7 */ /* 0x000ee4000800007f */
[----:B---3--:R-:W-:Y:S05]  /*2dc30*/  @P0 BRA `(.L_x_10) ;  /* 0x0000000c00d40947 */ /* 0x008fea0003800000 */
[----:B------:R-:W-:Y:S05]  /*2dc40*/  BRA `(.L_x_335) ;  /* 0xfffffffc00ec7947 */ /* 0x000fea000383ffff */
.L_x_218:
[----:B------:R-:W-:Y:S02]  /*2dc50*/  LOP3.LUT P0, RZ, R6, 0xff, RZ, 0xc0, !PT ;  /* 0x000000ff06ff7812 */ /* 0x000fe4000780c0ff */
[----:B------:R-:W-:Y:S02]  /*2dc60*/  MOV R0, 0x1 ;  /* 0x0000000100007802 */ /* 0x000fe40000000f00 */
[----:B------:R-:W-:-:S09]  /*2dc70*/  MOV R7, RZ ;  /* 0x000000ff00077202 */ /* 0x000fd20000000f00 */
[----:B------:R-:W-:Y:S05]  /*2dc80*/  @!P0 BRA `(.L_x_336) ;  /* 0x0000000c002c8947 */ /* 0x000fea0003800000 */
[----:B------:R-:W1:Y:S01]  /*2dc90*/  LDC R0, c[0x0][0x28c] ;  /* 0x0000a300ff007b82 */ /* 0x000e620000000800 */
[----:B------:R-:W2:Y:S01]  /*2dca0*/  S2R R4, SR_TID.X ;  /* 0x0000000000047919 */ /* 0x000ea20000002100 */
[----:B------:R-:W-:Y:S01]  /*2dcb0*/  ULDC UR5, c[0x0][0x900] ;  /* 0x0002400000057ab9 */ /* 0x000fe20000000800 */
[----:B------:R-:W-:Y:S01]  /*2dcc0*/  UMOV UR6, 0xffffffff ;  /* 0xffffffff00067882 */ /* 0x000fe20000000000 */
[----:B------:R-:W-:Y:S01]  /*2dcd0*/  BSSY B0, `(.L_x_336) ;  /* 0x00000c6000007945 */ /* 0x000fe20003800000 */
[----:B------:R-:W-:Y:S01]  /*2dce0*/  USHF.L.U32 UR6, UR6, UR5, URZ ;  /* 0x0000000506067299 */ /* 0x000fe2000800063f */
[----:B------:R-:W-:Y:S01]  /*2dcf0*/  MOV R9, 0x1 ;  /* 0x0000000100097802 */ /* 0x000fe20000000f00 */
[----:B------:R-:W-:Y:S01]  /*2dd00*/  ULDC UR4, c[0x0][0x8a8] ;  /* 0x00022a0000047ab9 */ /* 0x000fe20000000800 */
[----:B------:R-:W-:Y:S01]  /*2dd10*/  MOV R7, RZ ;  /* 0x000000ff00077202 */ /* 0x000fe20000000f00 */
[----:B------:R-:W-:Y:S01]  /*2dd20*/  UMOV UR7, 0x1 ;  /* 0x0000000100077882 */ /* 0x000fe20000000000 */
[----:B------:R-:W-:-:S02]  /*2dd30*/  ULOP3.LUT UR20, UR37, 0x2, URZ, 0xfc, !UPT ;  /* 0x0000000225147892 */ /* 0x000fc4000f8efc3f */
[----:B------:R-:W-:Y:S02]  /*2dd40*/  UIADD3 UR4, UR4, -0x1, URZ ;  /* 0xffffffff04047890 */ /* 0x000fe4000fffe03f */
[----:B------:R-:W-:Y:S02]  /*2dd50*/  USHF.L.U32 UR5, UR7, UR5, URZ ;  /* 0x0000000507057299 */ /* 0x000fe4000800063f */
[----:B------:R-:W-:Y:S01]  /*2dd60*/  ULOP3.LUT UR6, URZ, UR6, URZ, 0x33, !UPT ;  /* 0x000000063f067292 */ /* 0x000fe2000f8e333f */
[----:B------:R-:W-:Y:S01]  /*2dd70*/  ULDC.64 UR18, c[0x0][0x198] ;  /* 0x0000660000127ab9 */ /* 0x000fe20000000a00 */
[----:B-1----:R-:W-:-:S05]  /*2dd80*/  VIADD R0, R0, 0x3f ;  /* 0x0000003f00007836 */ /* 0x002fca0000000000 */
[----:B------:R-:W-:-:S04]  /*2dd90*/  SHF.R.S32.HI R5, RZ, 0x1f, R0 ;  /* 0x0000001fff057819 */ /* 0x000fc80000011400 */
[----:B------:R-:W-:Y:S02]  /*2dda0*/  LEA.HI R5, R5, R0, RZ, 0x6 ;  /* 0x0000000005057211 */ /* 0x000fe400078f30ff */
[C---:B--2---:R-:W-:Y:S02]  /*2ddb0*/  LOP3.LUT P2, RZ, R4.reuse, 0x7f, RZ, 0xc0, !PT ;  /* 0x0000007f04ff7812 */ /* 0x044fe4000784c0ff */
[----:B------:R-:W-:Y:S02]  /*2ddc0*/  LOP3.LUT P0, RZ, R4, 0x1f, RZ, 0xc0, !PT ;  /* 0x0000001f04ff7812 */ /* 0x000fe4000780c0ff */
[----:B------:R-:W-:Y:S02]  /*2ddd0*/  SHF.R.S32.HI R6, RZ, 0x6, R5 ;  /* 0x00000006ff067819 */ /* 0x000fe40000011405 */
[----:B------:R-:W-:Y:S02]  /*2dde0*/  PLOP3.LUT P0, PT, P0, P2, PT, 0x8a, 0x0 ;  /* 0x000000000000781c */ /* 0x000fe40000705172 */
[----:B------:R-:W-:-:S02]  /*2ddf0*/  MOV R0, 0x1 ;  /* 0x0000000100007802 */ /* 0x000fc40000000f00 */
[----:B------:R-:W-:-:S09]  /*2de00*/  IADD3 R16, R6, 0x1, RZ ;  /* 0x0000000106107810 */ /* 0x000fd20007ffe0ff */
.L_x_348:
[----:B------:R-:W-:-:S03]  /*2de10*/  UMOV UR7, 0xffffffff ;  /* 0xffffffff00077882 */ /* 0x000fc60000000000 */
[----:B------:R-:W-:Y:S05]  /*2de20*/  BRA.DIV UR7, `(.L_x_337) ;  /* 0x0000001a07a47947 */ /* 0x000fea000b800000 */
[----:B------:R-:W-:-:S13]  /*2de30*/  ELECT P6, URZ, PT ;  /* 0x00000000003f782f */ /* 0x000fda00038c0000 */
.L_x_391:
[----:B------:R-:W1:Y:S01]  /*2de40*/  LDC R4, c[0x0][0x28c] ;  /* 0x0000a300ff047b82 */ /* 0x000e620000000800 */
[----:B------:R-:W-:Y:S01]  /*2de50*/  BSSY B1, `(.L_x_338) ;  /* 0x0000035000017945 */ /* 0x000fe20003800000 */
[----:B-1----:R-:W-:-:S13]  /*2de60*/  ISETP.LT.OR P6, PT, R4, 0x1, !P6 ;  /* 0x000000010400780c */ /* 0x002fda00077c1670 */
[----:B------:R-:W-:Y:S05]  /*2de70*/  @P6 BRA `(.L_x_339) ;  /* 0x0000000000c86947 */ /* 0x000fea0003800000 */
[----:B------:R-:W-:Y:S02]  /*2de80*/  SHF.L.U32 R3, R3, 0x8, RZ ;  /* 0x0000000803037819 */ /* 0x000fe400000006ff */
[----:B------:R-:W-:Y:S02]  /*2de90*/  SHF.L.U32 R2, R2, 0x8, RZ ;  /* 0x0000000802027819 */ /* 0x000fe400000006ff */
[----:B------:R-:W-:Y:S02]  /*2dea0*/  MOV R13, RZ ;  /* 0x000000ff000d7202 */ /* 0x000fe40000000f00 */
[----:B------:R-:W-:Y:S02]  /*2deb0*/  MOV R4, R16 ;  /* 0x0000001000047202 */ /* 0x000fe40000000f00 */
[----:B------:R-:W-:Y:S02]  /*2dec0*/  MOV R5, R0 ;  /* 0x0000000000057202 */ /* 0x000fe40000000f00 */
[----:B------:R-:W-:-:S07]  /*2ded0*/  MOV R8, R7 ;  /* 0x0000000700087202 */ /* 0x000fce0000000f00 */
.L_x_343:
[----:B------:R-:W1:Y:S01]  /*2dee0*/  S2R R12, SR_CgaCtaId ;  /* 0x00000000000c7919 */ /* 0x000e620000008800 */
[----:B--2---:R-:W-:-:S04]  /*2def0*/  MOV R11, 0x400 ;  /* 0x00000400000b7802 */ /* 0x004fc80000000f00 */
[----:B-1----:R-:W-:Y:S02]  /*2df00*/  LEA R15, R12, R11, 0x18 ;  /* 0x0000000b0c0f7211 */ /* 0x002fe400078ec0ff */
[----:B------:R-:W-:Y:S01]  /*2df10*/  SHF.L.U32 R11, R5, 0x1f, RZ ;  /* 0x0000001f050b7819 */ /* 0x000fe200000006ff */
[----:B------:R-:W1:Y:S01]  /*2df20*/  @!P2 LDC R12, c[0x0][0x500] ;  /* 0x00014000ff0cab82 */ /* 0x000e620000000800 */
[----:B------:R-:W-:-:S04]  /*2df30*/  LEA R14, R8, R15, 0x3 ;  /* 0x0000000f080e7211 */ /* 0x000fc800078e18ff */
[----:B------:R-:W2:Y:S02]  /*2df40*/  SYNCS.PHASECHK.TRANS64.TRYWAIT P1, [R14+URZ+0x18], R11 ;  /* 0x0000180b0e0075a7 */ /* 0x000ea4000802017f */
[----:B--2---:R-:W-:Y:S05]  /*2df50*/  @!P1 BRA `(.L_x_340) ;  /* 0x0000001800789947 */ /* 0x004fea0003800000 */
.L_x_392:
[----:B------:R-:W-:Y:S01]  /*2df60*/  UPRMT UR7, UR20, 0x9910, URZ ;  /* 0x0000991014077896 */ /* 0x000fe2000800003f */
[----:B-1----:R1:W-:Y:S03]  /*2df70*/  @!P2 SYNCS.ARRIVE.TRANS64 RZ, [R14+URZ], R12 ;  /* 0x0000000c0effa9a7 */ /* 0x0023e6000800003f */
[----:B------:R-:W-:-:S06]  /*2df80*/  UISETP.NE.AND UP0, UPT, UR7, 0x2, UPT ;  /* 0x000000020700788c */ /* 0x000fcc000bf05270 */
[----:B------:R-:W-:-:S13]  /*2df90*/  PLOP3.LUT P1, PT, PT, PT, UP0, 0x80, 0x0 ;  /* 0x000000000000781c */ /* 0x000fda0003f2f008 */
[----:B-1----:R-:W-:Y:S05]  /*2dfa0*/  @P1 BRA `(.L_x_341) ;  /* 0x0000000000041947 */ /* 0x002fea0003800000 */
[----:B------:R-:W-:Y:S01]  /*2dfb0*/  BPT.TRAP 0x1 ;  /* 0x000000040000795c */ /* 0x000fe20000300000 */
.L_x_341:
[----:B------:R-:W-:Y:S05]  /*2dfc0*/  @P0 BRA `(.L_x_342) ;  /* 0x0000000000040947 */ /* 0x000fea0003800000 */
[----:B------:R-:W-:Y:S01]  /*2dfd0*/  BPT.TRAP 0x1 ;  /* 0x000000040000795c */ /* 0x000fe20000300000 */
.L_x_342:
[----:B------:R-:W-:Y:S01]  /*2dfe0*/  LEA R15, R8, R15, 0xf ;  /* 0x0000000f080f7211 */ /* 0x000fe200078e78ff */
[----:B------:R-:W-:Y:S01]  /*2dff0*/  UIADD3 UR14, UP0, UR18, 0xf0, URZ ;  /* 0x000000f0120e7890 */ /* 0x000fe2000ff1e03f */
[----:B------:R-:W-:Y:S01]  /*2e000*/  R2UR UR9, R14 ;  /* 0x000000000e0972ca */ /* 0x000fe200000e0000 */
[----:B------:R-:W-:Y:S01]  /*2e010*/  UIADD3 UR22, UP1, UR18, 0x1f0, URZ ;  /* 0x000001f012167890 */ /* 0x000fe2000ff3e03f */
[----:B------:R-:W-:Y:S01]  /*2e020*/  R2UR UR7, R15 ;  /* 0x000000000f0772ca */ /* 0x000fe200000e0000 */
[----:B------:R-:W-:Y:S01]  /*2e030*/  UIADD3.X UR15, URZ, UR19, URZ, UP0, !UPT ;  /* 0x000000133f0f7290 */ /* 0x000fe200087fe43f */
[----:B------:R-:W-:Y:S01]  /*2e040*/  R2UR UR11, R2 ;  /* 0x00000000020b72ca */ /* 0x000fe200000e0000 */
[----:B------:R-:W-:Y:S01]  /*2e050*/  VIADD R8, R8, 0x1 ;  /* 0x0000000108087836 */ /* 0x000fe20000000000 */
[----:B------:R-:W-:Y:S01]  /*2e060*/  R2UR UR10, R13 ;  /* 0x000000000d0a72ca */ /* 0x000fe200000e0000 */
[----:B------:R-:W-:Y:S01]  /*2e070*/  UIADD3.X UR23, URZ, UR19, URZ, UP1, !UPT ;  /* 0x000000133f177290 */ /* 0x000fe20008ffe43f */
[----:B------:R-:W-:Y:S01]  /*2e080*/  R2UR UR12, R10 ;  /* 0x000000000a0c72ca */ /* 0x000fe200000e0000 */
[----:B------:R-:W-:Y:S01]  /*2e090*/  UMOV UR16, 0x0 ;  /* 0x0000000000107882 */ /* 0x000fe20000000000 */
[----:B------:R-:W-:Y:S01]  /*2e0a0*/  IADD3 R4, R4, -0x1, RZ ;  /* 0xffffffff04047810 */ /* 0x000fe20007ffe0ff */
[----:B------:R-:W-:Y:S01]  /*2e0b0*/  UMOV UR17, 0x10000000 ;  /* 0x1000000000117882 */ /* 0x000fe20000000000 */
[----:B------:R-:W-:-:S02]  /*2e0c0*/  R2UR UR13, R3 ;  /* 0x00000000030d72ca */ /* 0x000fc400000e0000 */
[----:B------:R-:W-:Y:S01]  /*2e0d0*/  ISETP.GT.AND P3, PT, R4, 0x1, PT ;  /* 0x000000010400780c */ /* 0x000fe20003f64270 */
[----:B------:R-:W-:Y:S01]  /*2e0e0*/  UIADD3 UR8, UR7, 0x8400, URZ ;  /* 0x0000840007087890 */ /* 0x000fe2000fffe03f */
[C---:B------:R-:W-:Y:S01]  /*2e0f0*/  ISETP.NE.AND P1, PT, R8.reuse, 0x3, PT ;  /* 0x000000030800780c */ /* 0x040fe20003f25270 */
[----:B------:R-:W-:Y:S01]  /*2e100*/  UIADD3 UR7, UR7, 0x20400, URZ ;  /* 0x0002040007077890 */ /* 0x000fe2000fffe03f */
[----:B------:R-:W-:Y:S02]  /*2e110*/  IADD3 R13, R13, 0x40, RZ ;  /* 0x000000400d0d7810 */ /* 0x000fe40007ffe0ff */
[----:B------:R-:W-:Y:S02]  /*2e120*/  SEL R12, RZ, 0x1, P1 ;  /* 0x00000001ff0c7807 */ /* 0x000fe40000800000 */
[----:B------:R-:W-:Y:S02]  /*2e130*/  SEL R8, R8, RZ, P1 ;  /* 0x000000ff08087207 */ /* 0x000fe40000800000 */
[----:B------:R1:W-:Y:S01]  /*2e140*/  UTMALDG.3D [UR8], [UR14], desc[UR16] ;  /* 0x000010080e0075b4 */ /* 0x0003e20008011000 */
[----:B------:R-:W-:Y:S01]  /*2e150*/  LOP3.LUT R5, R5, R12, RZ, 0x3c, !PT ;  /* 0x0000000c05057212 */ /* 0x000fe200078e3cff */
[----:B-1----:R-:W-:Y:S01]  /*2e160*/  UMOV UR8, UR7 ;  /* 0x0000000700087c82 */ /* 0x002fe20008000000 */
[----:B------:R-:W-:-:S02]  /*2e170*/  UMOV UR11, UR13 ;  /* 0x0000000d000b7c82 */ /* 0x000fc40008000000 */
[----:B------:R1:W-:Y:S02]  /*2e180*/  UTMALDG.3D [UR8], [UR22], desc[UR16] ;  /* 0x00001008160075b4 */ /* 0x0003e40008011000 */
[----:B-1----:R-:W-:Y:S05]  /*2e190*/  @P3 BRA `(.L_x_343) ;  /* 0xfffffffc00503947 */ /* 0x002fea000383ffff */
.L_x_339:
[----:B------:R-:W-:Y:S05]  /*2e1a0*/  BSYNC B1 ;  /* 0x0000000000017941 */ /* 0x000fea0003800000 */
.L_x_338:
[----:B------:R-:W3:Y:S01]  /*2e1b0*/  LDL.LU R15, [R1+0x204] ;  /* 0x00020400010f7983 */ /* 0x000ee20000300800 */
[----:B------:R-:W-:Y:S01]  /*2e1c0*/  LOP3.LUT P1, RZ, R9, 0xff, RZ, 0xc0, !PT ;  /* 0x000000ff09ff7812 */ /* 0x000fe2000782c0ff */
[----:B------:R-:W-:Y:S02]  /*2e1d0*/  ULDC.64 UR8, c[0x0][0x8f8] ;  /* 0x00023e0000087ab9 */ /* 0x000fe40000000a00 */
[----:B--2---:R-:W2:Y:S01]  /*2e1e0*/  LDL.LU R14, [R1+0x200] ;  /* 0x00020000010e7983 */ /* 0x004ea20000300800 */
[C---:B------:R-:W-:Y:S01]  /*2e1f0*/  IADD3 R4, R6.reuse, R7, RZ ;  /* 0x0000000706047210 */ /* 0x040fe20007ffe0ff */
[----:B------:R-:W-:Y:S01]  /*2e200*/  BSSY B1, `(.L_x_344) ;  /* 0x0000070000017945 */ /* 0x000fe20003800000 */
[----:B------:R-:W-:Y:S02]  /*2e210*/  ISETP.GE.U32.AND P3, PT, R6, 0x3, PT ;  /* 0x000000030600780c */ /* 0x000fe40003f66070 */
[----:B------:R-:W-:Y:S02]  /*2e220*/  MOV R10, 0xffffffff ;  /* 0xffffffff000a7802 */ /* 0x000fe40000000f00 */
[----:B------:R-:W-:-:S03]  /*2e230*/  PRMT R9, RZ, 0x7610, R9 ;  /* 0x00007610ff097816 */ /* 0x000fc60000000009 */
[----:B------:R-:W1:Y:S01]  /*2e240*/  @P1 S2R R3, SR_CgaCtaId ;  /* 0x0000000000031919 */ /* 0x000e620000008800 */
[----:B------:R-:W-:-:S04]  /*2e250*/  @P1 MOV R2, 0x400 ;  /* 0x0000040000021802 */ /* 0x000fc80000000f00 */
[----:B-1----:R-:W-:-:S04]  /*2e260*/  @P1 LEA R2, R3, R2, 0x18 ;  /* 0x0000000203021211 */ /* 0x002fc800078ec0ff */
[----:B------:R1:W-:Y:S01]  /*2e270*/  @P1 SYNCS.ARRIVE.TRANS64.A1T0 RZ, [R2+URZ+0x78], RZ ;  /* 0x000078ff02ff19a7 */ /* 0x0003e2000810003f */
[----:B------:R-:W-:-:S04]  /*2e280*/  ISETP.GT.U32.AND P1, PT, R4, 0x2, PT ;  /* 0x000000020400780c */ /* 0x000fc80003f24070 */
[----:B------:R-:W-:Y:S01]  /*2e290*/  ISETP.LT.U32.AND P1, PT, R6, 0x3, P1 ;  /* 0x000000030600780c */ /* 0x000fe20000f21070 */
[----:B-1----:R-:W-:Y:S01]  /*2e2a0*/  IMAD.WIDE.U32 R2, R4, -0x55555555, RZ ;  /* 0xaaaaaaab04027825 */ /* 0x002fe200078e00ff */
[----:B------:R-:W-:-:S04]  /*2e2b0*/  MOV R2, 0xffffffff ;  /* 0xffffffff00027802 */ /* 0x000fc80000000f00 */
[----:B------:R-:W-:Y:S02]  /*2e2c0*/  SHF.R.U32.HI R5, RZ, 0x1, R3 ;  /* 0x00000001ff057819 */ /* 0x000fe40000011603 */
[----:B------:R-:W-:-:S03]  /*2e2d0*/  SEL R3, RZ, 0x1, !P1 ;  /* 0x00000001ff037807 */ /* 0x000fc60004800000 */
[--C-:B------:R-:W-:Y:S01]  /*2e2e0*/  IMAD R7, R5, -0x3, R4.reuse ;  /* 0xfffffffd05077824 */ /* 0x100fe200078e0204 */
[----:B------:R-:W-:Y:S02]  /*2e2f0*/  LOP3.LUT R0, R0, R3, RZ, 0x3c, !PT ;  /* 0x0000000300007212 */ /* 0x000fe400078e3cff */
[----:B------:R-:W-:Y:S02]  /*2e300*/  MOV R3, 0xffffffff ;  /* 0xffffffff00037802 */ /* 0x000fe40000000f00 */
[----:B------:R-:W-:Y:S02]  /*2e310*/  @P3 LOP3.LUT R0, R0, 0x1, R5, 0x78, !PT ;  /* 0x0000000100003812 */ /* 0x000fe400078e7805 */
[----:B------:R-:W-:Y:S02]  /*2e320*/  PRMT R4, RZ, 0x7610, R4 ;  /* 0x00007610ff047816 */ /* 0x000fe40000000004 */
[----:B--2---:R-:W-:-:S04]  /*2e330*/  IADD3 R14, P1, R14, UR54, RZ ;  /* 0x000000360e0e7c10 */ /* 0x004fc8000ff3e0ff */
[----:B---3--:R-:W-:Y:S01]  /*2e340*/  IADD3.X R15, R15, UR53, RZ, P1, !PT ;  /* 0x000000350f0f7c10 */ /* 0x008fe20008ffe4ff */
        /* <DEDUP_REMOVED lines=8> */
[----:B------:R-:W-:Y:S01]  /*2e3d0*/  ULDC.64 UR8, c[0x0][0x8d0] ;  /* 0x0002340000087ab9 */ /* 0x000fe20000000a00 */
[----:B------:R-:W3:Y:S01]  /*2e3e0*/  S2R R5, SR_CTAID.Y ;  /* 0x0000000000057919 */ /* 0x000ee20000002600 */
[----:B------:R-:W-:Y:S01]  /*2e3f0*/  ISETP.NE.U32.AND P1, PT, RZ, UR8, PT ;  /* 0x00000008ff007c0c */ /* 0x000fe2000bf25070 */
[----:B------:R-:W-:-:S03]  /*2e400*/  ULDC UR10, c[0x0][0x8d8] ;  /* 0x00023600000a7ab9 */ /* 0x000fc60000000800 */
[----:B------:R-:W4:Y:S01]  /*2e410*/  LDC R3, c[0x0][0x144] ;  /* 0x00005100ff037b82 */ /* 0x000f220000000800 */
[----:B------:R-:W-:-:S07]  /*2e420*/  ISETP.NE.AND.EX P1, PT, RZ, UR9, PT, P1 ;  /* 0x00000009ff007c0c */ /* 0x000fce000bf25310 */
[----:B------:R-:W5:Y:S01]  /*2e430*/  LDC R12, c[0x0][0x148] ;  /* 0x00005200ff0c7b82 */ /* 0x000f620000000800 */
[----:B--2---:R-:W-:Y:S02]  /*2e440*/  ISETP.NE.AND P4, PT, R11, 0x1, PT ;  /* 0x000000010b00780c */ /* 0x004fe40003f85270 */
[----:B-1----:R-:W-:Y:S02]  /*2e450*/  I2FP.F32.U32 R2, R8 ;  /* 0x0000000800027245 */ /* 0x002fe40000201000 */
[----:B---3--:R-:W-:-:S03]  /*2e460*/  I2FP.F32.U32 R4, R5 ;  /* 0x0000000500047245 */ /* 0x008fc60000201000 */
[----:B------:R-:W-:Y:S01]  /*2e470*/  FMUL R2, R2, UR7 ;  /* 0x0000000702027c20 */ /* 0x000fe20008400000 */
[----:B------:R-:W-:Y:S02]  /*2e480*/  ULDC UR7, c[0x0][0x154] ;  /* 0x0000550000077ab9 */ /* 0x000fe40000000800 */
[----:B------:R-:W-:-:S03]  /*2e490*/  FMUL R10, R4, UR7 ;  /* 0x00000007040a7c20 */ /* 0x000fc60008400000 */
[----:B------:R-:W1:Y:S08]  /*2e4a0*/  F2I.U32.TRUNC.NTZ R2, R2 ;  /* 0x0000000200027305 */ /* 0x000e70000020f000 */
[----:B------:R-:W2:Y:S01]  /*2e4b0*/  F2I.U32.TRUNC.NTZ R10, R10 ;  /* 0x0000000a000a7305 */ /* 0x000ea2000020f000 */
[----:B-1----:R-:W-:Y:S02]  /*2e4c0*/  IADD3 R4, -R2, RZ, RZ ;  /* 0x000000ff02047210 */ /* 0x002fe40007ffe1ff */
[----:B------:R-:W-:-:S03]  /*2e4d0*/  MOV R2, R14 ;  /* 0x0000000e00027202 */ /* 0x000fc60000000f00 */
[----:B----4-:R-:W-:Y:S01]  /*2e4e0*/  IMAD R8, R3, R4, R8 ;  /* 0x0000000403087224 */ /* 0x010fe200078e0208 */
[----:B--2---:R-:W-:-:S05]  /*2e4f0*/  IADD3 R3, -R10, RZ, RZ ;  /* 0x000000ff0a037210 */ /* 0x004fca0007ffe1ff */
[----:B-----5:R-:W-:Y:S01]  /*2e500*/  @P4 IMAD R8, R12, R3, R5 ;  /* 0x000000030c084224 */ /* 0x020fe200078e0205 */
[----:B------:R-:W-:Y:S01]  /*2e510*/  MOV R3, R15 ;  /* 0x0000000f00037202 */ /* 0x000fe20000000f00 */
[----:B------:R-:W-:Y:S06]  /*2e520*/  @!P1 BRA `(.L_x_346) ;  /* 0x0000000000289947 */ /* 0x000fec0003800000 */
[----:B------:R-:W-:Y:S02]  /*2e530*/  ULDC UR7, c[0x0][0x8dc] ;  /* 0x0002370000077ab9 */ /* 0x000fe40000000800 */
[----:B------:R-:W-:-:S04]  /*2e540*/  IADD3 R3, P1, R14, UR7, RZ ;  /* 0x000000070e037c10 */ /* 0x000fc8000ff3e0ff */
[----:B------:R-:W-:-:S05]  /*2e550*/  IADD3.X R11, RZ, R15, RZ, P1, !PT ;  /* 0x0000000fff0b7210 */ /* 0x000fca0000ffe4ff */
[----:B------:R-:W-:-:S04]  /*2e560*/  IMAD.WIDE.U32 R4, R11, UR8, RZ ;  /* 0x000000080b047c25 */ /* 0x000fc8000f8e00ff */
[----:B------:R-:W-:-:S04]  /*2e570*/  IMAD.WIDE.U32 R4, P1, R3, UR9, R4 ;  /* 0x0000000903047c25 */ /* 0x000fc8000f820004 */
[----:B------:R-:W-:-:S04]  /*2e580*/  IMAD.WIDE.U32 R2, R3, UR8, RZ ;  /* 0x0000000803027c25 */ /* 0x000fc8000f8e00ff */
[----:B------:R-:W-:Y:S01]  /*2e590*/  IMAD.MOV.U32 R2, RZ, RZ, R5 ;  /* 0x000000ffff027224 */ /* 0x000fe200078e0005 */
[----:B------:R-:W-:Y:S02]  /*2e5a0*/  IADD3 RZ, P3, R3, R4, RZ ;  /* 0x0000000403ff7210 */ /* 0x000fe40007f7e0ff */
[----:B------:R-:W-:-:S03]  /*2e5b0*/  IADD3.X R3, RZ, RZ, RZ, P1, !PT ;  /* 0x000000ffff037210 */ /* 0x000fc60000ffe4ff */
[----:B------:R-:W-:-:S08]  /*2e5c0*/  IMAD.WIDE.U32.X R2, R11, UR9, R2, P3 ;  /* 0x000000090b027c25 */ /* 0x000fd000098e0402 */
.L_x_346:
[--C-:B------:R-:W-:Y:S01]  /*2e5d0*/  SHF.R.U64 R10, R2, UR10, R3.reuse ;  /* 0x0000000a020a7c19 */ /* 0x100fe20008001203 */
[----:B------:R-:W-:Y:S01]  /*2e5e0*/  ULDC.64 UR8, c[0x0][0x8c8] ;  /* 0x0002320000087ab9 */ /* 0x000fe20000000a00 */
[----:B------:R-:W-:Y:S01]  /*2e5f0*/  SHF.R.U32.HI R2, RZ, UR10, R3 ;  /* 0x0000000aff027c19 */ /* 0x000fe20008011603 */
[----:B------:R-:W-:Y:S01]  /*2e600*/  ULDC UR7, c[0x0][0x8c0] ;  /* 0x0002300000077ab9 */ /* 0x000fe20000000800 */
[----:B------:R-:W-:Y:S02]  /*2e610*/  IADD3 R11, P1, RZ, -R10, RZ ;  /* 0x8000000aff0b7210 */ /* 0x000fe40007f3e0ff */
[----:B------:R-:W-:Y:S02]  /*2e620*/  MOV R3, R15 ;  /* 0x0000000f00037202 */ /* 0x000fe40000000f00 */
[----:B------:R-:W-:-:S05]  /*2e630*/  IADD3.X R2, RZ, ~R2, RZ, P1, !PT ;  /* 0x80000002ff027210 */ /* 0x000fca0000ffe4ff */
[----:B------:R-:W-:-:S04]  /*2e640*/  IMAD R2, R2, UR8, RZ ;  /* 0x0000000802027c24 */ /* 0x000fc8000f8e02ff */
[----:B------:R-:W-:Y:S01]  /*2e650*/  IMAD R5, R11, UR9, R2 ;  /* 0x000000090b057c24 */ /* 0x000fe2000f8e0202 */
[----:B------:R-:W-:-:S05]  /*2e660*/  MOV R2, R14 ;  /* 0x0000000e00027202 */ /* 0x000fca0000000f00 */
[----:B------:R-:W-:Y:S01]  /*2e670*/  IMAD.WIDE.U32 R2, R11, UR8, R2 ;  /* 0x000000080b027c25 */ /* 0x000fe2000f8e0002 */
[----:B------:R-:W-:Y:S02]  /*2e680*/  ULDC.64 UR8, c[0x0][0x8e8] ;  /* 0x00023a0000087ab9 */ /* 0x000fe40000000a00 */
[----:B------:R-:W-:Y:S02]  /*2e690*/  ISETP.NE.U32.AND P1, PT, RZ, UR8, PT ;  /* 0x00000008ff007c0c */ /* 0x000fe4000bf25070 */
[----:B------:R-:W-:Y:S02]  /*2e6a0*/  IADD3 R3, R3, R5, RZ ;  /* 0x0000000503037210 */ /* 0x000fe40007ffe0ff */
[----:B------:R-:W-:Y:S02]  /*2e6b0*/  ISETP.NE.AND.EX P1, PT, RZ, UR9, PT, P1 ;  /* 0x00000009ff007c0c */ /* 0x000fe4000bf25310 */
[--C-:B------:R-:W-:Y:S02]  /*2e6c0*/  SHF.R.U64 R11, R2, UR7, R3.reuse ;  /* 0x00000007020b7c19 */ /* 0x100fe40008001203 */
[----:B------:R-:W-:Y:S01]  /*2e6d0*/  SHF.R.U32.HI R2, RZ, UR7, R3 ;  /* 0x00000007ff027c19 */ /* 0x000fe20008011603 */
[----:B------:R-:W-:-:S03]  /*2e6e0*/  ULDC UR7, c[0x0][0x8b0] ;  /* 0x00022c0000077ab9 */ /* 0x000fc60000000800 */
[--C-:B------:R-:W-:Y:S02]  /*2e6f0*/  SHF.R.U64 R12, R11, UR7, R2.reuse ;  /* 0x000000070b0c7c19 */ /* 0x100fe40008001202 */
[----:B------:R-:W-:Y:S01]  /*2e700*/  SHF.R.U32.HI R3, RZ, UR7, R2 ;  /* 0x00000007ff037c19 */ /* 0x000fe20008011602 */
[----:B------:R-:W-:-:S03]  /*2e710*/  ULDC UR7, c[0x0][0x900] ;  /* 0x0002400000077ab9 */ /* 0x000fc60000000800 */
[--C-:B------:R-:W-:Y:S02]  /*2e720*/  SHF.R.U64 R13, R12, UR7, R3.reuse ;  /* 0x000000070c0d7c19 */ /* 0x100fe40008001203 */
[----:B------:R-:W-:Y:S02]  /*2e730*/  SHF.R.U32.HI R14, RZ, UR7, R3 ;  /* 0x00000007ff0e7c19 */ /* 0x000fe40008011603 */
[----:B------:R-:W-:Y:S02]  /*2e740*/  MOV R2, R13 ;  /* 0x0000000d00027202 */ /* 0x000fe40000000f00 */
[----:B------:R-:W-:Y:S01]  /*2e750*/  MOV R3, R14 ;  /* 0x0000000e00037202 */ /* 0x000fe20000000f00 */
[----:B------:R-:W-:Y:S06]  /*2e760*/  @!P1 BRA `(.L_x_347) ;  /* 0x0000000000289947 */ /* 0x000fec0003800000 */
[----:B------:R-:W-:Y:S02]  /*2e770*/  ULDC UR7, c[0x0][0x8f4] ;  /* 0x00023d0000077ab9 */ /* 0x000fe40000000800 */
[----:B------:R-:W-:-:S04]  /*2e780*/  IADD3 R3, P1, R13, UR7, RZ ;  /* 0x000000070d037c10 */ /* 0x000fc8000ff3e0ff */
[----:B------:R-:W-:-:S05]  /*2e790*/  IADD3.X R14, RZ, R14, RZ, P1, !PT ;  /* 0x0000000eff0e7210 */ /* 0x000fca0000ffe4ff */
[----:B------:R-:W-:-:S04]  /*2e7a0*/  IMAD.WIDE.U32 R4, R14, UR8, RZ ;  /* 0x000000080e047c25 */ /* 0x000fc8000f8e00ff */
[----:B------:R-:W-:-:S04]  /*2e7b0*/  IMAD.WIDE.U32 R4, P1, R3, UR9, R4 ;  /* 0x0000000903047c25 */ /* 0x000fc8000f820004 */
[----:B------:R-:W-:Y:S01]  /*2e7c0*/  IMAD.WIDE.U32 R2, R3, UR8, RZ ;  /* 0x0000000803027c25 */ /* 0x000fe2000f8e00ff */
[----:B------:R-:W-:-:S04]  /*2e7d0*/  MOV R2, R5 ;  /* 0x0000000500027202 */ /* 0x000fc80000000f00 */
[----:B------:R-:W-:Y:S02]  /*2e7e0*/  IADD3 RZ, P3, R3, R4, RZ ;  /* 0x0000000403ff7210 */ /* 0x000fe40007f7e0ff */
[----:B------:R-:W-:-:S03]  /*2e7f0*/  IADD3.X R3, RZ, RZ, RZ, P1, !PT ;  /* 0x000000ffff037210 */ /* 0x000fc60000ffe4ff */
[----:B------:R-:W-:-:S08]  /*2e800*/  IMAD.WIDE.U32.X R2, R14, UR9, R2, P3 ;  /* 0x000000090e027c25 */ /* 0x000fd000098e0402 */
.L_x_347:
[----:B------:R-:W-:Y:S01]  /*2e810*/  ULDC UR7, c[0x0][0x8f0] ;  /* 0x00023c0000077ab9 */ /* 0x000fe20000000800 */
[----:B------:R-:W-:Y:S02]  /*2e820*/  LOP3.LUT R12, R12, UR6, RZ, 0xc0, !PT ;  /* 0x000000060c0c7c12 */ /* 0x000fe4000f8ec0ff */
[----:B------:R-:W-:Y:S01]  /*2e830*/  SHF.R.U64 R3, R2, UR7, R3 ;  /* 0x0000000702037c19 */ /* 0x000fe20008001203 */
[----:B------:R-:W-:Y:S01]  /*2e840*/  ULDC UR7, c[0x0][0x8e0] ;  /* 0x0002380000077ab9 */ /* 0x000fe20000000800 */
[----:B------:R-:W-:Y:S02]  /*2e850*/  MOV R4, 0x1 ;  /* 0x0000000100047802 */ /* 0x000fe40000000f00 */
[C---:B------:R-:W-:Y:S01]  /*2e860*/  IADD3 R2, -R3.reuse, RZ, RZ ;  /* 0x000000ff03027210 */ /* 0x040fe20007ffe1ff */
[----:B------:R-:W-:-:S04]  /*2e870*/  IMAD R5, R3, UR5, R12 ;  /* 0x0000000503057c24 */ /* 0x000fc8000f8e020c */
[----:B------:R-:W-:Y:S01]  /*2e880*/  IMAD R13, R2, UR7, R13 ;  /* 0x00000007020d7c24 */ /* 0x000fe2000f8e020d */
[----:B------:R-:W-:Y:S01]  /*2e890*/  ULDC UR7, c[0x0][0x8b8] ;  /* 0x00022e0000077ab9 */ /* 0x000fe20000000800 */
[----:B------:R-:W-:Y:S01]  /*2e8a0*/  LOP3.LUT R2, R11, UR4, RZ, 0xc0, !PT ;  /* 0x000000040b027c12 */ /* 0x000fe2000f8ec0ff */
[----:B------:R-:W-:Y:S01]  /*2e8b0*/  IMAD R8, R5, UR7, R8 ;  /* 0x0000000705087c24 */ /* 0x000fe2000f8e0208 */
[----:B------:R-:W-:-:S03]  /*2e8c0*/  ULDC UR7, c[0x0][0x8a8] ;  /* 0x00022a0000077ab9 */ /* 0x000fc60000000800 */
[----:B------:R-:W-:-:S05]  /*2e8d0*/  IMAD R13, R13, UR7, R2 ;  /* 0x000000070d0d7c24 */ /* 0x000fca000f8e0202 */
[----:B------:R-:W-:Y:S02]  /*2e8e0*/  SEL R3, R13, R8, !P4 ;  /* 0x000000080d037207 */ /* 0x000fe40006000000 */
[----:B------:R-:W-:-:S07]  /*2e8f0*/  SEL R2, R8, R13, !P4 ;  /* 0x0000000d08027207 */ /* 0x000fce0006000000 */
.L_x_345:
[----:B------:R-:W-:Y:S05]  /*2e900*/  BSYNC B1 ;  /* 0x0000000000017941 */ /* 0x000fea0003800000 */
.L_x_344:
[----:B------:R-:W-:-:S13]  /*2e910*/  LOP3.LUT P1, RZ, R4, 0xff, RZ, 0xc0, !PT ;  /* 0x000000ff04ff7812 */ /* 0x000fda000782c0ff */
[----:B------:R-:W-:Y:S05]  /*2e920*/  @P1 BRA `(.L_x_348) ;  /* 0xfffffff400381947 */ /* 0x000fea000383ffff */
[----:B------:R-:W-:Y:S05]  /*2e930*/  BSYNC B0 ;  /* 0x0000000000007941 */ /* 0x000fea0003800000 */
.L_x_336:
[----:B------:R-:W-:-:S03]  /*2e940*/  UMOV UR7, 0xffffffff ;  /* 0xffffffff00077882 */ /* 0x000fc60000000000 */
[----:B------:R-:W-:Y:S05]  /*2e950*/  BRA.DIV UR7, `(.L_x_349) ;  /* 0x00000012070c7947 */ /* 0x000fea000b800000 */
[----:B------:R-:W-:-:S13]  /*2e960*/  ELECT P6, URZ, PT ;  /* 0x00000000003f782f */ /* 0x000fda00038c0000 */
.L_x_395:
[----:B------:R-:W-:Y:S05]  /*2e970*/  @!P6 BRA `(.L_x_10) ;  /* 0x000000000084e947 */ /* 0x000fea0003800000 */
[----:B------:R-:W-:-:S04]  /*2e980*/  ULOP3.LUT UR7, UR37, 0x2, URZ, 0xfc, !UPT ;  /* 0x0000000225077892 */ /* 0x000fc8000f8efc3f */
[----:B------:R-:W-:-:S06]  /*2e990*/  UISETP.NE.AND UP0, UPT, UR7, 0x3, UPT ;  /* 0x000000030700788c */ /* 0x000fcc000bf05270 */
[----:B------:R-:W-:-:S13]  /*2e9a0*/  PLOP3.LUT P0, PT, PT, PT, UP0, 0x80, 0x0 ;  /* 0x000000000000781c */ /* 0x000fda0003f0f008 */
[----:B------:R-:W-:Y:S05]  /*2e9b0*/  @!P0 BRA `(.L_x_350) ;  /* 0x0000000000048947 */ /* 0x000fea0003800000 */
[----:B------:R-:W-:Y:S01]  /*2e9c0*/  BPT.TRAP 0x1 ;  /* 0x000000040000795c */ /* 0x000fe20000300000 */
.L_x_350:
[----:B------:R-:W1:Y:S01]  /*2e9d0*/  S2R R3, SR_CgaCtaId ;  /* 0x0000000000037919 */ /* 0x000e620000008800 */
[----:B------:R-:W-:-:S04]  /*2e9e0*/  MOV R2, 0x400 ;  /* 0x0000040000027802 */ /* 0x000fc80000000f00 */
[----:B-1----:R-:W-:Y:S02]  /*2e9f0*/  LEA R2, R3, R2, 0x18 ;  /* 0x0000000203027211 */ /* 0x002fe400078ec0ff */
[----:B------:R-:W-:Y:S02]  /*2ea00*/  SHF.L.U32 R3, R0, 0x1f, RZ ;  /* 0x0000001f00037819 */ /* 0x000fe400000006ff */
[----:B------:R-:W-:-:S05]  /*2ea10*/  IADD3 R2, R2, 0x18, RZ ;  /* 0x0000001802027810 */ /* 0x000fca0007ffe0ff */
[----:B------:R-:W-:-:S04]  /*2ea20*/  IMAD R4, R7, 0x8, R2 ;  /* 0x0000000807047824 */ /* 0x000fc800078e0202 */
[----:B------:R-:W1:Y:S02]  /*2ea30*/  SYNCS.PHASECHK.TRANS64.TRYWAIT P0, [R4+URZ], R3 ;  /* 0x00000003040075a7 */ /* 0x000e64000800017f */
[----:B-1----:R-:W-:Y:S05]  /*2ea40*/  @!P0 BRA `(.L_x_351) ;  /* 0x0000000c00f08947 */ /* 0x002fea0003800000 */
.L_x_396:
[----:B------:R-:W-:-:S04]  /*2ea50*/  IADD3 R7, R7, 0x1, RZ ;  /* 0x0000000107077810 */ /* 0x000fc80007ffe0ff */
[----:B------:R-:W-:-:S04]  /*2ea60*/  ISETP.NE.AND P0, PT, R7, 0x3, PT ;  /* 0x000000030700780c */ /* 0x000fc80003f05270 */
[----:B-1----:R-:W-:Y:S02]  /*2ea70*/  SEL R3, RZ, 0x1, P0 ;  /* 0x00000001ff037807 */ /* 0x002fe40000000000 */
[----:B------:R-:W-:Y:S02]  /*2ea80*/  SEL R7, R7, RZ, P0 ;  /* 0x000000ff07077207 */ /* 0x000fe40000000000 */
[----:B------:R-:W-:Y:S02]  /*2ea90*/  LOP3.LUT R5, R0, R3, RZ, 0x3c, !PT ;  /* 0x0000000300057212 */ /* 0x000fe400078e3cff */
[----:B------:R-:W-:Y:S02]  /*2eaa0*/  LEA R3, R7, R2, 0x3 ;  /* 0x0000000207037211 */ /* 0x000fe400078e18ff */
[----:B------:R-:W-:-:S04]  /*2eab0*/  SHF.L.U32 R0, R5, 0x1f, RZ ;  /* 0x0000001f05007819 */ /* 0x000fc800000006ff */
[----:B------:R-:W1:Y:S02]  /*2eac0*/  SYNCS.PHASECHK.TRANS64.TRYWAIT P0, [R3+URZ], R0 ;  /* 0x00000000030075a7 */ /* 0x000e64000800017f */
[----:B-1----:R-:W-:Y:S05]  /*2ead0*/  @!P0 BRA `(.L_x_352) ;  /* 0x0000000c00e08947 */ /* 0x002fea0003800000 */
.L_x_397:
[----:B-1----:R-:W-:-:S04]  /*2eae0*/  IADD3 R0, R7, 0x1, RZ ;  /* 0x0000000107007810 */ /* 0x002fc80007ffe0ff */
[----:B------:R-:W-:-:S04]  /*2eaf0*/  ISETP.NE.AND P0, PT, R0, 0x3, PT ;  /* 0x000000030000780c */ /* 0x000fc80003f05270 */
[----:B------:R-:W-:Y:S02]  /*2eb00*/  SEL R4, RZ, 0x1, P0 ;  /* 0x00000001ff047807 */ /* 0x000fe40000000000 */
[----:B------:R-:W-:Y:S02]  /*2eb10*/  SEL R3, R0, RZ, P0 ;  /* 0x000000ff00037207 */ /* 0x000fe40000000000 */
[----:B------:R-:W-:Y:S02]  /*2eb20*/  LOP3.LUT R0, R5, R4, RZ, 0x3c, !PT ;  /* 0x0000000405007212 */ /* 0x000fe400078e3cff */
[----:B------:R-:W-:Y:S02]  /*2eb30*/  LEA R3, R3, R2, 0x3 ;  /* 0x0000000203037211 */ /* 0x000fe400078e18ff */
[----:B------:R-:W-:-:S07]  /*2eb40*/  SHF.L.U32 R0, R0, 0x1f, RZ ;  /* 0x0000001f00007819 */ /* 0x000fce00000006ff */
.L_x_353:
[----:B-1----:R1:W2:Y:S02]  /*2eb50*/  SYNCS.PHASECHK.TRANS64.TRYWAIT P0, [R3+URZ], R0 ;  /* 0x00000000030075a7 */ /* 0x0022a4000800017f */
[----:B--2---:R-:W-:Y:S05]  /*2eb60*/  @!P0 NANOSLEEP.SYNCS 0x989680 ;  /* 0x009896800000895d */ /* 0x004fea0003900000 */
[----:B------:R-:W2:Y:S02]  /*2eb70*/  @!P0 SYNCS.PHASECHK.TRANS64 P0, [R3+URZ], R0 ;  /* 0x00000000030085a7 */ /* 0x000ea4000800007f */
[----:B--2---:R-:W-:Y:S05]  /*2eb80*/  @!P0 BRA `(.L_x_353) ;  /* 0xfffffffc00f08947 */ /* 0x004fea000383ffff */
.L_x_10:
[----:B------:R-:W-:Y:S05]  /*2eb90*/  BSYNC B6 ;  /* 0x0000000000067941 */ /* 0x000fea0003800000 */
.L_x_8:
[----:B------:R-:W-:Y:S05]  /*2eba0*/  EXIT ;  /* 0x000000000000794d */ /* 0x000fea0003800000 */
.L_x_23:
[----:B--2---:R2:W3:Y:S02]  /*2ebb0*/  SYNCS.PHASECHK.TRANS64.TRYWAIT P1, [R3+URZ], R0 ;  /* 0x00000000030075a7 */ /* 0x0044e4000802017f */
[----:B---3--:R-:W-:Y:S05]  /*2ebc0*/  @!P1 NANOSLEEP.SYNCS 0x989680 ;  /* 0x009896800000995d */ /* 0x008fea0003900000 */
[----:B------:R-:W3:Y:S02]  /*2ebd0*/  @!P1 SYNCS.PHASECHK.TRANS64 P1, [R3+URZ], R0 ;  /* 0x00000000030095a7 */ /* 0x000ee4000802007f */
[----:B---3--:R-:W-:Y:S05]  /*2ebe0*/  @!P1 BRA `(.L_x_23) ;  /* 0xfffffffc00f09947 */ /* 0x008fea000383ffff */
[----:B------:R-:W-:Y:S05]  /*2ebf0*/  BRA `(.L_x_22) ;  /* 0xfffffd2c00347947 */ /* 0x000fea000383ffff */
.L_x_28:
[----:B--2---:R-:W-:-:S04]  /*2ec00*/  MOV R4, UR7 ;  /* 0x0000000700047c02 */ /* 0x004fc80008000f00 */
[----:B------:R2:W3:Y:S03]  /*2ec10*/  SYNCS.PHASECHK.TRANS64.TRYWAIT P1, [R4+URZ], R3 ;  /* 0x00000003040075a7 */ /* 0x0004e6000802017f */
[----:B---3--:R-:W-:Y:S05]  /*2ec20*/  @!P1 NANOSLEEP.SYNCS 0x989680 ;  /* 0x009896800000995d */ /* 0x008fea0003900000 */
[----:B------:R-:W3:Y:S02]  /*2ec30*/  @!P1 SYNCS.PHASECHK.TRANS64 P1, [R4+URZ], R3 ;  /* 0x00000003040095a7 */ /* 0x000ee4000802007f */
[----:B---3--:R-:W-:Y:S05]  /*2ec40*/  @!P1 BRA `(.L_x_28) ;  /* 0xfffffffc00ec9947 */ /* 0x008fea000383ffff */
[----:B------:R-:W-:Y:S05]  /*2ec50*/  BRA `(.L_x_27) ;  /* 0xfffffd6000a47947 */ /* 0x000fea000383ffff */
.L_x_49:
[----:B-12---:R-:W-:-:S04]  /*2ec60*/  MOV R3, UR46 ;  /* 0x0000002e00037c02 */ /* 0x006fc80008000f00 */
[----:B------:R1:W2:Y:S03]  /*2ec70*/  SYNCS.PHASECHK.TRANS64.TRYWAIT P2, [R3+URZ+0x30], R0 ;  /* 0x00003000030075a7 */ /* 0x0002a6000804017f */
[----:B--2---:R-:W-:Y:S05]  /*2ec80*/  @!P2 NANOSLEEP.SYNCS 0x989680 ;  /* 0x009896800000a95d */ /* 0x004fea0003900000 */
[----:B------:R-:W2:Y:S02]  /*2ec90*/  @!P2 SYNCS.PHASECHK.TRANS64 P2, [R3+URZ+0x30], R0 ;  /* 0x000030000300a5a7 */ /* 0x000ea4000804007f */
[----:B--2---:R-:W-:Y:S05]  /*2eca0*/  @!P2 BRA `(.L_x_49) ;  /* 0xfffffffc00eca947 */ /* 0x004fea000383ffff */
[----:B------:R-:W-:Y:S05]  /*2ecb0*/  BRA `(.L_x_354) ;  /* 0xfffffdac00487947 */ /* 0x000fea000383ffff */
.L_x_60:
[----:B-1----:R1:W2:Y:S02]  /*2ecc0*/  SYNCS.PHASECHK.TRANS64.TRYWAIT P3, [R2+URZ+0x30], R12 ;  /* 0x0000300c020075a7 */ /* 0x0022a4000806017f */
[----:B--2---:R-:W-:Y:S05]  /*2ecd0*/  @!P3 NANOSLEEP.SYNCS 0x989680 ;  /* 0x009896800000b95d */ /* 0x004fea0003900000 */
[----:B------:R-:W2:Y:S02]  /*2ece0*/  @!P3 SYNCS.PHASECHK.TRANS64 P3, [R2+URZ+0x30], R12 ;  /* 0x0000300c0200b5a7 */ /* 0x000ea4000806007f */
[----:B--2---:R-:W-:Y:S05]  /*2ecf0*/  @!P3 BRA `(.L_x_60) ;  /* 0xfffffffc00f0b947 */ /* 0x004fea000383ffff */
[----:B------:R-:W-:Y:S05]  /*2ed00*/  BRA `(.L_x_355) ;  /* 0xfffffdd000107947 */ /* 0x000fea000383ffff */
.L_x_70:
[----:B-1----:R1:W2:Y:S02]  /*2ed10*/  SYNCS.PHASECHK.TRANS64.TRYWAIT P3, [R2+URZ+0x30], R12 ;  /* 0x0000300c020075a7 */ /* 0x0022a4000806017f */
[----:B--2---:R-:W-:Y:S05]  /*2ed20*/  @!P3 NANOSLEEP.SYNCS 0x989680 ;  /* 0x009896800000b95d */ /* 0x004fea0003900000 */
[----:B------:R-:W2:Y:S02]  /*2ed30*/  @!P3 SYNCS.PHASECHK.TRANS64 P3, [R2+URZ+0x30], R12 ;  /* 0x0000300c0200b5a7 */ /* 0x000ea4000806007f */
[----:B--2---:R-:W-:Y:S05]  /*2ed40*/  @!P3 BRA `(.L_x_70) ;  /* 0xfffffffc00f0b947 */ /* 0x004fea000383ffff */
[----:B------:R-:W-:Y:S05]  /*2ed50*/  BRA `(.L_x_356) ;  /* 0xfffffdf000087947 */ /* 0x000fea000383ffff */
.L_x_80:
[----:B-1----:R1:W2:Y:S02]  /*2ed60*/  SYNCS.PHASECHK.TRANS64.TRYWAIT P3, [R12+URZ+0x30], R13 ;  /* 0x0000300d0c0075a7 */ /* 0x0022a4000806017f */
[----:B--2---:R-:W-:Y:S05]  /*2ed70*/  @!P3 NANOSLEEP.SYNCS 0x989680 ;  /* 0x009896800000b95d */ /* 0x004fea0003900000 */
[----:B------:R-:W2:Y:S02]  /*2ed80*/  @!P3 SYNCS.PHASECHK.TRANS64 P3, [R12+URZ+0x30], R13 ;  /* 0x0000300d0c00b5a7 */ /* 0x000ea4000806007f */
[----:B--2---:R-:W-:Y:S05]  /*2ed90*/  @!P3 BRA `(.L_x_80) ;  /* 0xfffffffc00f0b947 */ /* 0x004fea000383ffff */
[----:B------:R-:W-:Y:S05]  /*2eda0*/  BRA `(.L_x_357) ;  /* 0xfffffe1000487947 */ /* 0x000fea000383ffff */
.L_x_90:
[----:B-1----:R1:W2:Y:S02]  /*2edb0*/  SYNCS.PHASECHK.TRANS64.TRYWAIT P3, [R12+URZ+0x30], R13 ;  /* 0x0000300d0c0075a7 */ /* 0x0022a4000806017f */
[----:B--2---:R-:W-:Y:S05]  /*2edc0*/  @!P3 NANOSLEEP.SYNCS 0x989680 ;  /* 0x009896800000b95d */ /* 0x004fea0003900000 */
[----:B------:R-:W2:Y:S02]  /*2edd0*/  @!P3 SYNCS.PHASECHK.TRANS64 P3, [R12+URZ+0x30], R13 ;  /* 0x0000300d0c00b5a7 */ /* 0x000ea4000806007f */
[----:B--2---:R-:W-:Y:S05]  /*2ede0*/  @!P3 BRA `(.L_x_90) ;  /* 0xfffffffc00f0b947 */ /* 0x004fea000383ffff */
[----:B------:R-:W-:Y:S05]  /*2edf0*/  BRA `(.L_x_358) ;  /* 0xfffffe30004c7947 */ /* 0x000fea000383ffff */
.L_x_100:
[----:B-1----:R1:W2:Y:S02]  /*2ee00*/  SYNCS.PHASECHK.TRANS64.TRYWAIT P3, [R12+URZ+0x30], R13 ;  /* 0x0000300d0c0075a7 */ /* 0x0022a4000806017f */
[----:B--2---:R-:W-:Y:S05]  /*2ee10*/  @!P3 NANOSLEEP.SYNCS 0x989680 ;  /* 0x009896800000b95d */ /* 0x004fea0003900000 */
[----:B------:R-:W2:Y:S02]  /*2ee20*/  @!P3 SYNCS.PHASECHK.TRANS64 P3, [R12+URZ+0x30], R13 ;  /* 0x0000300d0c00b5a7 */ /* 0x000ea4000806007f */
[----:B--2---:R-:W-:Y:S05]  /*2ee30*/  @!P3 BRA `(.L_x_100) ;  /* 0xfffffffc00f0b947 */ /* 0x004fea000383ffff */
[----:B------:R-:W-:Y:S05]  /*2ee40*/  BRA `(.L_x_359) ;  /* 0xfffffe5000907947 */ /* 0x000fea000383ffff */
.L_x_110:
[----:B-1----:R1:W2:Y:S02]  /*2ee50*/  SYNCS.PHASECHK.TRANS64.TRYWAIT P3, [R12+URZ+0x30], R13 ;  /* 0x0000300d0c0075a7 */ /* 0x0022a4000806017f */
[----:B--2---:R-:W-:Y:S05]  /*2ee60*/  @!P3 NANOSLEEP.SYNCS 0x989680 ;  /* 0x009896800000b95d */ /* 0x004fea0003900000 */
[----:B------:R-:W2:Y:S02]  /*2ee70*/  @!P3 SYNCS.PHASECHK.TRANS64 P3, [R12+URZ+0x30], R13 ;  /* 0x0000300d0c00b5a7 */ /* 0x000ea4000806007f */
[----:B--2---:R-:W-:Y:S05]  /*2ee80*/  @!P3 BRA `(.L_x_110) ;  /* 0xfffffffc00f0b947 */ /* 0x004fea000383ffff */
[----:B------:R-:W-:Y:S05]  /*2ee90*/  BRA `(.L_x_360) ;  /* 0xfffffe70008c7947 */ /* 0x000fea000383ffff */
.L_x_120:
[----:B-1----:R1:W2:Y:S02]  /*2eea0*/  SYNCS.PHASECHK.TRANS64.TRYWAIT P3, [R12+URZ+0x30], R13 ;  /* 0x0000300d0c0075a7 */ /* 0x0022a4000806017f */
[----:B--2---:R-:W-:Y:S05]  /*2eeb0*/  @!P3 NANOSLEEP.SYNCS 0x989680 ;  /* 0x009896800000b95d */ /* 0x004fea0003900000 */
[----:B------:R-:W2:Y:S02]  /*2eec0*/  @!P3 SYNCS.PHASECHK.TRANS64 P3, [R12+URZ+0x30], R13 ;  /* 0x0000300d0c00b5a7 */ /* 0x000ea4000806007f */
[----:B--2---:R-:W-:Y:S05]  /*2eed0*/  @!P3 BRA `(.L_x_120) ;  /* 0xfffffffc00f0b947 */ /* 0x004fea000383ffff */
[----:B------:R-:W-:Y:S05]  /*2eee0*/  BRA `(.L_x_361) ;  /* 0xfffffe9000c87947 */ /* 0x000fea000383ffff */
.L_x_130:
[----:B-1----:R1:W2:Y:S02]  /*2eef0*/  SYNCS.PHASECHK.TRANS64.TRYWAIT P3, [R12+URZ+0x30], R13 ;  /* 0x0000300d0c0075a7 */ /* 0x0022a4000806017f */
[----:B--2---:R-:W-:Y:S05]  /*2ef00*/  @!P3 NANOSLEEP.SYNCS 0x989680 ;  /* 0x009896800000b95d */ /* 0x004fea0003900000 */
[----:B------:R-:W2:Y:S02]  /*2ef10*/  @!P3 SYNCS.PHASECHK.TRANS64 P3, [R12+URZ+0x30], R13 ;  /* 0x0000300d0c00b5a7 */ /* 0x000ea4000806007f */
[----:B--2---:R-:W-:Y:S05]  /*2ef20*/  @!P3 BRA `(.L_x_130) ;  /* 0xfffffffc00f0b947 */ /* 0x004fea000383ffff */
[----:B------:R-:W-:Y:S05]  /*2ef30*/  BRA `(.L_x_362) ;  /* 0xfffffeb000c47947 */ /* 0x000fea000383ffff */
.L_x_140:
[----:B-1----:R1:W2:Y:S02]  /*2ef40*/  SYNCS.PHASECHK.TRANS64.TRYWAIT P3, [R12+URZ+0x30], R13 ;  /* 0x0000300d0c0075a7 */ /* 0x0022a4000806017f */
[----:B--2---:R-:W-:Y:S05]  /*2ef50*/  @!P3 NANOSLEEP.SYNCS 0x989680 ;  /* 0x009896800000b95d */ /* 0x004fea0003900000 */
[----:B------:R-:W2:Y:S02]  /*2ef60*/  @!P3 SYNCS.PHASECHK.TRANS64 P3, [R12+URZ+0x30], R13 ;  /* 0x0000300d0c00b5a7 */ /* 0x000ea4000806007f */
[----:B--2---:R-:W-:Y:S05]  /*2ef70*/  @!P3 BRA `(.L_x_140) ;  /* 0xfffffffc00f0b947 */ /* 0x004fea000383ffff */
[----:B------:R-:W-:Y:S05]  /*2ef80*/  BRA `(.L_x_363) ;  /* 0xfffffed400007947 */ /* 0x000fea000383ffff */
.L_x_150:
[----:B-1----:R1:W2:Y:S02]  /*2ef90*/  SYNCS.PHASECHK.TRANS64.TRYWAIT P3, [R12+URZ+0x30], R13 ;  /* 0x0000300d0c0075a7 */ /* 0x0022a4000806017f */
[----:B--2---:R-:W-:Y:S05]  /*2efa0*/  @!P3 NANOSLEEP.SYNCS 0x989680 ;  /* 0x009896800000b95d */ /* 0x004fea0003900000 */
[----:B------:R-:W2:Y:S02]  /*2efb0*/  @!P3 SYNCS.PHASECHK.TRANS64 P3, [R12+URZ+0x30], R13 ;  /* 0x0000300d0c00b5a7 */ /* 0x000ea4000806007f */
[----:B--2---:R-:W-:Y:S05]  /*2efc0*/  @!P3 BRA `(.L_x_150) ;  /* 0xfffffffc00f0b947 */ /* 0x004fea000383ffff */
[----:B------:R-:W-:Y:S05]  /*2efd0*/  BRA `(.L_x_364) ;  /* 0xfffffef000fc7947 */ /* 0x000fea000383ffff */
.L_x_160:
[----:B-1----:R1:W2:Y:S02]  /*2efe0*/  SYNCS.PHASECHK.TRANS64.TRYWAIT P3, [R12+URZ+0x30], R13 ;  /* 0x0000300d0c0075a7 */ /* 0x0022a4000806017f */
[----:B--2---:R-:W-:Y:S05]  /*2eff0*/  @!P3 NANOSLEEP.SYNCS 0x989680 ;  /* 0x009896800000b95d */ /* 0x004fea0003900000 */
[----:B------:R-:W2:Y:S02]  /*2f000*/  @!P3 SYNCS.PHASECHK.TRANS64 P3, [R12+URZ+0x30], R13 ;  /* 0x0000300d0c00b5a7 */ /* 0x000ea4000806007f */
[----:B--2---:R-:W-:Y:S05]  /*2f010*/  @!P3 BRA `(.L_x_160) ;  /* 0xfffffffc00f0b947 */ /* 0x004fea000383ffff */
[----:B------:R-:W-:Y:S05]  /*2f020*/  BRA `(.L_x_365) ;  /* 0xffffff1400387947 */ /* 0x000fea000383ffff */
.L_x_170:
[----:B-1----:R1:W2:Y:S02]  /*2f030*/  SYNCS.PHASECHK.TRANS64.TRYWAIT P3, [R12+URZ+0x30], R13 ;  /* 0x0000300d0c0075a7 */ /* 0x0022a4000806017f */
[----:B--2---:R-:W-:Y:S05]  /*2f040*/  @!P3 NANOSLEEP.SYNCS 0x989680 ;  /* 0x009896800000b95d */ /* 0x004fea0003900000 */
[----:B------:R-:W2:Y:S02]  /*2f050*/  @!P3 SYNCS.PHASECHK.TRANS64 P3, [R12+URZ+0x30], R13 ;  /* 0x0000300d0c00b5a7 */ /* 0x000ea4000806007f */
[----:B--2---:R-:W-:Y:S05]  /*2f060*/  @!P3 BRA `(.L_x_170) ;  /* 0xfffffffc00f0b947 */ /* 0x004fea000383ffff */
[----:B------:R-:W-:Y:S05]  /*2f070*/  BRA `(.L_x_366) ;  /* 0xffffff3400347947 */ /* 0x000fea000383ffff */
.L_x_180:
[----:B-1----:R1:W2:Y:S02]  /*2f080*/  SYNCS.PHASECHK.TRANS64.TRYWAIT P3, [R12+URZ+0x30], R13 ;  /* 0x0000300d0c0075a7 */ /* 0x0022a4000806017f */
[----:B--2---:R-:W-:Y:S05]  /*2f090*/  @!P3 NANOSLEEP.SYNCS 0x989680 ;  /* 0x009896800000b95d */ /* 0x004fea0003900000 */
[----:B------:R-:W2:Y:S02]  /*2f0a0*/  @!P3 SYNCS.PHASECHK.TRANS64 P3, [R12+URZ+0x30], R13 ;  /* 0x0000300d0c00b5a7 */ /* 0x000ea4000806007f */
[----:B--2---:R-:W-:Y:S05]  /*2f0b0*/  @!P3 BRA `(.L_x_180) ;  /* 0xfffffffc00f0b947 */ /* 0x004fea000383ffff */
[----:B------:R-:W-:Y:S05]  /*2f0c0*/  BRA `(.L_x_367) ;  /* 0xffffff5400707947 */ /* 0x000fea000383ffff */
.L_x_190:
[----:B--2---:R2:W3:Y:S02]  /*2f0d0*/  SYNCS.PHASECHK.TRANS64.TRYWAIT P3, [R12+URZ+0x30], R13 ;  /* 0x0000300d0c0075a7 */ /* 0x0044e4000806017f */
[----:B---3--:R-:W-:Y:S05]  /*2f0e0*/  @!P3 NANOSLEEP.SYNCS 0x989680 ;  /* 0x009896800000b95d */ /* 0x008fea0003900000 */
[----:B------:R-:W3:Y:S02]  /*2f0f0*/  @!P3 SYNCS.PHASECHK.TRANS64 P3, [R12+URZ+0x30], R13 ;  /* 0x0000300d0c00b5a7 */ /* 0x000ee4000806007f */
[----:B---3--:R-:W-:Y:S05]  /*2f100*/  @!P3 BRA `(.L_x_190) ;  /* 0xfffffffc00f0b947 */ /* 0x008fea000383ffff */
[----:B------:R-:W-:Y:S05]  /*2f110*/  BRA `(.L_x_368) ;  /* 0xffffff74006c7947 */ /* 0x000fea000383ffff */
.L_x_200:
[----:B-1----:R1:W2:Y:S02]  /*2f120*/  SYNCS.PHASECHK.TRANS64.TRYWAIT P3, [R13+URZ+0x30], R2 ;  /* 0x000030020d0075a7 */ /* 0x0022a4000806017f */
[----:B--2---:R-:W-:Y:S05]  /*2f130*/  @!P3 NANOSLEEP.SYNCS 0x989680 ;  /* 0x009896800000b95d */ /* 0x004fea0003900000 */
[----:B------:R-:W2:Y:S02]  /*2f140*/  @!P3 SYNCS.PHASECHK.TRANS64 P3, [R13+URZ+0x30], R2 ;  /* 0x000030020d00b5a7 */ /* 0x000ea4000806007f */
[----:B--2---:R-:W-:Y:S05]  /*2f150*/  @!P3 BRA `(.L_x_200) ;  /* 0xfffffffc00f0b947 */ /* 0x004fea000383ffff */
[----:B------:R-:W-:Y:S05]  /*2f160*/  BRA `(.L_x_369) ;  /* 0xffffff9400a87947 */ /* 0x000fea000383ffff */
.L_x_220:
[----:B-1----:R-:W-:-:S04]  /*2f170*/  MOV R5, UR4 ;  /* 0x0000000400057c02 */ /* 0x002fc80008000f00 */
[----:B------:R1:W2:Y:S03]  /*2f180*/  SYNCS.PHASECHK.TRANS64.TRYWAIT P0, [R5+URZ+0x78], R0 ;  /* 0x00007800050075a7 */ /* 0x0002a6000800017f */
[----:B--2---:R-:W-:Y:S05]  /*2f190*/  @!P0 NANOSLEEP.SYNCS 0x989680 ;  /* 0x009896800000895d */ /* 0x004fea0003900000 */
[----:B------:R-:W2:Y:S02]  /*2f1a0*/  @!P0 SYNCS.PHASECHK.TRANS64 P0, [R5+URZ+0x78], R0 ;  /* 0x00007800050085a7 */ /* 0x000ea4000800007f */
[----:B--2---:R-:W-:Y:S05]  /*2f1b0*/  @!P0 BRA `(.L_x_220) ;  /* 0xfffffffc00ec8947 */ /* 0x004fea000383ffff */
[----:B------:R-:W-:Y:S05]  /*2f1c0*/  BRA `(.L_x_219) ;  /* 0xffffffc400987947 */ /* 0x000fea000383ffff */
.L_x_229:
[----:B-1----:R-:W-:-:S04]  /*2f1d0*/  MOV R3, UR4 ;  /* 0x0000000400037c02 */ /* 0x002fc80008000f00 */
[----:B------:R1:W2:Y:S03]  /*2f1e0*/  SYNCS.PHASECHK.TRANS64.TRYWAIT P2, [R3+URZ+0x50], R2 ;  /* 0x00005002030075a7 */ /* 0x0002a6000804017f */
[----:B--2---:R-:W-:Y:S05]  /*2f1f0*/  @!P2 NANOSLEEP.SYNCS 0x989680 ;  /* 0x009896800000a95d */ /* 0x004fea0003900000 */
[----:B------:R-:W2:Y:S02]  /*2f200*/  @!P2 SYNCS.PHASECHK.TRANS64 P2, [R3+URZ+0x50], R2 ;  /* 0x000050020300a5a7 */ /* 0x000ea4000804007f */
[----:B--2---:R-:W-:Y:S05]  /*2f210*/  @!P2 BRA `(.L_x_229) ;  /* 0xfffffffc00eca947 */ /* 0x004fea000383ffff */
[----:B------:R-:W-:Y:S05]  /*2f220*/  BRA `(.L_x_370) ;  /* 0xffffffc800907947 */ /* 0x000fea000383ffff */
.L_x_235:
[----:B-12---:R-:W-:-:S04]  /*2f230*/  MOV R3, UR4 ;  /* 0x0000000400037c02 */ /* 0x006fc80008000f00 */
[----:B------:R1:W2:Y:S03]  /*2f240*/  SYNCS.PHASECHK.TRANS64.TRYWAIT P2, [R3+URZ+0x58], R2 ;  /* 0x00005802030075a7 */ /* 0x0002a6000804017f */
[----:B--2---:R-:W-:Y:S05]  /*2f250*/  @!P2 NANOSLEEP.SYNCS 0x989680 ;  /* 0x009896800000a95d */ /* 0x004fea0003900000 */
[----:B------:R-:W2:Y:S02]  /*2f260*/  @!P2 SYNCS.PHASECHK.TRANS64 P2, [R3+URZ+0x58], R2 ;  /* 0x000058020300a5a7 */ /* 0x000ea4000804007f */
[----:B--2---:R-:W-:Y:S05]  /*2f270*/  @!P2 BRA `(.L_x_235) ;  /* 0xfffffffc00eca947 */ /* 0x004fea000383ffff */
[----:B------:R-:W-:Y:S05]  /*2f280*/  BRA `(.L_x_371) ;  /* 0xffffffc800d87947 */ /* 0x000fea000383ffff */
.L_x_241:
[----:B-123--:R-:W-:-:S04]  /*2f290*/  MOV R3, UR4 ;  /* 0x0000000400037c02 */ /* 0x00efc80008000f00 */
[----:B------:R1:W2:Y:S03]  /*2f2a0*/  SYNCS.PHASECHK.TRANS64.TRYWAIT P2, [R3+URZ+0x60], R2 ;  /* 0x00006002030075a7 */ /* 0x0002a6000804017f */
[----:B--2---:R-:W-:Y:S05]  /*2f2b0*/  @!P2 NANOSLEEP.SYNCS 0x989680 ;  /* 0x009896800000a95d */ /* 0x004fea0003900000 */
[----:B------:R-:W2:Y:S02]  /*2f2c0*/  @!P2 SYNCS.PHASECHK.TRANS64 P2, [R3+URZ+0x60], R2 ;  /* 0x000060020300a5a7 */ /* 0x000ea4000804007f */
[----:B--2---:R-:W-:Y:S05]  /*2f2d0*/  @!P2 BRA `(.L_x_241) ;  /* 0xfffffffc00eca947 */ /* 0x004fea000383ffff */
[----:B------:R-:W-:Y:S05]  /*2f2e0*/  BRA `(.L_x_372) ;  /* 0xffffffcc002c7947 */ /* 0x000fea000383ffff */
.L_x_247:
[----:B-1234-:R-:W-:-:S04]  /*2f2f0*/  MOV R3, UR4 ;  /* 0x0000000400037c02 */ /* 0x01efc80008000f00 */
[----:B------:R1:W2:Y:S03]  /*2f300*/  SYNCS.PHASECHK.TRANS64.TRYWAIT P2, [R3+URZ+0x68], R2 ;  /* 0x00006802030075a7 */ /* 0x0002a6000804017f */
[----:B--2---:R-:W-:Y:S05]  /*2f310*/  @!P2 NANOSLEEP.SYNCS 0x989680 ;  /* 0x009896800000a95d */ /* 0x004fea0003900000 */
[----:B------:R-:W2:Y:S02]  /*2f320*/  @!P2 SYNCS.PHASECHK.TRANS64 P2, [R3+URZ+0x68], R2 ;  /* 0x000068020300a5a7 */ /* 0x000ea4000804007f */
[----:B--2---:R-:W-:Y:S05]  /*2f330*/  @!P2 BRA `(.L_x_247) ;  /* 0xfffffffc00eca947 */ /* 0x004fea000383ffff */
[----:B------:R-:W-:Y:S05]  /*2f340*/  BRA `(.L_x_373) ;  /* 0xffffffcc00787947 */ /* 0x000fea000383ffff */
.L_x_253:
[----:B-1----:R-:W-:-:S04]  /*2f350*/  MOV R4, UR4 ;  /* 0x0000000400047c02 */ /* 0x002fc80008000f00 */
[----:B------:R1:W2:Y:S03]  /*2f360*/  SYNCS.PHASECHK.TRANS64.TRYWAIT P2, [R4+URZ+0x50], R3 ;  /* 0x00005003040075a7 */ /* 0x0002a6000804017f */
[----:B--2---:R-:W-:Y:S05]  /*2f370*/  @!P2 NANOSLEEP.SYNCS 0x989680 ;  /* 0x009896800000a95d */ /* 0x004fea0003900000 */
[----:B------:R-:W2:Y:S02]  /*2f380*/  @!P2 SYNCS.PHASECHK.TRANS64 P2, [R4+URZ+0x50], R3 ;  /* 0x000050030400a5a7 */ /* 0x000ea4000804007f */
[----:B--2---:R-:W-:Y:S05]  /*2f390*/  @!P2 BRA `(.L_x_253) ;  /* 0xfffffffc00eca947 */ /* 0x004fea000383ffff */
[----:B------:R-:W-:Y:S05]  /*2f3a0*/  BRA `(.L_x_374) ;  /* 0xffffffcc00cc7947 */ /* 0x000fea000383ffff */
.L_x_259:
[----:B-12---:R-:W-:-:S04]  /*2f3b0*/  IMAD.U32 R4, RZ, RZ, UR4 ;  /* 0x00000004ff047e24 */ /* 0x006fc8000f8e00ff */
[----:B------:R1:W2:Y:S03]  /*2f3c0*/  SYNCS.PHASECHK.TRANS64.TRYWAIT P2, [R4+URZ+0x58], R3 ;  /* 0x00005803040075a7 */ /* 0x0002a6000804017f */
[----:B--2---:R-:W-:Y:S05]  /*2f3d0*/  @!P2 NANOSLEEP.SYNCS 0x989680 ;  /* 0x009896800000a95d */ /* 0x004fea0003900000 */
[----:B------:R-:W2:Y:S02]  /*2f3e0*/  @!P2 SYNCS.PHASECHK.TRANS64 P2, [R4+URZ+0x58], R3 ;  /* 0x000058030400a5a7 */ /* 0x000ea4000804007f */
[----:B--2---:R-:W-:Y:S05]  /*2f3f0*/  @!P2 BRA `(.L_x_259) ;  /* 0xfffffffc00eca947 */ /* 0x004fea000383ffff */
[----:B------:R-:W-:Y:S05]  /*2f400*/  BRA `(.L_x_375) ;  /* 0xffffffd0000c7947 */ /* 0x000fea000383ffff */
.L_x_265:
[----:B-123--:R-:W-:-:S04]  /*2f410*/  MOV R4, UR4 ;  /* 0x0000000400047c02 */ /* 0x00efc80008000f00 */
[----:B------:R1:W2:Y:S03]  /*2f420*/  SYNCS.PHASECHK.TRANS64.TRYWAIT P2, [R4+URZ+0x60], R3 ;  /* 0x00006003040075a7 */ /* 0x0002a6000804017f */
[----:B--2---:R-:W-:Y:S05]  /*2f430*/  @!P2 NANOSLEEP.SYNCS 0x989680 ;  /* 0x009896800000a95d */ /* 0x004fea0003900000 */
[----:B------:R-:W2:Y:S02]  /*2f440*/  @!P2 SYNCS.PHASECHK.TRANS64 P2, [R4+URZ+0x60], R3 ;  /* 0x000060030400a5a7 */ /* 0x000ea4000804007f */
[----:B--2---:R-:W-:Y:S05]  /*2f450*/  @!P2 BRA `(.L_x_265) ;  /* 0xfffffffc00eca947 */ /* 0x004fea000383ffff */
[----:B------:R-:W-:Y:S05]  /*2f460*/  BRA `(.L_x_376) ;  /* 0xffffffd000547947 */ /* 0x000fea000383ffff */
.L_x_271:
[----:B-1234-:R-:W-:-:S04]  /*2f470*/  MOV R4, UR4 ;  /* 0x0000000400047c02 */ /* 0x01efc80008000f00 */
[----:B------:R1:W2:Y:S03]  /*2f480*/  SYNCS.PHASECHK.TRANS64.TRYWAIT P2, [R4+URZ+0x68], R3 ;  /* 0x00006803040075a7 */ /* 0x0002a6000804017f */
[----:B--2---:R-:W-:Y:S05]  /*2f490*/  @!P2 NANOSLEEP.SYNCS 0x989680 ;  /* 0x009896800000a95d */ /* 0x004fea0003900000 */
[----:B------:R-:W2:Y:S02]  /*2f4a0*/  @!P2 SYNCS.PHASECHK.TRANS64 P2, [R4+URZ+0x68], R3 ;  /* 0x000068030400a5a7 */ /* 0x000ea4000804007f */
[----:B--2---:R-:W-:Y:S05]  /*2f4b0*/  @!P2 BRA `(.L_x_271) ;  /* 0xfffffffc00eca947 */ /* 0x004fea000383ffff */
[----:B------:R-:W-:Y:S05]  /*2f4c0*/  BRA `(.L_x_377) ;  /* 0xffffffd000947947 */ /* 0x000fea000383ffff */
.L_x_277:
[----:B------:R-:W-:-:S04]  /*2f4d0*/  MOV R5, UR4 ;  /* 0x0000000400057c02 */ /* 0x000fc80008000f00 */
[----:B------:R1:W1:Y:S03]  /*2f4e0*/  SYNCS.PHASECHK.TRANS64.TRYWAIT P2, [R5+URZ+0x50], R2 ;  /* 0x00005002050075a7 */ /* 0x000266000804017f */
[----:B-1----:R-:W-:Y:S05]  /*2f4f0*/  @!P2 NANOSLEEP.SYNCS 0x989680 ;  /* 0x009896800000a95d */ /* 0x002fea0003900000 */
[----:B------:R-:W1:Y:S02]  /*2f500*/  @!P2 SYNCS.PHASECHK.TRANS64 P2, [R5+URZ+0x50], R2 ;  /* 0x000050020500a5a7 */ /* 0x000e64000804007f */
[----:B-1----:R-:W-:Y:S05]  /*2f510*/  @!P2 BRA `(.L_x_277) ;  /* 0xfffffffc00eca947 */ /* 0x002fea000383ffff */
[----:B------:R-:W-:Y:S05]  /*2f520*/  BRA `(.L_x_378) ;  /* 0xffffffd000dc7947 */ /* 0x000fea000383ffff */
.L_x_283:
[----:B------:R-:W-:-:S04]  /*2f530*/  MOV R5, UR4 ;  /* 0x0000000400057c02 */ /* 0x000fc80008000f00 */
[----:B------:R1:W1:Y:S03]  /*2f540*/  SYNCS.PHASECHK.TRANS64.TRYWAIT P2, [R5+URZ+0x58], R2 ;  /* 0x00005802050075a7 */ /* 0x000266000804017f */
[----:B-1----:R-:W-:Y:S05]  /*2f550*/  @!P2 NANOSLEEP.SYNCS 0x989680 ;  /* 0x009896800000a95d */ /* 0x002fea0003900000 */
[----:B------:R-:W1:Y:S02]  /*2f560*/  @!P2 SYNCS.PHASECHK.TRANS64 P2, [R5+URZ+0x58], R2 ;  /* 0x000058020500a5a7 */ /* 0x000e64000804007f */
[----:B-1----:R-:W-:Y:S05]  /*2f570*/  @!P2 BRA `(.L_x_283) ;  /* 0xfffffffc00eca947 */ /* 0x002fea000383ffff */
[----:B------:R-:W-:Y:S05]  /*2f580*/  BRA `(.L_x_379) ;  /* 0xffffffd400207947 */ /* 0x000fea000383ffff */
.L_x_289:
[----:B------:R-:W-:-:S04]  /*2f590*/  MOV R5, UR4 ;  /* 0x0000000400057c02 */ /* 0x000fc80008000f00 */
[----:B------:R1:W1:Y:S03]  /*2f5a0*/  SYNCS.PHASECHK.TRANS64.TRYWAIT P2, [R5+URZ+0x60], R2 ;  /* 0x00006002050075a7 */ /* 0x000266000804017f */
[----:B-1----:R-:W-:Y:S05]  /*2f5b0*/  @!P2 NANOSLEEP.SYNCS 0x989680 ;  /* 0x009896800000a95d */ /* 0x002fea0003900000 */
[----:B------:R-:W1:Y:S02]  /*2f5c0*/  @!P2 SYNCS.PHASECHK.TRANS64 P2, [R5+URZ+0x60], R2 ;  /* 0x000060020500a5a7 */ /* 0x000e64000804007f */
[----:B-1----:R-:W-:Y:S05]  /*2f5d0*/  @!P2 BRA `(.L_x_289) ;  /* 0xfffffffc00eca947 */ /* 0x002fea000383ffff */
[----:B------:R-:W-:Y:S05]  /*2f5e0*/  BRA `(.L_x_380) ;  /* 0xffffffd400687947 */ /* 0x000fea000383ffff */
.L_x_295:
[----:B------:R-:W-:-:S04]  /*2f5f0*/  MOV R5, UR4 ;  /* 0x0000000400057c02 */ /* 0x000fc80008000f00 */
[----:B------:R1:W1:Y:S03]  /*2f600*/  SYNCS.PHASECHK.TRANS64.TRYWAIT P2, [R5+URZ+0x68], R2 ;  /* 0x00006802050075a7 */ /* 0x000266000804017f */
[----:B-1----:R-:W-:Y:S05]  /*2f610*/  @!P2 NANOSLEEP.SYNCS 0x989680 ;  /* 0x009896800000a95d */ /* 0x002fea0003900000 */
[----:B------:R-:W1:Y:S02]  /*2f620*/  @!P2 SYNCS.PHASECHK.TRANS64 P2, [R5+URZ+0x68], R2 ;  /* 0x000068020500a5a7 */ /* 0x000e64000804007f */
[----:B-1----:R-:W-:Y:S05]  /*2f630*/  @!P2 BRA `(.L_x_295) ;  /* 0xfffffffc00eca947 */ /* 0x002fea000383ffff */
[----:B------:R-:W-:Y:S05]  /*2f640*/  BRA `(.L_x_381) ;  /* 0xffffffd400ac7947 */ /* 0x000fea000383ffff */
.L_x_301:
[----:B-1----:R-:W-:-:S04]  /*2f650*/  MOV R2, UR4 ;  /* 0x0000000400027c02 */ /* 0x002fc80008000f00 */
[----:B------:R1:W1:Y:S03]  /*2f660*/  SYNCS.PHASECHK.TRANS64.TRYWAIT P2, [R2+URZ+0x50], R3 ;  /* 0x00005003020075a7 */ /* 0x000266000804017f */
[----:B-1----:R-:W-:Y:S05]  /*2f670*/  @!P2 NANOSLEEP.SYNCS 0x989680 ;  /* 0x009896800000a95d */ /* 0x002fea0003900000 */
[----:B------:R-:W1:Y:S02]  /*2f680*/  @!P2 SYNCS.PHASECHK.TRANS64 P2, [R2+URZ+0x50], R3 ;  /* 0x000050030200a5a7 */ /* 0x000e64000804007f */
[----:B-1----:R-:W-:Y:S05]  /*2f690*/  @!P2 BRA `(.L_x_301) ;  /* 0xfffffffc00eca947 */ /* 0x002fea000383ffff */
[----:B------:R-:W-:Y:S05]  /*2f6a0*/  BRA `(.L_x_382) ;  /* 0xffffffd400f47947 */ /* 0x000fea000383ffff */
.L_x_307:
[----:B-1----:R-:W-:-:S04]  /*2f6b0*/  MOV R2, UR4 ;  /* 0x0000000400027c02 */ /* 0x002fc80008000f00 */
[----:B------:R1:W1:Y:S03]  /*2f6c0*/  SYNCS.PHASECHK.TRANS64.TRYWAIT P2, [R2+URZ+0x58], R3 ;  /* 0x00005803020075a7 */ /* 0x000266000804017f */
[----:B-1----:R-:W-:Y:S05]  /*2f6d0*/  @!P2 NANOSLEEP.SYNCS 0x989680 ;  /* 0x009896800000a95d */ /* 0x002fea0003900000 */
[----:B------:R-:W1:Y:S02]  /*2f6e0*/  @!P2 SYNCS.PHASECHK.TRANS64 P2, [R2+URZ+0x58], R3 ;  /* 0x000058030200a5a7 */ /* 0x000e64000804007f */
[----:B-1----:R-:W-:Y:S05]  /*2f6f0*/  @!P2 BRA `(.L_x_307) ;  /* 0xfffffffc00eca947 */ /* 0x002fea000383ffff */
[----:B------:R-:W-:Y:S05]  /*2f700*/  BRA `(.L_x_383) ;  /* 0xffffffd800387947 */ /* 0x000fea000383ffff */
.L_x_313:
[----:B-1----:R-:W-:-:S04]  /*2f710*/  MOV R2, UR4 ;  /* 0x0000000400027c02 */ /* 0x002fc80008000f00 */
[----:B------:R1:W1:Y:S03]  /*2f720*/  SYNCS.PHASECHK.TRANS64.TRYWAIT P2, [R2+URZ+0x60], R3 ;  /* 0x00006003020075a7 */ /* 0x000266000804017f */
[----:B-1----:R-:W-:Y:S05]  /*2f730*/  @!P2 NANOSLEEP.SYNCS 0x989680 ;  /* 0x009896800000a95d */ /* 0x002fea0003900000 */
[----:B------:R-:W1:Y:S02]  /*2f740*/  @!P2 SYNCS.PHASECHK.TRANS64 P2, [R2+URZ+0x60], R3 ;  /* 0x000060030200a5a7 */ /* 0x000e64000804007f */
[----:B-1----:R-:W-:Y:S05]  /*2f750*/  @!P2 BRA `(.L_x_313) ;  /* 0xfffffffc00eca947 */ /* 0x002fea000383ffff */
[----:B------:R-:W-:Y:S05]  /*2f760*/  BRA `(.L_x_384) ;  /* 0xffffffd800807947 */ /* 0x000fea000383ffff */
.L_x_319:
[----:B-1----:R-:W-:-:S04]  /*2f770*/  MOV R2, UR4 ;  /* 0x0000000400027c02 */ /* 0x002fc80008000f00 */
[----:B------:R1:W1:Y:S03]  /*2f780*/  SYNCS.PHASECHK.TRANS64.TRYWAIT P2, [R2+URZ+0x68], R3 ;  /* 0x00006803020075a7 */ /* 0x000266000804017f */
[----:B-1----:R-:W-:Y:S05]  /*2f790*/  @!P2 NANOSLEEP.SYNCS 0x989680 ;  /* 0x009896800000a95d */ /* 0x002fea0003900000 */
[----:B------:R-:W1:Y:S02]  /*2f7a0*/  @!P2 SYNCS.PHASECHK.TRANS64 P2, [R2+URZ+0x68], R3 ;  /* 0x000068030200a5a7 */ /* 0x000e64000804007f */
[----:B-1----:R-:W-:Y:S05]  /*2f7b0*/  @!P2 BRA `(.L_x_319) ;  /* 0xfffffffc00eca947 */ /* 0x002fea000383ffff */
[----:B------:R-:W-:Y:S05]  /*2f7c0*/  BRA `(.L_x_385) ;  /* 0xffffffd800c47947 */ /* 0x000fea000383ffff */
.L_x_329:
[----:B---3--:R3:W4:Y:S02]  /*2f7d0*/  SYNCS.PHASECHK.TRANS64.TRYWAIT P0, [R0+URZ+0x50], R3 ;  /* 0x00005003000075a7 */ /* 0x008724000800017f */
[----:B----4-:R-:W-:Y:S05]  /*2f7e0*/  @!P0 NANOSLEEP.SYNCS 0x989680 ;  /* 0x009896800000895d */ /* 0x010fea0003900000 */
[----:B------:R-:W4:Y:S02]  /*2f7f0*/  @!P0 SYNCS.PHASECHK.TRANS64 P0, [R0+URZ+0x50], R3 ;  /* 0x00005003000085a7 */ /* 0x000f24000800007f */
[----:B----4-:R-:W-:Y:S05]  /*2f800*/  @!P0 BRA `(.L_x_329) ;  /* 0xfffffffc00f08947 */ /* 0x010fea000383ffff */
[----:B------:R-:W-:Y:S05]  /*2f810*/  BRA `(.L_x_386) ;  /* 0xffffffe000c87947 */ /* 0x000fea000383ffff */
.L_x_331:
[----:B----4-:R4:W1:Y:S02]  /*2f820*/  SYNCS.PHASECHK.TRANS64.TRYWAIT P0, [R0+URZ+0x58], R3 ;  /* 0x00005803000075a7 */ /* 0x010864000800017f */
[----:B-1----:R-:W-:Y:S05]  /*2f830*/  @!P0 NANOSLEEP.SYNCS 0x989680 ;  /* 0x009896800000895d */ /* 0x002fea0003900000 */
[----:B------:R-:W1:Y:S02]  /*2f840*/  @!P0 SYNCS.PHASECHK.TRANS64 P0, [R0+URZ+0x58], R3 ;  /* 0x00005803000085a7 */ /* 0x000e64000800007f */
[----:B-1----:R-:W-:Y:S05]  /*2f850*/  @!P0 BRA `(.L_x_331) ;  /* 0xfffffffc00f08947 */ /* 0x002fea000383ffff */
[----:B------:R-:W-:Y:S05]  /*2f860*/  BRA `(.L_x_387) ;  /* 0xffffffe000c47947 */ /* 0x000fea000383ffff */
.L_x_333:
[----:B------:R1:W1:Y:S02]  /*2f870*/  SYNCS.PHASECHK.TRANS64.TRYWAIT P0, [R0+URZ+0x60], R3 ;  /* 0x00006003000075a7 */ /* 0x000264000800017f */
[----:B-1----:R-:W-:Y:S05]  /*2f880*/  @!P0 NANOSLEEP.SYNCS 0x989680 ;  /* 0x009896800000895d */ /* 0x002fea0003900000 */
[----:B------:R-:W1:Y:S02]  /*2f890*/  @!P0 SYNCS.PHASECHK.TRANS64 P0, [R0+URZ+0x60], R3 ;  /* 0x00006003000085a7 */ /* 0x000e64000800007f */
[----:B-1----:R-:W-:Y:S05]  /*2f8a0*/  @!P0 BRA `(.L_x_333) ;  /* 0xfffffffc00f08947 */ /* 0x002fea000383ffff */
[----:B------:R-:W-:Y:S05]  /*2f8b0*/  BRA `(.L_x_388) ;  /* 0xffffffe000c07947 */ /* 0x000fea000383ffff */
.L_x_337:
[----:B------:R-:W-:Y:S01]  /*2f8c0*/  BSSY B1, `(.L_x_389) ;  /* 0x0000006000017945 */ /* 0x000fe20003800000 */
[----:B------:R-:W-:-:S07]  /*2f8d0*/  MOV R15, 0xffffffff ;  /* 0xffffffff000f7802 */ /* 0x000fce0000000f00 */
[----:B------:R-:W-:Y:S05]  /*2f8e0*/  WARPSYNC.COLLECTIVE R15, `(.L_x_390) ;  /* 0x000000000f0c7348 */ /* 0x000fea0003c00000 */
[----:B------:R-:W-:Y:S02]  /*2f8f0*/  ELECT P6, UR62, PT ;  /* 0x00000000003e782f */ /* 0x000fe400038c0000 */
[----:B------:R-:W-:Y:S01]  /*2f900*/  MOV R14, UR62 ;  /* 0x0000003e000e7c02 */ /* 0x000fe20008000f00 */
[----:B------:R-:W-:Y:S10]  /*2f910*/  ENDCOLLECTIVE ;  /* 0x000000000000791b */ /* 0x000ff40003800000 */
.L_x_390:
[----:B------:R-:W-:Y:S05]  /*2f920*/  BSYNC B1 ;  /* 0x0000000000017941 */ /* 0x000fea0003800000 */
.L_x_389:
[----:B------:R-:W-:Y:S05]  /*2f930*/  BRA `(.L_x_391) ;  /* 0xffffffe400407947 */ /* 0x000fea000383ffff */
.L_x_340:
[----:B--2---:R2:W3:Y:S02]  /*2f940*/  SYNCS.PHASECHK.TRANS64.TRYWAIT P1, [R14+URZ+0x18], R11 ;  /* 0x0000180b0e0075a7 */ /* 0x0044e4000802017f */
[----:B---3--:R-:W-:Y:S05]  /*2f950*/  @!P1 NANOSLEEP.SYNCS 0x989680 ;  /* 0x009896800000995d */ /* 0x008fea0003900000 */
[----:B------:R-:W3:Y:S02]  /*2f960*/  @!P1 SYNCS.PHASECHK.TRANS64 P1, [R14+URZ+0x18], R11 ;  /* 0x0000180b0e0095a7 */ /* 0x000ee4000802007f */
[----:B---3--:R-:W-:Y:S05]  /*2f970*/  @!P1 BRA `(.L_x_340) ;  /* 0xfffffffc00f09947 */ /* 0x008fea000383ffff */
[----:B------:R-:W-:Y:S05]  /*2f980*/  BRA `(.L_x_392) ;  /* 0xffffffe400747947 */ /* 0x000fea000383ffff */
.L_x_349:
[----:B------:R-:W-:Y:S01]  /*2f990*/  BSSY B0, `(.L_x_393) ;  /* 0x0000006000007945 */ /* 0x000fe20003800000 */
[----:B------:R-:W-:-:S07]  /*2f9a0*/  MOV R15, 0xffffffff ;  /* 0xffffffff000f7802 */ /* 0x000fce0000000f00 */
[----:B------:R-:W-:Y:S05]  /*2f9b0*/  WARPSYNC.COLLECTIVE R15, `(.L_x_394) ;  /* 0x000000000f0c7348 */ /* 0x000fea0003c00000 */
[----:B------:R-:W-:Y:S02]  /*2f9c0*/  ELECT P6, UR62, PT ;  /* 0x00000000003e782f */ /* 0x000fe400038c0000 */
[----:B------:R-:W-:Y:S01]  /*2f9d0*/  MOV R14, UR62 ;  /* 0x0000003e000e7c02 */ /* 0x000fe20008000f00 */
[----:B------:R-:W-:Y:S10]  /*2f9e0*/  ENDCOLLECTIVE ;  /* 0x000000000000791b */ /* 0x000ff40003800000 */
.L_x_394:
[----:B------:R-:W-:Y:S05]  /*2f9f0*/  BSYNC B0 ;  /* 0x0000000000007941 */ /* 0x000fea0003800000 */
.L_x_393:
[----:B------:R-:W-:Y:S05]  /*2fa00*/  BRA `(.L_x_395) ;  /* 0xffffffec00d87947 */ /* 0x000fea000383ffff */
.L_x_351:
[----:B-1----:R1:W2:Y:S02]  /*2fa10*/  SYNCS.PHASECHK.TRANS64.TRYWAIT P0, [R4+URZ], R3 ;  /* 0x00000003040075a7 */ /* 0x0022a4000800017f */
[----:B--2---:R-:W-:Y:S05]  /*2fa20*/  @!P0 NANOSLEEP.SYNCS 0x989680 ;  /* 0x009896800000895d */ /* 0x004fea0003900000 */
[----:B------:R-:W2:Y:S02]  /*2fa30*/  @!P0 SYNCS.PHASECHK.TRANS64 P0, [R4+URZ], R3 ;  /* 0x00000003040085a7 */ /* 0x000ea4000800007f */
[----:B--2---:R-:W-:Y:S05]  /*2fa40*/  @!P0 BRA `(.L_x_351) ;  /* 0xfffffffc00f08947 */ /* 0x004fea000383ffff */
[----:B------:R-:W-:Y:S05]  /*2fa50*/  BRA `(.L_x_396) ;  /* 0xffffffec00fc7947 */ /* 0x000fea000383ffff */
.L_x_352:
[----:B-1----:R1:W2:Y:S02]  /*2fa60*/  SYNCS.PHASECHK.TRANS64.TRYWAIT P0, [R3+URZ], R0 ;  /* 0x00000000030075a7 */ /* 0x0022a4000800017f */
[----:B--2---:R-:W-:Y:S05]  /*2fa70*/  @!P0 NANOSLEEP.SYNCS 0x989680 ;  /* 0x009896800000895d */ /* 0x004fea0003900000 */
[----:B------:R-:W2:Y:S02]  /*2fa80*/  @!P0 SYNCS.PHASECHK.TRANS64 P0, [R3+URZ], R0 ;  /* 0x00000000030085a7 */ /* 0x000ea4000800007f */
[----:B--2---:R-:W-:Y:S05]  /*2fa90*/  @!P0 BRA `(.L_x_352) ;  /* 0xfffffffc00f08947 */ /* 0x004fea000383ffff */
[----:B------:R-:W-:Y:S05]  /*2faa0*/  BRA `(.L_x_397) ;  /* 0xfffffff0000c7947 */ /* 0x000fea000383ffff */
.L_x_398:
[----:B------:R-:W-:-:S00]  /*2fab0*/  BRA `(.L_x_398) ;  /* 0xfffffffc00fc7947 */ /* 0x000fc0000383ffff */
[----:B------:R-:W-:-:S00]  /*2fac0*/  NOP ;  /* 0x0000000000007918 */ /* 0x000fc00000000000 */
        /* <DEDUP_REMOVED lines=11> */
.L_x_399:


//--------------------- .nv.global.init           --------------------------
	.section	.nv.global.init,"aw",@progbits
.nv.global.init:
	.type		$str$22,@object
	.size		$str$22,($str$26 - $str$22)
$str$22:
        /*0000*/ 	.byte	0x6b, 0x5f, 0x74, 0x69, 0x6c, 0x65, 0x5f, 0x63, 0x6f, 0x75, 0x6e, 0x74, 0x20, 0x3e, 0x3d, 0x20
        /*0010*/ 	.byte	0x31, 0x00
	.type		$str$26,@object
	.size		$str$26,($str$27 - $str$26)
$str$26:
        /*0012*/ 	.byte	0x28, 0x61, 0x64, 0x64, 0x72, 0x65, 0x73, 0x73, 0x20, 0x26, 0x20, 0x6d, 0x61, 0x73, 0x6b, 0x29
        /*0022*/ 	.byte	0x20, 0x3d, 0x3d, 0x20, 0x30, 0x00
	.type		$str$27,@object
	.size		$str$27,($str$23 - $str$27)
$str$27:
        /*0028*/ 	.byte	0x2f, 0x74, 0x6d, 0x70, 0x2f, 0x63, 0x75, 0x74, 0x6c, 0x61, 0x73, 0x73, 0x5f, 0x73, 0x77, 0x65
        /*0038*/ 	.byte	0x65, 0x70, 0x5f, 0x73, 0x72, 0x63, 0x2f, 0x69, 0x6e, 0x63, 0x6c, 0x75, 0x64, 0x65, 0x2f, 0x63
        /*0048*/ 	.byte	0x75, 0x74, 0x65, 0x2f, 0x70, 0x6f, 0x69, 0x6e, 0x74, 0x65, 0x72, 0x5f, 0x66, 0x6c, 0x61, 0x67
        /*0058*/ 	.byte	0x67, 0x65, 0x64, 0x2e, 0x68, 0x70, 0x70, 0x00
	.type		$str$23,@object
	.size		$str$23,(__unnamed_2 - $str$23)
$str$23:
        /*0060*/ 	.byte	0x2f, 0x74, 0x6d, 0x70, 0x2f, 0x63, 0x75, 0x74, 0x6c, 0x61, 0x73, 0x73, 0x5f, 0x73, 0x77, 0x65
        /*0070*/ 	.byte	0x65, 0x70, 0x5f, 0x73, 0x72, 0x63, 0x2f, 0x69, 0x6e, 0x63, 0x6c, 0x75, 0x64, 0x65, 0x2f, 0x63
        /*0080*/ 	.byte	0x75, 0x74, 0x6c, 0x61, 0x73, 0x73, 0x2f, 0x67, 0x65, 0x6d, 0x6d, 0x2f, 0x63, 0x6f, 0x6c, 0x6c
        /*0090*/ 	.byte	0x65, 0x63, 0x74, 0x69, 0x76, 0x65, 0x2f, 0x73, 0x6d, 0x39, 0x30, 0x5f, 0x6d, 0x6d, 0x61, 0x5f
        /*00a0*/ 	.byte	0x74, 0x6d, 0x61, 0x5f, 0x67, 0x6d, 0x6d, 0x61, 0x5f, 0x73, 0x73, 0x5f, 0x77, 0x61, 0x72, 0x70
        /*00b0*/ 	.byte	0x73, 0x70, 0x65, 0x63, 0x69, 0x61, 0x6c, 0x69, 0x7a, 0x65, 0x64, 0x2e, 0x68, 0x70, 0x70, 0x00
	.type		__unnamed_2,@object
	.size		__unnamed_2,(__unnamed_1 - __unnamed_2)
__unnamed_2:
        /* <DEDUP_REMOVED lines=28> */
        /*0280*/ 	.byte	0x36, 0x3e, 0x3e, 0x3e, 0x3e, 0x3e, 0x5d, 0x00
	.type		__unnamed_1,@object
	.size		__unnamed_1,(.L_0 - __unnamed_1)
__unnamed_1:
        /* <DEDUP_REMOVED lines=180> */
        /*0dc8*/ 	.byte	0x74, 0x65, 0x3a, 0x3a, 0x69, 0x64, 0x65, 0x6e, 0x74, 0x69, 0x74, 0x79, 0x5d, 0x00
.L_0:


//--------------------- .nv.shared._ZN7cutlass13device_kernelINS_4gemm6kernel13GemmUniversalIN4cute5tupleIJiiiiEEENS1_10collective13CollectiveMmaINS1_34MainloopSm90TmaGmmaWarpSpecializedILi3ENS5_IJNS4_1CILi1EEESB_SB_EEENS1_35KernelTmaWarpSpecializedCooperativeEEENS5_IJNSA_ILi256EEESF_NSA_ILi64EEEEEENS_6half_tENS5_IJlSB_lEEESI_SJ_NS4_8TiledMMAINS4_8MMA_AtomIJNS4_4SM904GMMA26MMA_64x256x16_F32F16F16_SSILNSN_5MajorE0ELSP_0ELNSN_7ScaleInE1ELSQ_1EEEEEENS4_6LayoutINS5_IJNSA_ILi2EEESB_SB_EEENS5_IJSB_NSA_ILi0EEESW_EEEEENS5_IJNS4_10UnderscoreESZ_SZ_EEEEENS4_13SM90_TMA_LOADENS4_14ComposedLayoutINS4_7SwizzleILi3ELi4ELi3EEENS4_18smem_ptr_flag_bitsILi16EEENST_INS5_IJNSA_ILi8EEESG_EEENS5_IJSG_SB_EEEEEEEvNS4_8identityES12_S1C_vS1D_EENS_8epilogue10collective18CollectiveEpilogueINS1F_22Sm90TmaWarpSpecializedILi4ELi2ELi16ELb1ELb0EEEJSH_NS5_IJNSA_ILi128EEENSA_ILi32EEEEEESI_SJ_SI_SJ_NS1F_6fusion15FusionCallbacksIS1J_NS1N_13LinCombEltActINS1F_6thread4GELUESI_fSI_fLNS_15FloatRoundStyleE2EEESH_S1M_JEEES12_NS13_INS14_ILi2ELi4ELi3EEES17_NST_INS5_IJS18_S1L_EEENS5_IJS1L_SB_EEEEEEENS4_17SM75_U32x4_LDSM_NENS4_14SM90_TMA_STOREES1Z_NS4_17SM90_U32x4_STSM_NENS4_9Copy_AtomIJS22_SI_EEEvEEEvvEEEEvNT_6ParamsE --------------------------
	.section	.nv.shared._ZN7cutlass13device_kernelINS_4gemm6kernel13GemmUniversalIN4cute5tupleIJiiiiEEENS1_10collective13CollectiveMmaINS1_34MainloopSm90TmaGmmaWarpSpecializedILi3ENS5_IJNS4_1CILi1EEESB_SB_EEENS1_35KernelTmaWarpSpecializedCooperativeEEENS5_IJNSA_ILi256EEESF_NSA_ILi64EEEEEENS_6half_tENS5_IJlSB_lEEESI_SJ_NS4_8TiledMMAINS4_8MMA_AtomIJNS4_4SM904GMMA26MMA_64x256x16_F32F16F16_SSILNSN_5MajorE0ELSP_0ELNSN_7ScaleInE1ELSQ_1EEEEEENS4_6LayoutINS5_IJNSA_ILi2EEESB_SB_EEENS5_IJSB_NSA_ILi0EEESW_EEEEENS5_IJNS4_10UnderscoreESZ_SZ_EEEEENS4_13SM90_TMA_LOADENS4_14ComposedLayoutINS4_7SwizzleILi3ELi4ELi3EEENS4_18smem_ptr_flag_bitsILi16EEENST_INS5_IJNSA_ILi8EEESG_EEENS5_IJSG_SB_EEEEEEEvNS4_8identityES12_S1C_vS1D_EENS_8epilogue10collective18CollectiveEpilogueINS1F_22Sm90TmaWarpSpecializedILi4ELi2ELi16ELb1ELb0EEEJSH_NS5_IJNSA_ILi128EEENSA_ILi32EEEEEESI_SJ_SI_SJ_NS1F_6fusion15FusionCallbacksIS1J_NS1N_13LinCombEltActINS1F_6thread4GELUESI_fSI_fLNS_15FloatRoundStyleE2EEESH_S1M_JEEES12_NS13_INS14_ILi2ELi4ELi3EEES17_NST_INS5_IJS18_S1L_EEENS5_IJS1L_SB_EEEEEEENS4_17SM75_U32x4_LDSM_NENS4_14SM90_TMA_STOREES1Z_NS4_17SM90_U32x4_STSM_NENS4_9Copy_AtomIJS22_SI_EEEvEEEvvEEEEvNT_6ParamsE,"aw",@nobits
	.sectionflags	@""
	.align	16
	.zero		1024


//--------------------- .nv.shared.reserved.0     --------------------------
	.section	.nv.shared.reserved.0,"aw",@nobits
	.weak		__nv_reservedSMEM_offset_0_alias
	.size		__nv_reservedSMEM_offset_0_alias, 0, 0
	.other		__nv_reservedSMEM_offset_0_alias,@"STO_CUDA_RESERVED_SHARED STV_DEFAULT"
__nv_reservedSMEM_offset_0_alias:
	.zero		0


//--------------------- .nv.global                --------------------------
	.section	.nv.global,"aw",@nobits
.nv.global:
	.type		_ZN39_INTERNAL_b52f8485_4_k_cu_87b32a35_30814cute1_E,@object
	.size		_ZN39_INTERNAL_b52f8485_4_k_cu_87b32a35_30814cute1_E,(_ZN39_INTERNAL_b52f8485_4_k_cu_87b32a35_30814cuda3std3__45__cpo6cbeginE - _ZN39_INTERNAL_b52f8485_4_k_cu_87b32a35_30814cute1_E)
_ZN39_INTERNAL_b52f8485_4_k_cu_87b32a35_30814cute1_E:
	.zero		1
	.type		_ZN39_INTERNAL_b52f8485_4_k_cu_87b32a35_30814cuda3std3__45__cpo6cbeginE,@object
	.size		_ZN39_INTERNAL_b52f8485_4_k_cu_87b32a35_30814cuda3std3__45__cpo6cbeginE,(_ZN39_INTERNAL_b52f8485_4_k_cu_87b32a35_30814cuda3std3__48in_placeE - _ZN39_INTERNAL_b52f8485_4_k_cu_87b32a35_30814cuda3std3__45__cpo6cbeginE)
_ZN39_INTERNAL_b52f8485_4_k_cu_87b32a35_30814cuda3std3__45__cpo6cbeginE:
	.zero		1
	.type		_ZN39_INTERNAL_b52f8485_4_k_cu_87b32a35_30814cuda3std3__48in_placeE,@object
	.size		_ZN39_INTERNAL_b52f8485_4_k_cu_87b32a35_30814cuda3std3__48in_placeE,(_ZN39_INTERNAL_b52f8485_4_k_cu_87b32a35_30814cuda3std6ranges3__45__cpo9iter_moveE - _ZN39_INTERNAL_b52f8485_4_k_cu_87b32a35_30814cuda3std3__48in_placeE)
_ZN39_INTERNAL_b52f8485_4_k_cu_87b32a35_30814cuda3std3__48in_placeE:
	.zero		1
	.type		_ZN39_INTERNAL_b52f8485_4_k_cu_87b32a35_30814cuda3std6ranges3__45__cpo9iter_moveE,@object
	.size		_ZN39_INTERNAL_b52f8485_4_k_cu_87b32a35_30814cuda3std6ranges3__45__cpo9iter_moveE,(_ZN39_INTERNAL_b52f8485_4_k_cu_87b32a35_30814cuda3std3__45__cpo5beginE - _ZN39_INTERNAL_b52f8485_4_k_cu_87b32a35_30814cuda3std6ranges3__45__cpo9iter_moveE)
_ZN39_INTERNAL_b52f8485_4_k_cu_87b32a35_30814cuda3std6ranges3__45__cpo9iter_moveE:
	.zero		1
	.type		_ZN39_INTERNAL_b52f8485_4_k_cu_87b32a35_30814cuda3std3__45__cpo5beginE,@object
	.size		_ZN39_INTERNAL_b52f8485_4_k_cu_87b32a35_30814cuda3std3__45__cpo5beginE,(_ZN39_INTERNAL_b52f8485_4_k_cu_87b32a35_30814cuda3std3__441_GLOBAL__N__b52f8485_4_k_cu_87b32a35_30816ignoreE - _ZN39_INTERNAL_b52f8485_4_k_cu_87b32a35_30814cuda3std3__45__cpo5beginE)
_ZN39_INTERNAL_b52f8485_4_k_cu_87b32a35_30814cuda3std3__45__cpo5beginE:
	.zero		1
	.type		_ZN39_INTERNAL_b52f8485_4_k_cu_87b32a35_30814cuda3std3__441_GLOBAL__N__b52f8485_4_k_cu_87b32a35_30816ignoreE,@object
	.size		_ZN39_INTERNAL_b52f8485_4_k_cu_87b32a35_30814cuda3std3__441_GLOBAL__N__b52f8485_4_k_cu_87b32a35_30816ignoreE,(_ZN39_INTERNAL_b52f8485_4_k_cu_87b32a35_30814cute7productE - _ZN39_INTERNAL_b52f8485_4_k_cu_87b32a35_30814cuda3std3__441_GLOBAL__N__b52f8485_4_k_cu_87b32a35_30816ignoreE)
_ZN39_INTERNAL_b52f8485_4_k_cu_87b32a35_30814cuda3std3__441_GLOBAL__N__b52f8485_4_k_cu_87b32a35_30816ignoreE:
	.zero		1
	.type		_ZN39_INTERNAL_b52f8485_4_k_cu_87b32a35_30814cute7productE,@object
	.size		_ZN39_INTERNAL_b52f8485_4_k_cu_87b32a35_30814cute7productE,(_ZN39_INTERNAL_b52f8485_4_k_cu_87b32a35_30814cuda3std3__45__cpo3endE - _ZN39_INTERNAL_b52f8485_4_k_cu_87b32a35_30814cute7productE)
_ZN39_INTERNAL_b52f8485_4_k_cu_87b32a35_30814cute7productE:
	.zero		1
	.type		_ZN39_INTERNAL_b52f8485_4_k_cu_87b32a35_30814cuda3std3__45__cpo3endE,@object
	.size		_ZN39_INTERNAL_b52f8485_4_k_cu_87b32a35_30814cuda3std3__45__cpo3endE,(_ZN39_INTERNAL_b52f8485_4_k_cu_87b32a35_30814cuda3std3__419piecewise_constructE - _ZN39_INTERNAL_b52f8485_4_k_cu_87b32a35_30814cuda3std3__45__cpo3endE)
_ZN39_INTERNAL_b52f8485_4_k_cu_87b32a35_30814cuda3std3__45__cpo3endE:
	.zero		1
	.type		_ZN39_INTERNAL_b52f8485_4_k_cu_87b32a35_30814cuda3std3__419piecewise_constructE,@object
	.size		_ZN39_INTERNAL_b52f8485_4_k_cu_87b32a35_30814cuda3std3__419piecewise_constructE,(_ZN39_INTERNAL_b52f8485_4_k_cu_87b32a35_30814cuda3std3__45__cpo4cendE - _ZN39_INTERNAL_b52f8485_4_k_cu_87b32a35_30814cuda3std3__419piecewise_constructE)
_ZN39_INTERNAL_b52f8485_4_k_cu_87b32a35_30814cuda3std3__419piecewise_constructE:
	.zero		1
	.type		_ZN39_INTERNAL_b52f8485_4_k_cu_87b32a35_30814cuda3std3__45__cpo4cendE,@object
	.size		_ZN39_INTERNAL_b52f8485_4_k_cu_87b32a35_30814cuda3std3__45__cpo4cendE,(_ZN39_INTERNAL_b52f8485_4_k_cu_87b32a35_30814cuda3std6ranges3__45__cpo4swapE - _ZN39_INTERNAL_b52f8485_4_k_cu_87b32a35_30814cuda3std3__45__cpo4cendE)
_ZN39_INTERNAL_b52f8485_4_k_cu_87b32a35_30814cuda3std3__45__cpo4cendE:
	.zero		1
	.type		_ZN39_INTERNAL_b52f8485_4_k_cu_87b32a35_30814cuda3std6ranges3__45__cpo4swapE,@object
	.size		_ZN39_INTERNAL_b52f8485_4_k_cu_87b32a35_30814cuda3std6ranges3__45__cpo4swapE,(.L_9 - _ZN39_INTERNAL_b52f8485_4_k_cu_87b32a35_30814cuda3std6ranges3__45__cpo4swapE)
_ZN39_INTERNAL_b52f8485_4_k_cu_87b32a35_30814cuda3std6ranges3__45__cpo4swapE:
	.zero		1
.L_9:


//--------------------- .nv.constant0._ZN7cutlass13device_kernelINS_4gemm6kernel13GemmUniversalIN4cute5tupleIJiiiiEEENS1_10collective13CollectiveMmaINS1_34MainloopSm90TmaGmmaWarpSpecializedILi3ENS5_IJNS4_1CILi1EEESB_SB_EEENS1_35KernelTmaWarpSpecializedCooperativeEEENS5_IJNSA_ILi256EEESF_NSA_ILi64EEEEEENS_6half_tENS5_IJlSB_lEEESI_SJ_NS4_8TiledMMAINS4_8MMA_AtomIJNS4_4SM904GMMA26MMA_64x256x16_F32F16F16_SSILNSN_5MajorE0ELSP_0ELNSN_7ScaleInE1ELSQ_1EEEEEENS4_6LayoutINS5_IJNSA_ILi2EEESB_SB_EEENS5_IJSB_NSA_ILi0EEESW_EEEEENS5_IJNS4_10UnderscoreESZ_SZ_EEEEENS4_13SM90_TMA_LOADENS4_14ComposedLayoutINS4_7SwizzleILi3ELi4ELi3EEENS4_18smem_ptr_flag_bitsILi16EEENST_INS5_IJNSA_ILi8EEESG_EEENS5_IJSG_SB_EEEEEEEvNS4_8identityES12_S1C_vS1D_EENS_8epilogue10collective18CollectiveEpilogueINS1F_22Sm90TmaWarpSpecializedILi4ELi2ELi16ELb1ELb0EEEJSH_NS5_IJNSA_ILi128EEENSA_ILi32EEEEEESI_SJ_SI_SJ_NS1F_6fusion15FusionCallbacksIS1J_NS1N_13LinCombEltActINS1F_6thread4GELUESI_fSI_fLNS_15FloatRoundStyleE2EEESH_S1M_JEEES12_NS13_INS14_ILi2ELi4ELi3EEES17_NST_INS5_IJS18_S1L_EEENS5_IJS1L_SB_EEEEEEENS4_17SM75_U32x4_LDSM_NENS4_14SM90_TMA_STOREES1Z_NS4_17SM90_U32x4_STSM_NENS4_9Copy_AtomIJS22_SI_EEEvEEEvvEEEEvNT_6ParamsE --------------------------
	.section	.nv.constant0._ZN7cutlass13device_kernelINS_4gemm6kernel13GemmUniversalIN4cute5tupleIJiiiiEEENS1_10collective13CollectiveMmaINS1_34MainloopSm90TmaGmmaWarpSpecializedILi3ENS5_IJNS4_1CILi1EEESB_SB_EEENS1_35KernelTmaWarpSpecializedCooperativeEEENS5_IJNSA_ILi256EEESF_NSA_ILi64EEEEEENS_6half_tENS5_IJlSB_lEEESI_SJ_NS4_8TiledMMAINS4_8MMA_AtomIJNS4_4SM904GMMA26MMA_64x256x16_F32F16F16_SSILNSN_5MajorE0ELSP_0ELNSN_7ScaleInE1ELSQ_1EEEEEENS4_6LayoutINS5_IJNSA_ILi2EEESB_SB_EEENS5_IJSB_NSA_ILi0EEESW_EEEEENS5_IJNS4_10UnderscoreESZ_SZ_EEEEENS4_13SM90_TMA_LOADENS4_14ComposedLayoutINS4_7SwizzleILi3ELi4ELi3EEENS4_18smem_ptr_flag_bitsILi16EEENST_INS5_IJNSA_ILi8EEESG_EEENS5_IJSG_SB_EEEEEEEvNS4_8identityES12_S1C_vS1D_EENS_8epilogue10collective18CollectiveEpilogueINS1F_22Sm90TmaWarpSpecializedILi4ELi2ELi16ELb1ELb0EEEJSH_NS5_IJNSA_ILi128EEENSA_ILi32EEEEEESI_SJ_SI_SJ_NS1F_6fusion15FusionCallbacksIS1J_NS1N_13LinCombEltActINS1F_6thread4GELUESI_fSI_fLNS_15FloatRoundStyleE2EEESH_S1M_JEEES12_NS13_INS14_ILi2ELi4ELi3EEES17_NST_INS5_IJS18_S1L_EEENS5_IJS1L_SB_EEEEEEENS4_17SM75_U32x4_LDSM_NENS4_14SM90_TMA_STOREES1Z_NS4_17SM90_U32x4_STSM_NENS4_9Copy_AtomIJS22_SI_EEEvEEEvvEEEEvNT_6ParamsE,"a",@progbits
	.sectionflags	@""
	.align	4
.nv.constant0._ZN7cutlass13device_kernelINS_4gemm6kernel13GemmUniversalIN4cute5tupleIJiiiiEEENS1_10collective13CollectiveMmaINS1_34MainloopSm90TmaGmmaWarpSpecializedILi3ENS5_IJNS4_1CILi1EEESB_SB_EEENS1_35KernelTmaWarpSpecializedCooperativeEEENS5_IJNSA_ILi256EEESF_NSA_ILi64EEEEEENS_6half_tENS5_IJlSB_lEEESI_SJ_NS4_8TiledMMAINS4_8MMA_AtomIJNS4_4SM904GMMA26MMA_64x256x16_F32F16F16_SSILNSN_5MajorE0ELSP_0ELNSN_7ScaleInE1ELSQ_1EEEEEENS4_6LayoutINS5_IJNSA_ILi2EEESB_SB_EEENS5_IJSB_NSA_ILi0EEESW_EEEEENS5_IJNS4_10UnderscoreESZ_SZ_EEEEENS4_13SM90_TMA_LOADENS4_14ComposedLayoutINS4_7SwizzleILi3ELi4ELi3EEENS4_18smem_ptr_flag_bitsILi16EEENST_INS5_IJNSA_ILi8EEESG_EEENS5_IJSG_SB_EEEEEEEvNS4_8identityES12_S1C_vS1D_EENS_8epilogue10collective18CollectiveEpilogueINS1F_22Sm90TmaWarpSpecializedILi4ELi2ELi16ELb1ELb0EEEJSH_NS5_IJNSA_ILi128EEENSA_ILi32EEEEEESI_SJ_SI_SJ_NS1F_6fusion15FusionCallbacksIS1J_NS1N_13LinCombEltActINS1F_6thread4GELUESI_fSI_fLNS_15FloatRoundStyleE2EEESH_S1M_JEEES12_NS13_INS14_ILi2ELi4ELi3EEES17_NST_INS5_IJS18_S1L_EEENS5_IJS1L_SB_EEEEEEENS4_17SM75_U32x4_LDSM_NENS4_14SM90_TMA_STOREES1Z_NS4_17SM90_U32x4_STSM_NENS4_9Copy_AtomIJS22_SI_EEEvEEEvvEEEEvNT_6ParamsE:
	.zero		2432


//--------------------- SYMBOLS --------------------------

	.type		.nv.reservedSmem.offset0,@object
	.size		.nv.reservedSmem.offset0,0x4
	.type		__assertfail,@function
